//
// Generated by NVIDIA NVVM Compiler
//
// Compiler Build ID: CL-36424714
// Cuda compilation tools, release 13.0, V13.0.88
// Based on NVVM 20.0.0
//

.version 9.0
.target sm_100
.address_size 64

	// .globl	_ZN8scan_gpu10local_scanI18DebugRangeConcatOpLj4ELb0EEEvmPKNT_4DataEPS3_S6_

.visible .entry _ZN8scan_gpu10local_scanI18DebugRangeConcatOpLj4ELb0EEEvmPKNT_4DataEPS3_S6_(
	.param .u64 _ZN8scan_gpu10local_scanI18DebugRangeConcatOpLj4ELb0EEEvmPKNT_4DataEPS3_S6__param_0,
	.param .u64 .ptr .align 1 _ZN8scan_gpu10local_scanI18DebugRangeConcatOpLj4ELb0EEEvmPKNT_4DataEPS3_S6__param_1,
	.param .u64 .ptr .align 1 _ZN8scan_gpu10local_scanI18DebugRangeConcatOpLj4ELb0EEEvmPKNT_4DataEPS3_S6__param_2,
	.param .u64 .ptr .align 1 _ZN8scan_gpu10local_scanI18DebugRangeConcatOpLj4ELb0EEEvmPKNT_4DataEPS3_S6__param_3
)
{
	.reg .pred 	%p<184>;
	.reg .b32 	%r<283>;
	.reg .b64 	%rd<51>;

	ld.param.u64 	%rd22, [_ZN8scan_gpu10local_scanI18DebugRangeConcatOpLj4ELb0EEEvmPKNT_4DataEPS3_S6__param_0];
	ld.param.u64 	%rd23, [_ZN8scan_gpu10local_scanI18DebugRangeConcatOpLj4ELb0EEEvmPKNT_4DataEPS3_S6__param_1];
	ld.param.u64 	%rd24, [_ZN8scan_gpu10local_scanI18DebugRangeConcatOpLj4ELb0EEEvmPKNT_4DataEPS3_S6__param_3];
	mov.u32 	%r167, %nctaid.x;
	shr.u64 	%rd1, %rd22, 2;
	cvt.u64.u32 	%rd2, %r167;
	and.b64  	%rd25, %rd1, 4611686014132420608;
	setp.ne.s64 	%p1, %rd25, 0;
	@%p1 bra 	$L__BB0_2;
	cvt.u32.u64 	%r168, %rd2;
	cvt.u32.u64 	%r169, %rd1;
	div.u32 	%r170, %r169, %r168;
	cvt.u64.u32 	%rd46, %r170;
	bra.uni 	$L__BB0_3;
$L__BB0_2:
	div.u64 	%rd46, %rd1, %rd2;
$L__BB0_3:
	mov.u32 	%r172, %ntid.x;
	shr.u32 	%r173, %r172, 5;
	mov.u32 	%r174, %ctaid.x;
	mov.u32 	%r175, %tid.x;
	shr.u32 	%r176, %r175, 5;
	cvt.u32.u64 	%r177, %rd2;
	cvt.u32.u64 	%r178, %rd46;
	shl.b32 	%r179, %r178, 2;
	mul.lo.s32 	%r180, %r179, %r174;
	cvt.u64.u32 	%rd26, %r180;
	mul.lo.s32 	%r181, %r173, %r174;
	cvt.u64.u32 	%rd27, %r181;
	add.s32 	%r182, %r177, -1;
	setp.eq.s32 	%p2, %r174, %r182;
	mul.lo.s32 	%r183, %r179, %r177;
	cvt.u32.u64 	%r184, %rd22;
	sub.s32 	%r185, %r184, %r183;
	selp.b32 	%r186, %r185, 0, %p2;
	add.s32 	%r187, %r186, %r179;
	shr.u32 	%r188, %r187, 2;
	div.u32 	%r189, %r188, %r173;
	shl.b32 	%r190, %r189, 2;
	mul.lo.s32 	%r191, %r190, %r176;
	cvt.u64.u32 	%rd28, %r191;
	add.s64 	%rd29, %rd26, %rd28;
	cvta.to.global.u64 	%rd30, %rd23;
	shl.b64 	%rd31, %rd29, 3;
	add.s64 	%rd6, %rd30, %rd31;
	cvt.u64.u32 	%rd32, %r176;
	add.s64 	%rd33, %rd27, %rd32;
	cvta.to.global.u64 	%rd34, %rd24;
	shl.b64 	%rd35, %rd33, 3;
	add.s64 	%rd7, %rd34, %rd35;
	add.s32 	%r192, %r173, -1;
	setp.eq.s32 	%p3, %r176, %r192;
	mul.lo.s32 	%r193, %r190, %r173;
	sub.s32 	%r194, %r187, %r193;
	selp.b32 	%r195, %r194, 0, %p3;
	add.s32 	%r196, %r195, %r190;
	cvt.u64.u32 	%rd8, %r196;
	and.b32  	%r1, %r175, 31;
	shr.u32 	%r197, %r196, 5;
	and.b32  	%r2, %r197, 134217724;
	mul.lo.s32 	%r198, %r2, %r1;
	add.s32 	%r265, %r198, %r2;
	shr.u32 	%r239, %r198, 2;
	shr.u32 	%r5, %r265, 2;
	setp.le.u32 	%p4, %r5, %r239;
	mov.b32 	%r235, 0;
	mov.u32 	%r236, %r235;
	@%p4 bra 	$L__BB0_44;
	sub.s32 	%r6, %r5, %r239;
	add.s32 	%r201, %r239, 1;
	setp.eq.s32 	%p5, %r5, %r201;
	mov.b32 	%r236, 0;
	mov.u32 	%r235, %r236;
	@%p5 bra 	$L__BB0_31;
	and.b32  	%r203, %r6, 1073741822;
	neg.s32 	%r217, %r203;
	mov.b32 	%r236, 0;
$L__BB0_6:
	mul.wide.u32 	%rd36, %r239, 32;
	add.s64 	%rd9, %rd6, %rd36;
	ld.global.v8.u32 	{%r12, %r13, %r14, %r15, %r16, %r17, %r18, %r19}, [%rd9];
	setp.eq.s32 	%p6, %r236, %r235;
	mov.u32 	%r221, %r13;
	mov.u32 	%r222, %r12;
	@%p6 bra 	$L__BB0_9;
	setp.eq.s32 	%p7, %r12, %r13;
	mov.u32 	%r221, %r235;
	mov.u32 	%r222, %r236;
	@%p7 bra 	$L__BB0_9;
	setp.ne.s32 	%p8, %r236, -1;
	setp.ne.s32 	%p9, %r12, -1;
	setp.eq.s32 	%p10, %r235, %r12;
	and.pred  	%p11, %p9, %p8;
	and.pred  	%p12, %p11, %p10;
	selp.b32 	%r221, %r13, -1, %p12;
	selp.b32 	%r222, %r236, -1, %p12;
$L__BB0_9:
	setp.eq.s32 	%p13, %r222, %r221;
	mov.u32 	%r223, %r15;
	mov.u32 	%r224, %r14;
	@%p13 bra 	$L__BB0_12;
	setp.eq.s32 	%p14, %r14, %r15;
	mov.u32 	%r223, %r221;
	mov.u32 	%r224, %r222;
	@%p14 bra 	$L__BB0_12;
	setp.ne.s32 	%p15, %r222, -1;
	setp.ne.s32 	%p16, %r14, -1;
	setp.eq.s32 	%p17, %r221, %r14;
	and.pred  	%p18, %p16, %p15;
	and.pred  	%p19, %p18, %p17;
	selp.b32 	%r223, %r15, -1, %p19;
	selp.b32 	%r224, %r222, -1, %p19;
$L__BB0_12:
	setp.eq.s32 	%p20, %r224, %r223;
	mov.u32 	%r225, %r17;
	mov.u32 	%r226, %r16;
	@%p20 bra 	$L__BB0_15;
	setp.eq.s32 	%p21, %r16, %r17;
	mov.u32 	%r225, %r223;
	mov.u32 	%r226, %r224;
	@%p21 bra 	$L__BB0_15;
	setp.ne.s32 	%p22, %r224, -1;
	setp.ne.s32 	%p23, %r16, -1;
	setp.eq.s32 	%p24, %r223, %r16;
	and.pred  	%p25, %p23, %p22;
	and.pred  	%p26, %p25, %p24;
	selp.b32 	%r225, %r17, -1, %p26;
	selp.b32 	%r226, %r224, -1, %p26;
$L__BB0_15:
	setp.eq.s32 	%p27, %r226, %r225;
	mov.u32 	%r227, %r19;
	mov.u32 	%r228, %r18;
	@%p27 bra 	$L__BB0_18;
	setp.eq.s32 	%p28, %r18, %r19;
	mov.u32 	%r227, %r225;
	mov.u32 	%r228, %r226;
	@%p28 bra 	$L__BB0_18;
	setp.ne.s32 	%p29, %r226, -1;
	setp.ne.s32 	%p30, %r18, -1;
	setp.eq.s32 	%p31, %r225, %r18;
	and.pred  	%p32, %p30, %p29;
	and.pred  	%p33, %p32, %p31;
	selp.b32 	%r227, %r19, -1, %p33;
	selp.b32 	%r228, %r226, -1, %p33;
$L__BB0_18:
	ld.global.v8.u32 	{%r36, %r37, %r38, %r39, %r40, %r41, %r42, %r43}, [%rd9+32];
	setp.eq.s32 	%p34, %r228, %r227;
	mov.u32 	%r229, %r37;
	mov.u32 	%r230, %r36;
	@%p34 bra 	$L__BB0_21;
	setp.eq.s32 	%p35, %r36, %r37;
	mov.u32 	%r229, %r227;
	mov.u32 	%r230, %r228;
	@%p35 bra 	$L__BB0_21;
	setp.ne.s32 	%p36, %r228, -1;
	setp.ne.s32 	%p37, %r36, -1;
	setp.eq.s32 	%p38, %r227, %r36;
	and.pred  	%p39, %p37, %p36;
	and.pred  	%p40, %p39, %p38;
	selp.b32 	%r229, %r37, -1, %p40;
	selp.b32 	%r230, %r228, -1, %p40;
$L__BB0_21:
	setp.eq.s32 	%p41, %r230, %r229;
	mov.u32 	%r231, %r39;
	mov.u32 	%r232, %r38;
	@%p41 bra 	$L__BB0_24;
	setp.eq.s32 	%p42, %r38, %r39;
	mov.u32 	%r231, %r229;
	mov.u32 	%r232, %r230;
	@%p42 bra 	$L__BB0_24;
	setp.ne.s32 	%p43, %r230, -1;
	setp.ne.s32 	%p44, %r38, -1;
	setp.eq.s32 	%p45, %r229, %r38;
	and.pred  	%p46, %p44, %p43;
	and.pred  	%p47, %p46, %p45;
	selp.b32 	%r231, %r39, -1, %p47;
	selp.b32 	%r232, %r230, -1, %p47;
$L__BB0_24:
	setp.eq.s32 	%p48, %r232, %r231;
	mov.u32 	%r233, %r41;
	mov.u32 	%r234, %r40;
	@%p48 bra 	$L__BB0_27;
	setp.eq.s32 	%p49, %r40, %r41;
	mov.u32 	%r233, %r231;
	mov.u32 	%r234, %r232;
	@%p49 bra 	$L__BB0_27;
	setp.ne.s32 	%p50, %r232, -1;
	setp.ne.s32 	%p51, %r40, -1;
	setp.eq.s32 	%p52, %r231, %r40;
	and.pred  	%p53, %p51, %p50;
	and.pred  	%p54, %p53, %p52;
	selp.b32 	%r233, %r41, -1, %p54;
	selp.b32 	%r234, %r232, -1, %p54;
$L__BB0_27:
	setp.eq.s32 	%p55, %r234, %r233;
	mov.u32 	%r235, %r43;
	mov.u32 	%r236, %r42;
	@%p55 bra 	$L__BB0_30;
	setp.eq.s32 	%p56, %r42, %r43;
	mov.u32 	%r235, %r233;
	mov.u32 	%r236, %r234;
	@%p56 bra 	$L__BB0_30;
	setp.ne.s32 	%p57, %r234, -1;
	setp.ne.s32 	%p58, %r42, -1;
	setp.eq.s32 	%p59, %r233, %r42;
	and.pred  	%p60, %p58, %p57;
	and.pred  	%p61, %p60, %p59;
	selp.b32 	%r235, %r43, -1, %p61;
	selp.b32 	%r236, %r234, -1, %p61;
$L__BB0_30:
	add.s32 	%r239, %r239, 2;
	add.s32 	%r217, %r217, 2;
	setp.ne.s32 	%p62, %r217, 0;
	@%p62 bra 	$L__BB0_6;
$L__BB0_31:
	and.b32  	%r204, %r6, 1;
	setp.eq.b32 	%p63, %r204, 1;
	not.pred 	%p64, %p63;
	@%p64 bra 	$L__BB0_44;
	mul.wide.u32 	%rd37, %r239, 32;
	add.s64 	%rd38, %rd6, %rd37;
	ld.global.v8.u32 	{%r67, %r68, %r69, %r70, %r71, %r72, %r73, %r74}, [%rd38];
	setp.eq.s32 	%p65, %r236, %r235;
	mov.u32 	%r242, %r68;
	mov.u32 	%r243, %r67;
	@%p65 bra 	$L__BB0_35;
	setp.eq.s32 	%p66, %r67, %r68;
	mov.u32 	%r242, %r235;
	mov.u32 	%r243, %r236;
	@%p66 bra 	$L__BB0_35;
	setp.ne.s32 	%p67, %r236, -1;
	setp.ne.s32 	%p68, %r67, -1;
	setp.eq.s32 	%p69, %r235, %r67;
	and.pred  	%p70, %p68, %p67;
	and.pred  	%p71, %p70, %p69;
	selp.b32 	%r242, %r68, -1, %p71;
	selp.b32 	%r243, %r236, -1, %p71;
$L__BB0_35:
	setp.eq.s32 	%p72, %r243, %r242;
	mov.u32 	%r244, %r70;
	mov.u32 	%r245, %r69;
	@%p72 bra 	$L__BB0_38;
	setp.eq.s32 	%p73, %r69, %r70;
	mov.u32 	%r244, %r242;
	mov.u32 	%r245, %r243;
	@%p73 bra 	$L__BB0_38;
	setp.ne.s32 	%p74, %r243, -1;
	setp.ne.s32 	%p75, %r69, -1;
	setp.eq.s32 	%p76, %r242, %r69;
	and.pred  	%p77, %p75, %p74;
	and.pred  	%p78, %p77, %p76;
	selp.b32 	%r244, %r70, -1, %p78;
	selp.b32 	%r245, %r243, -1, %p78;
$L__BB0_38:
	setp.eq.s32 	%p79, %r245, %r244;
	mov.u32 	%r246, %r72;
	mov.u32 	%r247, %r71;
	@%p79 bra 	$L__BB0_41;
	setp.eq.s32 	%p80, %r71, %r72;
	mov.u32 	%r246, %r244;
	mov.u32 	%r247, %r245;
	@%p80 bra 	$L__BB0_41;
	setp.ne.s32 	%p81, %r245, -1;
	setp.ne.s32 	%p82, %r71, -1;
	setp.eq.s32 	%p83, %r244, %r71;
	and.pred  	%p84, %p82, %p81;
	and.pred  	%p85, %p84, %p83;
	selp.b32 	%r246, %r72, -1, %p85;
	selp.b32 	%r247, %r245, -1, %p85;
$L__BB0_41:
	setp.eq.s32 	%p86, %r247, %r246;
	mov.u32 	%r235, %r74;
	mov.u32 	%r236, %r73;
	@%p86 bra 	$L__BB0_44;
	setp.eq.s32 	%p87, %r73, %r74;
	mov.u32 	%r235, %r246;
	mov.u32 	%r236, %r247;
	@%p87 bra 	$L__BB0_44;
	setp.ne.s32 	%p88, %r247, -1;
	setp.ne.s32 	%p89, %r73, -1;
	setp.eq.s32 	%p90, %r246, %r73;
	and.pred  	%p91, %p89, %p88;
	and.pred  	%p92, %p91, %p90;
	selp.b32 	%r235, %r74, -1, %p92;
	selp.b32 	%r236, %r247, -1, %p92;
$L__BB0_44:
	bar.warp.sync 	-1;
	shfl.sync.up.b32	%r205|%p93, %r236, 1, 0, -1;
	shfl.sync.up.b32	%r206|%p94, %r235, 1, 0, -1;
	setp.eq.s32 	%p95, %r1, 0;
	selp.b32 	%r91, 0, %r205, %p95;
	selp.b32 	%r92, 0, %r206, %p95;
	setp.eq.s32 	%p96, %r91, %r92;
	mov.u32 	%r250, %r236;
	mov.u32 	%r251, %r235;
	@%p96 bra 	$L__BB0_47;
	setp.eq.s32 	%p97, %r236, %r235;
	mov.u32 	%r250, %r91;
	mov.u32 	%r251, %r92;
	@%p97 bra 	$L__BB0_47;
	setp.ne.s32 	%p98, %r91, -1;
	setp.ne.s32 	%p99, %r236, -1;
	setp.eq.s32 	%p100, %r92, %r236;
	and.pred  	%p101, %p99, %p98;
	and.pred  	%p102, %p101, %p100;
	selp.b32 	%r250, %r91, -1, %p102;
	selp.b32 	%r251, %r235, -1, %p102;
$L__BB0_47:
	shfl.sync.up.b32	%r207|%p103, %r250, 2, 0, -1;
	shfl.sync.up.b32	%r208|%p104, %r251, 2, 0, -1;
	setp.lt.u32 	%p105, %r1, 2;
	selp.b32 	%r97, 0, %r207, %p105;
	selp.b32 	%r98, 0, %r208, %p105;
	setp.eq.s32 	%p106, %r97, %r98;
	mov.u32 	%r252, %r250;
	mov.u32 	%r253, %r251;
	@%p106 bra 	$L__BB0_50;
	setp.eq.s32 	%p107, %r250, %r251;
	mov.u32 	%r252, %r97;
	mov.u32 	%r253, %r98;
	@%p107 bra 	$L__BB0_50;
	setp.ne.s32 	%p108, %r97, -1;
	setp.ne.s32 	%p109, %r250, -1;
	setp.eq.s32 	%p110, %r98, %r250;
	and.pred  	%p111, %p109, %p108;
	and.pred  	%p112, %p111, %p110;
	selp.b32 	%r252, %r97, -1, %p112;
	selp.b32 	%r253, %r251, -1, %p112;
$L__BB0_50:
	shfl.sync.up.b32	%r209|%p113, %r252, 4, 0, -1;
	shfl.sync.up.b32	%r210|%p114, %r253, 4, 0, -1;
	setp.lt.u32 	%p115, %r1, 4;
	selp.b32 	%r103, 0, %r209, %p115;
	selp.b32 	%r104, 0, %r210, %p115;
	setp.eq.s32 	%p116, %r103, %r104;
	mov.u32 	%r254, %r252;
	mov.u32 	%r255, %r253;
	@%p116 bra 	$L__BB0_53;
	setp.eq.s32 	%p117, %r252, %r253;
	mov.u32 	%r254, %r103;
	mov.u32 	%r255, %r104;
	@%p117 bra 	$L__BB0_53;
	setp.ne.s32 	%p118, %r103, -1;
	setp.ne.s32 	%p119, %r252, -1;
	setp.eq.s32 	%p120, %r104, %r252;
	and.pred  	%p121, %p119, %p118;
	and.pred  	%p122, %p121, %p120;
	selp.b32 	%r254, %r103, -1, %p122;
	selp.b32 	%r255, %r253, -1, %p122;
$L__BB0_53:
	shfl.sync.up.b32	%r211|%p123, %r254, 8, 0, -1;
	shfl.sync.up.b32	%r212|%p124, %r255, 8, 0, -1;
	setp.lt.u32 	%p125, %r1, 8;
	selp.b32 	%r109, 0, %r211, %p125;
	selp.b32 	%r110, 0, %r212, %p125;
	setp.eq.s32 	%p126, %r109, %r110;
	mov.u32 	%r256, %r254;
	mov.u32 	%r257, %r255;
	@%p126 bra 	$L__BB0_56;
	setp.eq.s32 	%p127, %r254, %r255;
	mov.u32 	%r256, %r109;
	mov.u32 	%r257, %r110;
	@%p127 bra 	$L__BB0_56;
	setp.ne.s32 	%p128, %r109, -1;
	setp.ne.s32 	%p129, %r254, -1;
	setp.eq.s32 	%p130, %r110, %r254;
	and.pred  	%p131, %p129, %p128;
	and.pred  	%p132, %p131, %p130;
	selp.b32 	%r256, %r109, -1, %p132;
	selp.b32 	%r257, %r255, -1, %p132;
$L__BB0_56:
	shfl.sync.up.b32	%r213|%p133, %r256, 16, 0, -1;
	shfl.sync.up.b32	%r214|%p134, %r257, 16, 0, -1;
	setp.lt.u32 	%p135, %r1, 16;
	selp.b32 	%r115, 0, %r213, %p135;
	selp.b32 	%r116, 0, %r214, %p135;
	setp.eq.s32 	%p136, %r115, %r116;
	mov.u32 	%r279, %r256;
	mov.u32 	%r280, %r257;
	@%p136 bra 	$L__BB0_59;
	setp.eq.s32 	%p137, %r256, %r257;
	mov.u32 	%r279, %r115;
	mov.u32 	%r280, %r116;
	@%p137 bra 	$L__BB0_59;
	setp.ne.s32 	%p138, %r115, -1;
	setp.ne.s32 	%p139, %r256, -1;
	setp.eq.s32 	%p140, %r116, %r256;
	and.pred  	%p141, %p139, %p138;
	and.pred  	%p142, %p141, %p140;
	selp.b32 	%r279, %r115, -1, %p142;
	selp.b32 	%r280, %r257, -1, %p142;
$L__BB0_59:
	setp.ne.s32 	%p143, %r1, 31;
	@%p143 bra 	$L__BB0_81;
	cvt.u64.u32 	%rd49, %r265;
	shl.b32 	%r215, %r2, 5;
	cvt.u64.u32 	%rd11, %r215;
	sub.s64 	%rd39, %rd8, %rd11;
	add.s64 	%rd12, %rd39, %rd49;
	setp.le.u64 	%p144, %rd12, %rd49;
	@%p144 bra 	$L__BB0_80;
	cvt.u32.u64 	%r121, %rd12;
	and.b64  	%rd47, %rd8, 3;
	setp.eq.s64 	%p145, %rd47, 0;
	@%p145 bra 	$L__BB0_66;
$L__BB0_62:
	.pragma "nounroll";
	mov.u32 	%r124, %r280;
	mov.u32 	%r123, %r279;
	shl.b64 	%rd40, %rd49, 3;
	add.s64 	%rd41, %rd6, %rd40;
	ld.global.u32 	%r125, [%rd41];
	ld.global.u32 	%r126, [%rd41+4];
	setp.eq.s32 	%p146, %r123, %r124;
	mov.u32 	%r279, %r125;
	mov.u32 	%r280, %r126;
	@%p146 bra 	$L__BB0_65;
	setp.eq.s32 	%p147, %r125, %r126;
	mov.u32 	%r279, %r123;
	mov.u32 	%r280, %r124;
	@%p147 bra 	$L__BB0_65;
	setp.ne.s32 	%p148, %r123, -1;
	setp.ne.s32 	%p149, %r125, -1;
	setp.eq.s32 	%p150, %r124, %r125;
	and.pred  	%p151, %p149, %p148;
	and.pred  	%p152, %p151, %p150;
	selp.b32 	%r279, %r123, -1, %p152;
	selp.b32 	%r280, %r126, -1, %p152;
$L__BB0_65:
	add.s32 	%r265, %r265, 1;
	cvt.u64.u32 	%rd49, %r265;
	add.s64 	%rd47, %rd47, -1;
	setp.ne.s64 	%p153, %rd47, 0;
	@%p153 bra 	$L__BB0_62;
$L__BB0_66:
	sub.s64 	%rd42, %rd11, %rd8;
	setp.gt.u64 	%p154, %rd42, -4;
	@%p154 bra 	$L__BB0_80;
$L__BB0_67:
	shl.b64 	%rd43, %rd49, 3;
	add.s64 	%rd44, %rd6, %rd43;
	ld.global.u32 	%r140, [%rd44];
	ld.global.u32 	%r141, [%rd44+4];
	setp.eq.s32 	%p155, %r279, %r280;
	mov.u32 	%r273, %r140;
	mov.u32 	%r274, %r141;
	@%p155 bra 	$L__BB0_70;
	setp.eq.s32 	%p156, %r140, %r141;
	mov.u32 	%r273, %r279;
	mov.u32 	%r274, %r280;
	@%p156 bra 	$L__BB0_70;
	setp.ne.s32 	%p157, %r279, -1;
	setp.ne.s32 	%p158, %r140, -1;
	setp.eq.s32 	%p159, %r280, %r140;
	and.pred  	%p160, %p158, %p157;
	and.pred  	%p161, %p160, %p159;
	selp.b32 	%r273, %r279, -1, %p161;
	selp.b32 	%r274, %r141, -1, %p161;
$L__BB0_70:
	mul.wide.u32 	%rd45, %r265, 8;
	add.s64 	%rd20, %rd6, %rd45;
	ld.global.u32 	%r146, [%rd20+8];
	ld.global.u32 	%r147, [%rd20+12];
	setp.eq.s32 	%p162, %r273, %r274;
	mov.u32 	%r275, %r146;
	mov.u32 	%r276, %r147;
	@%p162 bra 	$L__BB0_73;
	setp.eq.s32 	%p163, %r146, %r147;
	mov.u32 	%r275, %r273;
	mov.u32 	%r276, %r274;
	@%p163 bra 	$L__BB0_73;
	setp.ne.s32 	%p164, %r273, -1;
	setp.ne.s32 	%p165, %r146, -1;
	setp.eq.s32 	%p166, %r274, %r146;
	and.pred  	%p167, %p165, %p164;
	and.pred  	%p168, %p167, %p166;
	selp.b32 	%r275, %r273, -1, %p168;
	selp.b32 	%r276, %r147, -1, %p168;
$L__BB0_73:
	ld.global.u32 	%r152, [%rd20+16];
	ld.global.u32 	%r153, [%rd20+20];
	setp.eq.s32 	%p169, %r275, %r276;
	mov.u32 	%r277, %r152;
	mov.u32 	%r278, %r153;
	@%p169 bra 	$L__BB0_76;
	setp.eq.s32 	%p170, %r152, %r153;
	mov.u32 	%r277, %r275;
	mov.u32 	%r278, %r276;
	@%p170 bra 	$L__BB0_76;
	setp.ne.s32 	%p171, %r275, -1;
	setp.ne.s32 	%p172, %r152, -1;
	setp.eq.s32 	%p173, %r276, %r152;
	and.pred  	%p174, %p172, %p171;
	and.pred  	%p175, %p174, %p173;
	selp.b32 	%r277, %r275, -1, %p175;
	selp.b32 	%r278, %r153, -1, %p175;
$L__BB0_76:
	ld.global.u32 	%r158, [%rd20+24];
	ld.global.u32 	%r159, [%rd20+28];
	setp.eq.s32 	%p176, %r277, %r278;
	mov.u32 	%r279, %r158;
	mov.u32 	%r280, %r159;
	@%p176 bra 	$L__BB0_79;
	setp.eq.s32 	%p177, %r158, %r159;
	mov.u32 	%r279, %r277;
	mov.u32 	%r280, %r278;
	@%p177 bra 	$L__BB0_79;
	setp.ne.s32 	%p178, %r277, -1;
	setp.ne.s32 	%p179, %r158, -1;
	setp.eq.s32 	%p180, %r278, %r158;
	and.pred  	%p181, %p179, %p178;
	and.pred  	%p182, %p181, %p180;
	selp.b32 	%r279, %r277, -1, %p182;
	selp.b32 	%r280, %r159, -1, %p182;
$L__BB0_79:
	add.s32 	%r265, %r265, 4;
	cvt.u64.u32 	%rd49, %r265;
	setp.lt.u32 	%p183, %r265, %r121;
	@%p183 bra 	$L__BB0_67;
$L__BB0_80:
	st.global.u32 	[%rd7], %r279;
	st.global.u32 	[%rd7+4], %r280;
$L__BB0_81:
	ret;

}
	// .globl	_ZN8scan_gpu17hierarchical_scanI18DebugRangeConcatOpLj4EEEvmPKNT_4DataEPS3_
.visible .entry _ZN8scan_gpu17hierarchical_scanI18DebugRangeConcatOpLj4EEEvmPKNT_4DataEPS3_(
	.param .u64 _ZN8scan_gpu17hierarchical_scanI18DebugRangeConcatOpLj4EEEvmPKNT_4DataEPS3__param_0,
	.param .u64 .ptr .align 1 _ZN8scan_gpu17hierarchical_scanI18DebugRangeConcatOpLj4EEEvmPKNT_4DataEPS3__param_1,
	.param .u64 .ptr .align 1 _ZN8scan_gpu17hierarchical_scanI18DebugRangeConcatOpLj4EEEvmPKNT_4DataEPS3__param_2
)
{
	.reg .pred 	%p<242>;
	.reg .b32 	%r<326>;
	.reg .b64 	%rd<42>;

	ld.param.u64 	%rd16, [_ZN8scan_gpu17hierarchical_scanI18DebugRangeConcatOpLj4EEEvmPKNT_4DataEPS3__param_0];
	ld.param.u64 	%rd17, [_ZN8scan_gpu17hierarchical_scanI18DebugRangeConcatOpLj4EEEvmPKNT_4DataEPS3__param_1];
	ld.param.u64 	%rd18, [_ZN8scan_gpu17hierarchical_scanI18DebugRangeConcatOpLj4EEEvmPKNT_4DataEPS3__param_2];
	cvta.to.global.u64 	%rd1, %rd18;
	cvta.to.global.u64 	%rd2, %rd17;
	mov.u32 	%r220, %tid.x;
	and.b32  	%r1, %r220, 31;
	shr.u64 	%rd19, %rd16, 5;
	cvt.u32.u64 	%r221, %rd19;
	and.b32  	%r2, %r221, -4;
	mul.lo.s32 	%r3, %r2, %r1;
	add.s32 	%r321, %r3, %r2;
	shr.u32 	%r295, %r3, 2;
	shr.u32 	%r6, %r321, 2;
	setp.le.u32 	%p1, %r6, %r295;
	mov.b32 	%r262, 0;
	mov.u32 	%r263, %r262;
	@%p1 bra 	$L__BB1_41;
	sub.s32 	%r7, %r6, %r295;
	add.s32 	%r224, %r295, 1;
	setp.eq.s32 	%p2, %r6, %r224;
	mov.b32 	%r263, 0;
	mov.u32 	%r266, %r295;
	mov.u32 	%r262, %r263;
	@%p2 bra 	$L__BB1_28;
	cvt.u64.u32 	%rd20, %r3;
	shl.b64 	%rd21, %rd20, 3;
	and.b64  	%rd22, %rd21, 34359738336;
	add.s64 	%rd23, %rd22, %rd2;
	add.s64 	%rd38, %rd23, 32;
	and.b32  	%r226, %r7, 1073741822;
	neg.s32 	%r244, %r226;
	mov.b32 	%r263, 0;
	mov.u32 	%r266, %r295;
$L__BB1_3:
	ld.global.v8.u32 	{%r13, %r14, %r15, %r16, %r17, %r18, %r19, %r20}, [%rd38+-32];
	setp.eq.s32 	%p3, %r263, %r262;
	mov.u32 	%r248, %r14;
	mov.u32 	%r249, %r13;
	@%p3 bra 	$L__BB1_6;
	setp.eq.s32 	%p4, %r13, %r14;
	mov.u32 	%r248, %r262;
	mov.u32 	%r249, %r263;
	@%p4 bra 	$L__BB1_6;
	setp.ne.s32 	%p5, %r263, -1;
	setp.ne.s32 	%p6, %r13, -1;
	setp.eq.s32 	%p7, %r262, %r13;
	and.pred  	%p8, %p6, %p5;
	and.pred  	%p9, %p8, %p7;
	selp.b32 	%r248, %r14, -1, %p9;
	selp.b32 	%r249, %r263, -1, %p9;
$L__BB1_6:
	setp.eq.s32 	%p10, %r249, %r248;
	mov.u32 	%r250, %r16;
	mov.u32 	%r251, %r15;
	@%p10 bra 	$L__BB1_9;
	setp.eq.s32 	%p11, %r15, %r16;
	mov.u32 	%r250, %r248;
	mov.u32 	%r251, %r249;
	@%p11 bra 	$L__BB1_9;
	setp.ne.s32 	%p12, %r249, -1;
	setp.ne.s32 	%p13, %r15, -1;
	setp.eq.s32 	%p14, %r248, %r15;
	and.pred  	%p15, %p13, %p12;
	and.pred  	%p16, %p15, %p14;
	selp.b32 	%r250, %r16, -1, %p16;
	selp.b32 	%r251, %r249, -1, %p16;
$L__BB1_9:
	setp.eq.s32 	%p17, %r251, %r250;
	mov.u32 	%r252, %r18;
	mov.u32 	%r253, %r17;
	@%p17 bra 	$L__BB1_12;
	setp.eq.s32 	%p18, %r17, %r18;
	mov.u32 	%r252, %r250;
	mov.u32 	%r253, %r251;
	@%p18 bra 	$L__BB1_12;
	setp.ne.s32 	%p19, %r251, -1;
	setp.ne.s32 	%p20, %r17, -1;
	setp.eq.s32 	%p21, %r250, %r17;
	and.pred  	%p22, %p20, %p19;
	and.pred  	%p23, %p22, %p21;
	selp.b32 	%r252, %r18, -1, %p23;
	selp.b32 	%r253, %r251, -1, %p23;
$L__BB1_12:
	setp.eq.s32 	%p24, %r253, %r252;
	mov.u32 	%r254, %r20;
	mov.u32 	%r255, %r19;
	@%p24 bra 	$L__BB1_15;
	setp.eq.s32 	%p25, %r19, %r20;
	mov.u32 	%r254, %r252;
	mov.u32 	%r255, %r253;
	@%p25 bra 	$L__BB1_15;
	setp.ne.s32 	%p26, %r253, -1;
	setp.ne.s32 	%p27, %r19, -1;
	setp.eq.s32 	%p28, %r252, %r19;
	and.pred  	%p29, %p27, %p26;
	and.pred  	%p30, %p29, %p28;
	selp.b32 	%r254, %r20, -1, %p30;
	selp.b32 	%r255, %r253, -1, %p30;
$L__BB1_15:
	ld.global.v8.u32 	{%r37, %r38, %r39, %r40, %r41, %r42, %r43, %r44}, [%rd38];
	setp.eq.s32 	%p31, %r255, %r254;
	mov.u32 	%r256, %r38;
	mov.u32 	%r257, %r37;
	@%p31 bra 	$L__BB1_18;
	setp.eq.s32 	%p32, %r37, %r38;
	mov.u32 	%r256, %r254;
	mov.u32 	%r257, %r255;
	@%p32 bra 	$L__BB1_18;
	setp.ne.s32 	%p33, %r255, -1;
	setp.ne.s32 	%p34, %r37, -1;
	setp.eq.s32 	%p35, %r254, %r37;
	and.pred  	%p36, %p34, %p33;
	and.pred  	%p37, %p36, %p35;
	selp.b32 	%r256, %r38, -1, %p37;
	selp.b32 	%r257, %r255, -1, %p37;
$L__BB1_18:
	setp.eq.s32 	%p38, %r257, %r256;
	mov.u32 	%r258, %r40;
	mov.u32 	%r259, %r39;
	@%p38 bra 	$L__BB1_21;
	setp.eq.s32 	%p39, %r39, %r40;
	mov.u32 	%r258, %r256;
	mov.u32 	%r259, %r257;
	@%p39 bra 	$L__BB1_21;
	setp.ne.s32 	%p40, %r257, -1;
	setp.ne.s32 	%p41, %r39, -1;
	setp.eq.s32 	%p42, %r256, %r39;
	and.pred  	%p43, %p41, %p40;
	and.pred  	%p44, %p43, %p42;
	selp.b32 	%r258, %r40, -1, %p44;
	selp.b32 	%r259, %r257, -1, %p44;
$L__BB1_21:
	setp.eq.s32 	%p45, %r259, %r258;
	mov.u32 	%r260, %r42;
	mov.u32 	%r261, %r41;
	@%p45 bra 	$L__BB1_24;
	setp.eq.s32 	%p46, %r41, %r42;
	mov.u32 	%r260, %r258;
	mov.u32 	%r261, %r259;
	@%p46 bra 	$L__BB1_24;
	setp.ne.s32 	%p47, %r259, -1;
	setp.ne.s32 	%p48, %r41, -1;
	setp.eq.s32 	%p49, %r258, %r41;
	and.pred  	%p50, %p48, %p47;
	and.pred  	%p51, %p50, %p49;
	selp.b32 	%r260, %r42, -1, %p51;
	selp.b32 	%r261, %r259, -1, %p51;
$L__BB1_24:
	setp.eq.s32 	%p52, %r261, %r260;
	mov.u32 	%r262, %r44;
	mov.u32 	%r263, %r43;
	@%p52 bra 	$L__BB1_27;
	setp.eq.s32 	%p53, %r43, %r44;
	mov.u32 	%r262, %r260;
	mov.u32 	%r263, %r261;
	@%p53 bra 	$L__BB1_27;
	setp.ne.s32 	%p54, %r261, -1;
	setp.ne.s32 	%p55, %r43, -1;
	setp.eq.s32 	%p56, %r260, %r43;
	and.pred  	%p57, %p55, %p54;
	and.pred  	%p58, %p57, %p56;
	selp.b32 	%r262, %r44, -1, %p58;
	selp.b32 	%r263, %r261, -1, %p58;
$L__BB1_27:
	add.s32 	%r266, %r266, 2;
	add.s64 	%rd38, %rd38, 64;
	add.s32 	%r244, %r244, 2;
	setp.ne.s32 	%p59, %r244, 0;
	@%p59 bra 	$L__BB1_3;
$L__BB1_28:
	and.b32  	%r227, %r7, 1;
	setp.eq.b32 	%p60, %r227, 1;
	not.pred 	%p61, %p60;
	@%p61 bra 	$L__BB1_41;
	mul.wide.u32 	%rd24, %r266, 32;
	add.s64 	%rd25, %rd2, %rd24;
	ld.global.v8.u32 	{%r68, %r69, %r70, %r71, %r72, %r73, %r74, %r75}, [%rd25];
	setp.eq.s32 	%p62, %r263, %r262;
	mov.u32 	%r269, %r69;
	mov.u32 	%r270, %r68;
	@%p62 bra 	$L__BB1_32;
	setp.eq.s32 	%p63, %r68, %r69;
	mov.u32 	%r269, %r262;
	mov.u32 	%r270, %r263;
	@%p63 bra 	$L__BB1_32;
	setp.ne.s32 	%p64, %r263, -1;
	setp.ne.s32 	%p65, %r68, -1;
	setp.eq.s32 	%p66, %r262, %r68;
	and.pred  	%p67, %p65, %p64;
	and.pred  	%p68, %p67, %p66;
	selp.b32 	%r269, %r69, -1, %p68;
	selp.b32 	%r270, %r263, -1, %p68;
$L__BB1_32:
	setp.eq.s32 	%p69, %r270, %r269;
	mov.u32 	%r271, %r71;
	mov.u32 	%r272, %r70;
	@%p69 bra 	$L__BB1_35;
	setp.eq.s32 	%p70, %r70, %r71;
	mov.u32 	%r271, %r269;
	mov.u32 	%r272, %r270;
	@%p70 bra 	$L__BB1_35;
	setp.ne.s32 	%p71, %r270, -1;
	setp.ne.s32 	%p72, %r70, -1;
	setp.eq.s32 	%p73, %r269, %r70;
	and.pred  	%p74, %p72, %p71;
	and.pred  	%p75, %p74, %p73;
	selp.b32 	%r271, %r71, -1, %p75;
	selp.b32 	%r272, %r270, -1, %p75;
$L__BB1_35:
	setp.eq.s32 	%p76, %r272, %r271;
	mov.u32 	%r273, %r73;
	mov.u32 	%r274, %r72;
	@%p76 bra 	$L__BB1_38;
	setp.eq.s32 	%p77, %r72, %r73;
	mov.u32 	%r273, %r271;
	mov.u32 	%r274, %r272;
	@%p77 bra 	$L__BB1_38;
	setp.ne.s32 	%p78, %r272, -1;
	setp.ne.s32 	%p79, %r72, -1;
	setp.eq.s32 	%p80, %r271, %r72;
	and.pred  	%p81, %p79, %p78;
	and.pred  	%p82, %p81, %p80;
	selp.b32 	%r273, %r73, -1, %p82;
	selp.b32 	%r274, %r272, -1, %p82;
$L__BB1_38:
	setp.eq.s32 	%p83, %r274, %r273;
	mov.u32 	%r262, %r75;
	mov.u32 	%r263, %r74;
	@%p83 bra 	$L__BB1_41;
	setp.eq.s32 	%p84, %r74, %r75;
	mov.u32 	%r262, %r273;
	mov.u32 	%r263, %r274;
	@%p84 bra 	$L__BB1_41;
	setp.ne.s32 	%p85, %r274, -1;
	setp.ne.s32 	%p86, %r74, -1;
	setp.eq.s32 	%p87, %r273, %r74;
	and.pred  	%p88, %p86, %p85;
	and.pred  	%p89, %p88, %p87;
	selp.b32 	%r262, %r75, -1, %p89;
	selp.b32 	%r263, %r274, -1, %p89;
$L__BB1_41:
	bar.warp.sync 	-1;
	shfl.sync.up.b32	%r228|%p90, %r263, 1, 0, -1;
	shfl.sync.up.b32	%r229|%p91, %r262, 1, 0, -1;
	setp.eq.s32 	%p92, %r1, 0;
	selp.b32 	%r92, 0, %r229, %p92;
	selp.b32 	%r93, 0, %r228, %p92;
	setp.eq.s32 	%p93, %r93, %r92;
	mov.u32 	%r277, %r263;
	mov.u32 	%r278, %r262;
	@%p93 bra 	$L__BB1_44;
	setp.eq.s32 	%p94, %r263, %r262;
	mov.u32 	%r277, %r93;
	mov.u32 	%r278, %r92;
	@%p94 bra 	$L__BB1_44;
	setp.ne.s32 	%p95, %r93, -1;
	setp.ne.s32 	%p96, %r263, -1;
	setp.eq.s32 	%p97, %r92, %r263;
	and.pred  	%p98, %p96, %p95;
	and.pred  	%p99, %p98, %p97;
	selp.b32 	%r277, %r93, -1, %p99;
	selp.b32 	%r278, %r262, -1, %p99;
$L__BB1_44:
	shfl.sync.up.b32	%r230|%p100, %r277, 2, 0, -1;
	shfl.sync.up.b32	%r231|%p101, %r278, 2, 0, -1;
	setp.lt.u32 	%p102, %r1, 2;
	selp.b32 	%r98, 0, %r231, %p102;
	selp.b32 	%r99, 0, %r230, %p102;
	setp.eq.s32 	%p103, %r99, %r98;
	mov.u32 	%r279, %r277;
	mov.u32 	%r280, %r278;
	@%p103 bra 	$L__BB1_47;
	setp.eq.s32 	%p104, %r277, %r278;
	mov.u32 	%r279, %r99;
	mov.u32 	%r280, %r98;
	@%p104 bra 	$L__BB1_47;
	setp.ne.s32 	%p105, %r99, -1;
	setp.ne.s32 	%p106, %r277, -1;
	setp.eq.s32 	%p107, %r98, %r277;
	and.pred  	%p108, %p106, %p105;
	and.pred  	%p109, %p108, %p107;
	selp.b32 	%r279, %r99, -1, %p109;
	selp.b32 	%r280, %r278, -1, %p109;
$L__BB1_47:
	shfl.sync.up.b32	%r232|%p110, %r279, 4, 0, -1;
	shfl.sync.up.b32	%r233|%p111, %r280, 4, 0, -1;
	setp.lt.u32 	%p112, %r1, 4;
	selp.b32 	%r104, 0, %r233, %p112;
	selp.b32 	%r105, 0, %r232, %p112;
	setp.eq.s32 	%p113, %r105, %r104;
	mov.u32 	%r281, %r279;
	mov.u32 	%r282, %r280;
	@%p113 bra 	$L__BB1_50;
	setp.eq.s32 	%p114, %r279, %r280;
	mov.u32 	%r281, %r105;
	mov.u32 	%r282, %r104;
	@%p114 bra 	$L__BB1_50;
	setp.ne.s32 	%p115, %r105, -1;
	setp.ne.s32 	%p116, %r279, -1;
	setp.eq.s32 	%p117, %r104, %r279;
	and.pred  	%p118, %p116, %p115;
	and.pred  	%p119, %p118, %p117;
	selp.b32 	%r281, %r105, -1, %p119;
	selp.b32 	%r282, %r280, -1, %p119;
$L__BB1_50:
	shfl.sync.up.b32	%r234|%p120, %r281, 8, 0, -1;
	shfl.sync.up.b32	%r235|%p121, %r282, 8, 0, -1;
	setp.lt.u32 	%p122, %r1, 8;
	selp.b32 	%r110, 0, %r235, %p122;
	selp.b32 	%r111, 0, %r234, %p122;
	setp.eq.s32 	%p123, %r111, %r110;
	mov.u32 	%r283, %r281;
	mov.u32 	%r284, %r282;
	@%p123 bra 	$L__BB1_53;
	setp.eq.s32 	%p124, %r281, %r282;
	mov.u32 	%r283, %r111;
	mov.u32 	%r284, %r110;
	@%p124 bra 	$L__BB1_53;
	setp.ne.s32 	%p125, %r111, -1;
	setp.ne.s32 	%p126, %r281, -1;
	setp.eq.s32 	%p127, %r110, %r281;
	and.pred  	%p128, %p126, %p125;
	and.pred  	%p129, %p128, %p127;
	selp.b32 	%r283, %r111, -1, %p129;
	selp.b32 	%r284, %r282, -1, %p129;
$L__BB1_53:
	shfl.sync.up.b32	%r236|%p130, %r283, 16, 0, -1;
	shfl.sync.up.b32	%r237|%p131, %r284, 16, 0, -1;
	setp.lt.u32 	%p132, %r1, 16;
	selp.b32 	%r116, 0, %r237, %p132;
	selp.b32 	%r117, 0, %r236, %p132;
	setp.eq.s32 	%p133, %r117, %r116;
	mov.u32 	%r285, %r283;
	mov.u32 	%r286, %r284;
	@%p133 bra 	$L__BB1_56;
	setp.eq.s32 	%p134, %r283, %r284;
	mov.u32 	%r285, %r117;
	mov.u32 	%r286, %r116;
	@%p134 bra 	$L__BB1_56;
	setp.ne.s32 	%p135, %r117, -1;
	setp.ne.s32 	%p136, %r283, -1;
	setp.eq.s32 	%p137, %r116, %r283;
	and.pred  	%p138, %p136, %p135;
	and.pred  	%p139, %p138, %p137;
	selp.b32 	%r285, %r117, -1, %p139;
	selp.b32 	%r286, %r284, -1, %p139;
$L__BB1_56:
	setp.eq.s32 	%p140, %r1, 0;
	setp.le.u32 	%p141, %r6, %r295;
	shfl.sync.up.b32	%r238|%p142, %r285, 1, 0, -1;
	shfl.sync.up.b32	%r239|%p143, %r286, 1, 0, -1;
	selp.b32 	%r318, 0, %r239, %p140;
	selp.b32 	%r317, 0, %r238, %p140;
	@%p141 bra 	$L__BB1_98;
	sub.s32 	%r241, %r6, %r295;
	add.s32 	%r124, %r295, 1;
	and.b32  	%r242, %r241, 1;
	setp.eq.b32 	%p144, %r242, 1;
	not.pred 	%p145, %p144;
	@%p145 bra 	$L__BB1_71;
	mul.wide.u32 	%rd26, %r295, 32;
	add.s64 	%rd27, %rd2, %rd26;
	ld.global.v8.u32 	{%r125, %r126, %r127, %r128, %r129, %r130, %r131, %r132}, [%rd27];
	setp.eq.s32 	%p146, %r317, %r318;
	mov.u32 	%r287, %r125;
	mov.u32 	%r288, %r126;
	@%p146 bra 	$L__BB1_61;
	setp.eq.s32 	%p147, %r125, %r126;
	mov.u32 	%r287, %r317;
	mov.u32 	%r288, %r318;
	@%p147 bra 	$L__BB1_61;
	setp.ne.s32 	%p148, %r317, -1;
	setp.ne.s32 	%p149, %r125, -1;
	setp.eq.s32 	%p150, %r318, %r125;
	and.pred  	%p151, %p149, %p148;
	and.pred  	%p152, %p151, %p150;
	selp.b32 	%r287, %r317, -1, %p152;
	selp.b32 	%r288, %r126, -1, %p152;
$L__BB1_61:
	setp.eq.s32 	%p153, %r287, %r288;
	mov.u32 	%r289, %r127;
	mov.u32 	%r290, %r128;
	@%p153 bra 	$L__BB1_64;
	setp.eq.s32 	%p154, %r127, %r128;
	mov.u32 	%r289, %r287;
	mov.u32 	%r290, %r288;
	@%p154 bra 	$L__BB1_64;
	setp.ne.s32 	%p155, %r287, -1;
	setp.ne.s32 	%p156, %r127, -1;
	setp.eq.s32 	%p157, %r288, %r127;
	and.pred  	%p158, %p156, %p155;
	and.pred  	%p159, %p158, %p157;
	selp.b32 	%r289, %r287, -1, %p159;
	selp.b32 	%r290, %r128, -1, %p159;
$L__BB1_64:
	setp.eq.s32 	%p160, %r289, %r290;
	mov.u32 	%r291, %r129;
	mov.u32 	%r292, %r130;
	@%p160 bra 	$L__BB1_67;
	setp.eq.s32 	%p161, %r129, %r130;
	mov.u32 	%r291, %r289;
	mov.u32 	%r292, %r290;
	@%p161 bra 	$L__BB1_67;
	setp.ne.s32 	%p162, %r289, -1;
	setp.ne.s32 	%p163, %r129, -1;
	setp.eq.s32 	%p164, %r290, %r129;
	and.pred  	%p165, %p163, %p162;
	and.pred  	%p166, %p165, %p164;
	selp.b32 	%r291, %r289, -1, %p166;
	selp.b32 	%r292, %r130, -1, %p166;
$L__BB1_67:
	setp.eq.s32 	%p167, %r291, %r292;
	mov.u32 	%r317, %r131;
	mov.u32 	%r318, %r132;
	@%p167 bra 	$L__BB1_70;
	setp.eq.s32 	%p168, %r131, %r132;
	mov.u32 	%r317, %r291;
	mov.u32 	%r318, %r292;
	@%p168 bra 	$L__BB1_70;
	setp.ne.s32 	%p169, %r291, -1;
	setp.ne.s32 	%p170, %r131, -1;
	setp.eq.s32 	%p171, %r292, %r131;
	and.pred  	%p172, %p170, %p169;
	and.pred  	%p173, %p172, %p171;
	selp.b32 	%r317, %r291, -1, %p173;
	selp.b32 	%r318, %r132, -1, %p173;
$L__BB1_70:
	add.s64 	%rd29, %rd1, %rd26;
	st.global.v8.u32 	[%rd29], {%r287, %r288, %r289, %r290, %r291, %r292, %r317, %r318};
	mov.u32 	%r295, %r124;
$L__BB1_71:
	setp.eq.s32 	%p174, %r6, %r124;
	@%p174 bra 	$L__BB1_98;
	sub.s32 	%r300, %r295, %r6;
	mul.wide.u32 	%rd30, %r295, 32;
	add.s64 	%rd31, %rd30, 32;
	add.s64 	%rd40, %rd1, %rd31;
	add.s64 	%rd39, %rd2, %rd31;
$L__BB1_73:
	ld.global.v8.u32 	{%r158, %r159, %r160, %r161, %r162, %r163, %r164, %r165}, [%rd39+-32];
	setp.eq.s32 	%p175, %r317, %r318;
	mov.u32 	%r303, %r158;
	mov.u32 	%r304, %r159;
	@%p175 bra 	$L__BB1_76;
	setp.eq.s32 	%p176, %r158, %r159;
	mov.u32 	%r303, %r317;
	mov.u32 	%r304, %r318;
	@%p176 bra 	$L__BB1_76;
	setp.ne.s32 	%p177, %r317, -1;
	setp.ne.s32 	%p178, %r158, -1;
	setp.eq.s32 	%p179, %r318, %r158;
	and.pred  	%p180, %p178, %p177;
	and.pred  	%p181, %p180, %p179;
	selp.b32 	%r303, %r317, -1, %p181;
	selp.b32 	%r304, %r159, -1, %p181;
$L__BB1_76:
	setp.eq.s32 	%p182, %r303, %r304;
	mov.u32 	%r305, %r160;
	mov.u32 	%r306, %r161;
	@%p182 bra 	$L__BB1_79;
	setp.eq.s32 	%p183, %r160, %r161;
	mov.u32 	%r305, %r303;
	mov.u32 	%r306, %r304;
	@%p183 bra 	$L__BB1_79;
	setp.ne.s32 	%p184, %r303, -1;
	setp.ne.s32 	%p185, %r160, -1;
	setp.eq.s32 	%p186, %r304, %r160;
	and.pred  	%p187, %p185, %p184;
	and.pred  	%p188, %p187, %p186;
	selp.b32 	%r305, %r303, -1, %p188;
	selp.b32 	%r306, %r161, -1, %p188;
$L__BB1_79:
	setp.eq.s32 	%p189, %r305, %r306;
	mov.u32 	%r307, %r162;
	mov.u32 	%r308, %r163;
	@%p189 bra 	$L__BB1_82;
	setp.eq.s32 	%p190, %r162, %r163;
	mov.u32 	%r307, %r305;
	mov.u32 	%r308, %r306;
	@%p190 bra 	$L__BB1_82;
	setp.ne.s32 	%p191, %r305, -1;
	setp.ne.s32 	%p192, %r162, -1;
	setp.eq.s32 	%p193, %r306, %r162;
	and.pred  	%p194, %p192, %p191;
	and.pred  	%p195, %p194, %p193;
	selp.b32 	%r307, %r305, -1, %p195;
	selp.b32 	%r308, %r163, -1, %p195;
$L__BB1_82:
	setp.eq.s32 	%p196, %r307, %r308;
	mov.u32 	%r309, %r164;
	mov.u32 	%r310, %r165;
	@%p196 bra 	$L__BB1_85;
	setp.eq.s32 	%p197, %r164, %r165;
	mov.u32 	%r309, %r307;
	mov.u32 	%r310, %r308;
	@%p197 bra 	$L__BB1_85;
	setp.ne.s32 	%p198, %r307, -1;
	setp.ne.s32 	%p199, %r164, -1;
	setp.eq.s32 	%p200, %r308, %r164;
	and.pred  	%p201, %p199, %p198;
	and.pred  	%p202, %p201, %p200;
	selp.b32 	%r309, %r307, -1, %p202;
	selp.b32 	%r310, %r165, -1, %p202;
$L__BB1_85:
	st.global.v8.u32 	[%rd40+-32], {%r303, %r304, %r305, %r306, %r307, %r308, %r309, %r310};
	ld.global.v8.u32 	{%r182, %r183, %r184, %r185, %r186, %r187, %r188, %r189}, [%rd39];
	setp.eq.s32 	%p203, %r309, %r310;
	mov.u32 	%r311, %r182;
	mov.u32 	%r312, %r183;
	@%p203 bra 	$L__BB1_88;
	setp.eq.s32 	%p204, %r182, %r183;
	mov.u32 	%r311, %r309;
	mov.u32 	%r312, %r310;
	@%p204 bra 	$L__BB1_88;
	setp.ne.s32 	%p205, %r309, -1;
	setp.ne.s32 	%p206, %r182, -1;
	setp.eq.s32 	%p207, %r310, %r182;
	and.pred  	%p208, %p206, %p205;
	and.pred  	%p209, %p208, %p207;
	selp.b32 	%r311, %r309, -1, %p209;
	selp.b32 	%r312, %r183, -1, %p209;
$L__BB1_88:
	setp.eq.s32 	%p210, %r311, %r312;
	mov.u32 	%r313, %r184;
	mov.u32 	%r314, %r185;
	@%p210 bra 	$L__BB1_91;
	setp.eq.s32 	%p211, %r184, %r185;
	mov.u32 	%r313, %r311;
	mov.u32 	%r314, %r312;
	@%p211 bra 	$L__BB1_91;
	setp.ne.s32 	%p212, %r311, -1;
	setp.ne.s32 	%p213, %r184, -1;
	setp.eq.s32 	%p214, %r312, %r184;
	and.pred  	%p215, %p213, %p212;
	and.pred  	%p216, %p215, %p214;
	selp.b32 	%r313, %r311, -1, %p216;
	selp.b32 	%r314, %r185, -1, %p216;
$L__BB1_91:
	setp.eq.s32 	%p217, %r313, %r314;
	mov.u32 	%r315, %r186;
	mov.u32 	%r316, %r187;
	@%p217 bra 	$L__BB1_94;
	setp.eq.s32 	%p218, %r186, %r187;
	mov.u32 	%r315, %r313;
	mov.u32 	%r316, %r314;
	@%p218 bra 	$L__BB1_94;
	setp.ne.s32 	%p219, %r313, -1;
	setp.ne.s32 	%p220, %r186, -1;
	setp.eq.s32 	%p221, %r314, %r186;
	and.pred  	%p222, %p220, %p219;
	and.pred  	%p223, %p222, %p221;
	selp.b32 	%r315, %r313, -1, %p223;
	selp.b32 	%r316, %r187, -1, %p223;
$L__BB1_94:
	setp.eq.s32 	%p224, %r315, %r316;
	mov.u32 	%r317, %r188;
	mov.u32 	%r318, %r189;
	@%p224 bra 	$L__BB1_97;
	setp.eq.s32 	%p225, %r188, %r189;
	mov.u32 	%r317, %r315;
	mov.u32 	%r318, %r316;
	@%p225 bra 	$L__BB1_97;
	setp.ne.s32 	%p226, %r315, -1;
	setp.ne.s32 	%p227, %r188, -1;
	setp.eq.s32 	%p228, %r316, %r188;
	and.pred  	%p229, %p227, %p226;
	and.pred  	%p230, %p229, %p228;
	selp.b32 	%r317, %r315, -1, %p230;
	selp.b32 	%r318, %r189, -1, %p230;
$L__BB1_97:
	st.global.v8.u32 	[%rd40], {%r311, %r312, %r313, %r314, %r315, %r316, %r317, %r318};
	add.s32 	%r300, %r300, 2;
	add.s64 	%rd40, %rd40, 64;
	add.s64 	%rd39, %rd39, 64;
	setp.ne.s32 	%p231, %r300, 0;
	@%p231 bra 	$L__BB1_73;
$L__BB1_98:
	setp.ne.s32 	%p232, %r1, 31;
	@%p232 bra 	$L__BB1_104;
	cvt.u64.u32 	%rd41, %r321;
	shl.b32 	%r243, %r2, 5;
	cvt.u64.u32 	%rd32, %r243;
	sub.s64 	%rd33, %rd16, %rd32;
	add.s64 	%rd13, %rd33, %rd41;
	setp.le.u64 	%p233, %rd13, %rd41;
	@%p233 bra 	$L__BB1_104;
$L__BB1_100:
	mov.u32 	%r211, %r318;
	mov.u32 	%r210, %r317;
	shl.b64 	%rd34, %rd41, 3;
	add.s64 	%rd35, %rd2, %rd34;
	ld.global.u32 	%r212, [%rd35];
	ld.global.u32 	%r213, [%rd35+4];
	setp.eq.s32 	%p234, %r210, %r211;
	mov.u32 	%r317, %r212;
	mov.u32 	%r318, %r213;
	@%p234 bra 	$L__BB1_103;
	setp.eq.s32 	%p235, %r212, %r213;
	mov.u32 	%r317, %r210;
	mov.u32 	%r318, %r211;
	@%p235 bra 	$L__BB1_103;
	setp.ne.s32 	%p236, %r210, -1;
	setp.ne.s32 	%p237, %r212, -1;
	setp.eq.s32 	%p238, %r211, %r212;
	and.pred  	%p239, %p237, %p236;
	and.pred  	%p240, %p239, %p238;
	selp.b32 	%r317, %r210, -1, %p240;
	selp.b32 	%r318, %r213, -1, %p240;
$L__BB1_103:
	add.s64 	%rd37, %rd1, %rd34;
	st.global.u32 	[%rd37], %r317;
	st.global.u32 	[%rd37+4], %r318;
	add.s32 	%r321, %r321, 1;
	cvt.u64.u32 	%rd41, %r321;
	setp.gt.u64 	%p241, %rd13, %rd41;
	@%p241 bra 	$L__BB1_100;
$L__BB1_104:
	ret;

}
	// .globl	_ZN8scan_gpu10local_scanI18DebugRangeConcatOpLj4ELb1EEEvmPKNT_4DataEPS3_S6_
.visible .entry _ZN8scan_gpu10local_scanI18DebugRangeConcatOpLj4ELb1EEEvmPKNT_4DataEPS3_S6_(
	.param .u64 _ZN8scan_gpu10local_scanI18DebugRangeConcatOpLj4ELb1EEEvmPKNT_4DataEPS3_S6__param_0,
	.param .u64 .ptr .align 1 _ZN8scan_gpu10local_scanI18DebugRangeConcatOpLj4ELb1EEEvmPKNT_4DataEPS3_S6__param_1,
	.param .u64 .ptr .align 1 _ZN8scan_gpu10local_scanI18DebugRangeConcatOpLj4ELb1EEEvmPKNT_4DataEPS3_S6__param_2,
	.param .u64 .ptr .align 1 _ZN8scan_gpu10local_scanI18DebugRangeConcatOpLj4ELb1EEEvmPKNT_4DataEPS3_S6__param_3
)
{
	.reg .pred 	%p<280>;
	.reg .b32 	%r<401>;
	.reg .b64 	%rd<66>;

	ld.param.u64 	%rd27, [_ZN8scan_gpu10local_scanI18DebugRangeConcatOpLj4ELb1EEEvmPKNT_4DataEPS3_S6__param_0];
	ld.param.u64 	%rd28, [_ZN8scan_gpu10local_scanI18DebugRangeConcatOpLj4ELb1EEEvmPKNT_4DataEPS3_S6__param_1];
	ld.param.u64 	%rd29, [_ZN8scan_gpu10local_scanI18DebugRangeConcatOpLj4ELb1EEEvmPKNT_4DataEPS3_S6__param_2];
	ld.param.u64 	%rd30, [_ZN8scan_gpu10local_scanI18DebugRangeConcatOpLj4ELb1EEEvmPKNT_4DataEPS3_S6__param_3];
	mov.u32 	%r254, %nctaid.x;
	mov.u32 	%r1, %tid.x;
	shr.u64 	%rd1, %rd27, 2;
	cvt.u64.u32 	%rd2, %r254;
	and.b64  	%rd31, %rd1, 4611686014132420608;
	setp.ne.s64 	%p1, %rd31, 0;
	@%p1 bra 	$L__BB2_2;
	cvt.u32.u64 	%r255, %rd2;
	cvt.u32.u64 	%r256, %rd1;
	div.u32 	%r257, %r256, %r255;
	cvt.u64.u32 	%rd61, %r257;
	bra.uni 	$L__BB2_3;
$L__BB2_2:
	div.u64 	%rd61, %rd1, %rd2;
$L__BB2_3:
	mov.u32 	%r259, %ntid.x;
	shr.u32 	%r260, %r259, 5;
	mov.u32 	%r261, %ctaid.x;
	shr.u32 	%r263, %r1, 5;
	cvt.u32.u64 	%r264, %rd2;
	cvt.u32.u64 	%r265, %rd61;
	shl.b32 	%r266, %r265, 2;
	mul.lo.s32 	%r267, %r266, %r261;
	cvt.u64.u32 	%rd32, %r267;
	mul.lo.s32 	%r268, %r260, %r261;
	cvt.u64.u32 	%rd33, %r268;
	add.s32 	%r269, %r264, -1;
	setp.eq.s32 	%p2, %r261, %r269;
	mul.lo.s32 	%r270, %r266, %r264;
	cvt.u32.u64 	%r271, %rd27;
	sub.s32 	%r272, %r271, %r270;
	selp.b32 	%r273, %r272, 0, %p2;
	add.s32 	%r274, %r273, %r266;
	shr.u32 	%r275, %r274, 2;
	div.u32 	%r276, %r275, %r260;
	shl.b32 	%r277, %r276, 2;
	mul.lo.s32 	%r278, %r277, %r263;
	cvt.u64.u32 	%rd34, %r278;
	add.s64 	%rd35, %rd32, %rd34;
	cvta.to.global.u64 	%rd36, %rd28;
	shl.b64 	%rd37, %rd35, 3;
	add.s64 	%rd6, %rd36, %rd37;
	cvta.to.global.u64 	%rd38, %rd29;
	add.s64 	%rd7, %rd38, %rd37;
	cvt.u64.u32 	%rd39, %r263;
	add.s64 	%rd40, %rd33, %rd39;
	cvta.to.global.u64 	%rd41, %rd30;
	shl.b64 	%rd42, %rd40, 3;
	add.s64 	%rd8, %rd41, %rd42;
	add.s32 	%r279, %r260, -1;
	setp.eq.s32 	%p3, %r263, %r279;
	mul.lo.s32 	%r280, %r277, %r260;
	sub.s32 	%r281, %r274, %r280;
	selp.b32 	%r282, %r281, 0, %p3;
	add.s32 	%r2, %r282, %r277;
	setp.eq.s32 	%p4, %r261, 0;
	setp.lt.u32 	%p5, %r1, 32;
	and.pred  	%p6, %p4, %p5;
	mov.b32 	%r304, 0;
	mov.u32 	%r305, %r304;
	@%p6 bra 	$L__BB2_5;
	ld.global.u32 	%r305, [%rd8+-8];
	ld.global.u32 	%r304, [%rd8+-4];
$L__BB2_5:
	cvt.u64.u32 	%rd9, %r2;
	and.b32  	%r7, %r1, 31;
	shr.u32 	%r283, %r2, 5;
	and.b32  	%r8, %r283, 134217724;
	mul.lo.s32 	%r284, %r8, %r7;
	add.s32 	%r387, %r284, %r8;
	shr.u32 	%r361, %r284, 2;
	shr.u32 	%r11, %r387, 2;
	setp.eq.s32 	%p7, %r7, 0;
	selp.b32 	%r334, %r304, 0, %p7;
	selp.b32 	%r335, %r305, 0, %p7;
	setp.le.u32 	%p8, %r11, %r361;
	mul.wide.u32 	%rd43, %r361, 32;
	add.s64 	%rd10, %rd6, %rd43;
	@%p8 bra 	$L__BB2_45;
	sub.s32 	%r286, %r11, %r361;
	add.s32 	%r14, %r361, 1;
	and.b32  	%r287, %r286, 1;
	setp.eq.b32 	%p9, %r287, 1;
	not.pred 	%p10, %p9;
	mov.u32 	%r312, %r361;
	@%p10 bra 	$L__BB2_19;
	ld.global.v8.u32 	{%r15, %r16, %r17, %r18, %r19, %r20, %r21, %r22}, [%rd10];
	setp.eq.s32 	%p11, %r335, %r334;
	mov.u32 	%r306, %r16;
	mov.u32 	%r307, %r15;
	@%p11 bra 	$L__BB2_10;
	setp.eq.s32 	%p12, %r15, %r16;
	mov.u32 	%r306, %r334;
	mov.u32 	%r307, %r335;
	@%p12 bra 	$L__BB2_10;
	setp.ne.s32 	%p13, %r335, -1;
	setp.ne.s32 	%p14, %r15, -1;
	setp.eq.s32 	%p15, %r334, %r15;
	and.pred  	%p16, %p14, %p13;
	and.pred  	%p17, %p16, %p15;
	selp.b32 	%r306, %r16, -1, %p17;
	selp.b32 	%r307, %r335, -1, %p17;
$L__BB2_10:
	setp.eq.s32 	%p18, %r307, %r306;
	mov.u32 	%r308, %r18;
	mov.u32 	%r309, %r17;
	@%p18 bra 	$L__BB2_13;
	setp.eq.s32 	%p19, %r17, %r18;
	mov.u32 	%r308, %r306;
	mov.u32 	%r309, %r307;
	@%p19 bra 	$L__BB2_13;
	setp.ne.s32 	%p20, %r307, -1;
	setp.ne.s32 	%p21, %r17, -1;
	setp.eq.s32 	%p22, %r306, %r17;
	and.pred  	%p23, %p21, %p20;
	and.pred  	%p24, %p23, %p22;
	selp.b32 	%r308, %r18, -1, %p24;
	selp.b32 	%r309, %r307, -1, %p24;
$L__BB2_13:
	setp.eq.s32 	%p25, %r309, %r308;
	mov.u32 	%r310, %r20;
	mov.u32 	%r311, %r19;
	@%p25 bra 	$L__BB2_16;
	setp.eq.s32 	%p26, %r19, %r20;
	mov.u32 	%r310, %r308;
	mov.u32 	%r311, %r309;
	@%p26 bra 	$L__BB2_16;
	setp.ne.s32 	%p27, %r309, -1;
	setp.ne.s32 	%p28, %r19, -1;
	setp.eq.s32 	%p29, %r308, %r19;
	and.pred  	%p30, %p28, %p27;
	and.pred  	%p31, %p30, %p29;
	selp.b32 	%r310, %r20, -1, %p31;
	selp.b32 	%r311, %r309, -1, %p31;
$L__BB2_16:
	setp.eq.s32 	%p32, %r311, %r310;
	mov.u32 	%r312, %r14;
	mov.u32 	%r335, %r21;
	mov.u32 	%r334, %r22;
	@%p32 bra 	$L__BB2_19;
	setp.eq.s32 	%p33, %r21, %r22;
	mov.u32 	%r312, %r14;
	mov.u32 	%r335, %r311;
	mov.u32 	%r334, %r310;
	@%p33 bra 	$L__BB2_19;
	setp.ne.s32 	%p34, %r311, -1;
	setp.ne.s32 	%p35, %r21, -1;
	setp.eq.s32 	%p36, %r310, %r21;
	and.pred  	%p37, %p35, %p34;
	and.pred  	%p38, %p37, %p36;
	selp.b32 	%r334, %r22, -1, %p38;
	selp.b32 	%r335, %r311, -1, %p38;
	mov.u32 	%r312, %r14;
$L__BB2_19:
	setp.eq.s32 	%p39, %r11, %r14;
	@%p39 bra 	$L__BB2_45;
$L__BB2_20:
	mul.wide.u32 	%rd44, %r312, 32;
	add.s64 	%rd11, %rd6, %rd44;
	ld.global.v8.u32 	{%r45, %r46, %r47, %r48, %r49, %r50, %r51, %r52}, [%rd11];
	setp.eq.s32 	%p40, %r335, %r334;
	mov.u32 	%r320, %r46;
	mov.u32 	%r321, %r45;
	@%p40 bra 	$L__BB2_23;
	setp.eq.s32 	%p41, %r45, %r46;
	mov.u32 	%r320, %r334;
	mov.u32 	%r321, %r335;
	@%p41 bra 	$L__BB2_23;
	setp.ne.s32 	%p42, %r335, -1;
	setp.ne.s32 	%p43, %r45, -1;
	setp.eq.s32 	%p44, %r334, %r45;
	and.pred  	%p45, %p43, %p42;
	and.pred  	%p46, %p45, %p44;
	selp.b32 	%r320, %r46, -1, %p46;
	selp.b32 	%r321, %r335, -1, %p46;
$L__BB2_23:
	setp.eq.s32 	%p47, %r321, %r320;
	mov.u32 	%r322, %r48;
	mov.u32 	%r323, %r47;
	@%p47 bra 	$L__BB2_26;
	setp.eq.s32 	%p48, %r47, %r48;
	mov.u32 	%r322, %r320;
	mov.u32 	%r323, %r321;
	@%p48 bra 	$L__BB2_26;
	setp.ne.s32 	%p49, %r321, -1;
	setp.ne.s32 	%p50, %r47, -1;
	setp.eq.s32 	%p51, %r320, %r47;
	and.pred  	%p52, %p50, %p49;
	and.pred  	%p53, %p52, %p51;
	selp.b32 	%r322, %r48, -1, %p53;
	selp.b32 	%r323, %r321, -1, %p53;
$L__BB2_26:
	setp.eq.s32 	%p54, %r323, %r322;
	mov.u32 	%r324, %r50;
	mov.u32 	%r325, %r49;
	@%p54 bra 	$L__BB2_29;
	setp.eq.s32 	%p55, %r49, %r50;
	mov.u32 	%r324, %r322;
	mov.u32 	%r325, %r323;
	@%p55 bra 	$L__BB2_29;
	setp.ne.s32 	%p56, %r323, -1;
	setp.ne.s32 	%p57, %r49, -1;
	setp.eq.s32 	%p58, %r322, %r49;
	and.pred  	%p59, %p57, %p56;
	and.pred  	%p60, %p59, %p58;
	selp.b32 	%r324, %r50, -1, %p60;
	selp.b32 	%r325, %r323, -1, %p60;
$L__BB2_29:
	setp.eq.s32 	%p61, %r325, %r324;
	mov.u32 	%r326, %r52;
	mov.u32 	%r327, %r51;
	@%p61 bra 	$L__BB2_32;
	setp.eq.s32 	%p62, %r51, %r52;
	mov.u32 	%r326, %r324;
	mov.u32 	%r327, %r325;
	@%p62 bra 	$L__BB2_32;
	setp.ne.s32 	%p63, %r325, -1;
	setp.ne.s32 	%p64, %r51, -1;
	setp.eq.s32 	%p65, %r324, %r51;
	and.pred  	%p66, %p64, %p63;
	and.pred  	%p67, %p66, %p65;
	selp.b32 	%r326, %r52, -1, %p67;
	selp.b32 	%r327, %r325, -1, %p67;
$L__BB2_32:
	ld.global.v8.u32 	{%r69, %r70, %r71, %r72, %r73, %r74, %r75, %r76}, [%rd11+32];
	setp.eq.s32 	%p68, %r327, %r326;
	mov.u32 	%r328, %r70;
	mov.u32 	%r329, %r69;
	@%p68 bra 	$L__BB2_35;
	setp.eq.s32 	%p69, %r69, %r70;
	mov.u32 	%r328, %r326;
	mov.u32 	%r329, %r327;
	@%p69 bra 	$L__BB2_35;
	setp.ne.s32 	%p70, %r327, -1;
	setp.ne.s32 	%p71, %r69, -1;
	setp.eq.s32 	%p72, %r326, %r69;
	and.pred  	%p73, %p71, %p70;
	and.pred  	%p74, %p73, %p72;
	selp.b32 	%r328, %r70, -1, %p74;
	selp.b32 	%r329, %r327, -1, %p74;
$L__BB2_35:
	setp.eq.s32 	%p75, %r329, %r328;
	mov.u32 	%r330, %r72;
	mov.u32 	%r331, %r71;
	@%p75 bra 	$L__BB2_38;
	setp.eq.s32 	%p76, %r71, %r72;
	mov.u32 	%r330, %r328;
	mov.u32 	%r331, %r329;
	@%p76 bra 	$L__BB2_38;
	setp.ne.s32 	%p77, %r329, -1;
	setp.ne.s32 	%p78, %r71, -1;
	setp.eq.s32 	%p79, %r328, %r71;
	and.pred  	%p80, %p78, %p77;
	and.pred  	%p81, %p80, %p79;
	selp.b32 	%r330, %r72, -1, %p81;
	selp.b32 	%r331, %r329, -1, %p81;
$L__BB2_38:
	setp.eq.s32 	%p82, %r331, %r330;
	mov.u32 	%r332, %r74;
	mov.u32 	%r333, %r73;
	@%p82 bra 	$L__BB2_41;
	setp.eq.s32 	%p83, %r73, %r74;
	mov.u32 	%r332, %r330;
	mov.u32 	%r333, %r331;
	@%p83 bra 	$L__BB2_41;
	setp.ne.s32 	%p84, %r331, -1;
	setp.ne.s32 	%p85, %r73, -1;
	setp.eq.s32 	%p86, %r330, %r73;
	and.pred  	%p87, %p85, %p84;
	and.pred  	%p88, %p87, %p86;
	selp.b32 	%r332, %r74, -1, %p88;
	selp.b32 	%r333, %r331, -1, %p88;
$L__BB2_41:
	setp.eq.s32 	%p89, %r333, %r332;
	mov.u32 	%r334, %r76;
	mov.u32 	%r335, %r75;
	@%p89 bra 	$L__BB2_44;
	setp.eq.s32 	%p90, %r75, %r76;
	mov.u32 	%r334, %r332;
	mov.u32 	%r335, %r333;
	@%p90 bra 	$L__BB2_44;
	setp.ne.s32 	%p91, %r333, -1;
	setp.ne.s32 	%p92, %r75, -1;
	setp.eq.s32 	%p93, %r332, %r75;
	and.pred  	%p94, %p92, %p91;
	and.pred  	%p95, %p94, %p93;
	selp.b32 	%r334, %r76, -1, %p95;
	selp.b32 	%r335, %r333, -1, %p95;
$L__BB2_44:
	add.s32 	%r312, %r312, 2;
	setp.lt.u32 	%p96, %r312, %r11;
	@%p96 bra 	$L__BB2_20;
$L__BB2_45:
	setp.eq.s32 	%p97, %r7, 0;
	bar.warp.sync 	-1;
	shfl.sync.up.b32	%r288|%p98, %r335, 1, 0, -1;
	shfl.sync.up.b32	%r289|%p99, %r334, 1, 0, -1;
	selp.b32 	%r96, 0, %r289, %p97;
	selp.b32 	%r97, 0, %r288, %p97;
	setp.eq.s32 	%p100, %r97, %r96;
	mov.u32 	%r338, %r335;
	mov.u32 	%r339, %r334;
	@%p100 bra 	$L__BB2_48;
	setp.eq.s32 	%p101, %r335, %r334;
	mov.u32 	%r338, %r97;
	mov.u32 	%r339, %r96;
	@%p101 bra 	$L__BB2_48;
	setp.ne.s32 	%p102, %r97, -1;
	setp.ne.s32 	%p103, %r335, -1;
	setp.eq.s32 	%p104, %r96, %r335;
	and.pred  	%p105, %p103, %p102;
	and.pred  	%p106, %p105, %p104;
	selp.b32 	%r338, %r97, -1, %p106;
	selp.b32 	%r339, %r334, -1, %p106;
$L__BB2_48:
	shfl.sync.up.b32	%r290|%p107, %r338, 2, 0, -1;
	shfl.sync.up.b32	%r291|%p108, %r339, 2, 0, -1;
	setp.lt.u32 	%p109, %r7, 2;
	selp.b32 	%r102, 0, %r291, %p109;
	selp.b32 	%r103, 0, %r290, %p109;
	setp.eq.s32 	%p110, %r103, %r102;
	mov.u32 	%r340, %r338;
	mov.u32 	%r341, %r339;
	@%p110 bra 	$L__BB2_51;
	setp.eq.s32 	%p111, %r338, %r339;
	mov.u32 	%r340, %r103;
	mov.u32 	%r341, %r102;
	@%p111 bra 	$L__BB2_51;
	setp.ne.s32 	%p112, %r103, -1;
	setp.ne.s32 	%p113, %r338, -1;
	setp.eq.s32 	%p114, %r102, %r338;
	and.pred  	%p115, %p113, %p112;
	and.pred  	%p116, %p115, %p114;
	selp.b32 	%r340, %r103, -1, %p116;
	selp.b32 	%r341, %r339, -1, %p116;
$L__BB2_51:
	shfl.sync.up.b32	%r292|%p117, %r340, 4, 0, -1;
	shfl.sync.up.b32	%r293|%p118, %r341, 4, 0, -1;
	setp.lt.u32 	%p119, %r7, 4;
	selp.b32 	%r108, 0, %r293, %p119;
	selp.b32 	%r109, 0, %r292, %p119;
	setp.eq.s32 	%p120, %r109, %r108;
	mov.u32 	%r342, %r340;
	mov.u32 	%r343, %r341;
	@%p120 bra 	$L__BB2_54;
	setp.eq.s32 	%p121, %r340, %r341;
	mov.u32 	%r342, %r109;
	mov.u32 	%r343, %r108;
	@%p121 bra 	$L__BB2_54;
	setp.ne.s32 	%p122, %r109, -1;
	setp.ne.s32 	%p123, %r340, -1;
	setp.eq.s32 	%p124, %r108, %r340;
	and.pred  	%p125, %p123, %p122;
	and.pred  	%p126, %p125, %p124;
	selp.b32 	%r342, %r109, -1, %p126;
	selp.b32 	%r343, %r341, -1, %p126;
$L__BB2_54:
	shfl.sync.up.b32	%r294|%p127, %r342, 8, 0, -1;
	shfl.sync.up.b32	%r295|%p128, %r343, 8, 0, -1;
	setp.lt.u32 	%p129, %r7, 8;
	selp.b32 	%r114, 0, %r295, %p129;
	selp.b32 	%r115, 0, %r294, %p129;
	setp.eq.s32 	%p130, %r115, %r114;
	mov.u32 	%r344, %r342;
	mov.u32 	%r345, %r343;
	@%p130 bra 	$L__BB2_57;
	setp.eq.s32 	%p131, %r342, %r343;
	mov.u32 	%r344, %r115;
	mov.u32 	%r345, %r114;
	@%p131 bra 	$L__BB2_57;
	setp.ne.s32 	%p132, %r115, -1;
	setp.ne.s32 	%p133, %r342, -1;
	setp.eq.s32 	%p134, %r114, %r342;
	and.pred  	%p135, %p133, %p132;
	and.pred  	%p136, %p135, %p134;
	selp.b32 	%r344, %r115, -1, %p136;
	selp.b32 	%r345, %r343, -1, %p136;
$L__BB2_57:
	shfl.sync.up.b32	%r296|%p137, %r344, 16, 0, -1;
	shfl.sync.up.b32	%r297|%p138, %r345, 16, 0, -1;
	setp.lt.u32 	%p139, %r7, 16;
	selp.b32 	%r120, 0, %r297, %p139;
	selp.b32 	%r121, 0, %r296, %p139;
	setp.eq.s32 	%p140, %r121, %r120;
	mov.u32 	%r346, %r344;
	mov.u32 	%r347, %r345;
	@%p140 bra 	$L__BB2_60;
	setp.eq.s32 	%p141, %r344, %r345;
	mov.u32 	%r346, %r121;
	mov.u32 	%r347, %r120;
	@%p141 bra 	$L__BB2_60;
	setp.ne.s32 	%p142, %r121, -1;
	setp.ne.s32 	%p143, %r344, -1;
	setp.eq.s32 	%p144, %r120, %r344;
	and.pred  	%p145, %p143, %p142;
	and.pred  	%p146, %p145, %p144;
	selp.b32 	%r346, %r121, -1, %p146;
	selp.b32 	%r347, %r345, -1, %p146;
$L__BB2_60:
	setp.le.u32 	%p147, %r11, %r361;
	setp.eq.s32 	%p148, %r7, 0;
	shfl.sync.up.b32	%r298|%p149, %r346, 1, 0, -1;
	shfl.sync.up.b32	%r299|%p150, %r347, 1, 0, -1;
	selp.b32 	%r379, %r304, %r299, %p148;
	selp.b32 	%r378, %r305, %r298, %p148;
	@%p147 bra 	$L__BB2_101;
	sub.s32 	%r301, %r11, %r361;
	add.s32 	%r128, %r361, 1;
	and.b32  	%r302, %r301, 1;
	setp.eq.b32 	%p151, %r302, 1;
	not.pred 	%p152, %p151;
	@%p152 bra 	$L__BB2_75;
	ld.global.v8.u32 	{%r129, %r130, %r131, %r132, %r133, %r134, %r135, %r136}, [%rd10];
	setp.eq.s32 	%p153, %r378, %r379;
	mov.u32 	%r348, %r129;
	mov.u32 	%r349, %r130;
	@%p153 bra 	$L__BB2_65;
	setp.eq.s32 	%p154, %r129, %r130;
	mov.u32 	%r348, %r378;
	mov.u32 	%r349, %r379;
	@%p154 bra 	$L__BB2_65;
	setp.ne.s32 	%p155, %r378, -1;
	setp.ne.s32 	%p156, %r129, -1;
	setp.eq.s32 	%p157, %r379, %r129;
	and.pred  	%p158, %p156, %p155;
	and.pred  	%p159, %p158, %p157;
	selp.b32 	%r348, %r378, -1, %p159;
	selp.b32 	%r349, %r130, -1, %p159;
$L__BB2_65:
	setp.eq.s32 	%p160, %r348, %r349;
	mov.u32 	%r350, %r131;
	mov.u32 	%r351, %r132;
	@%p160 bra 	$L__BB2_68;
	setp.eq.s32 	%p161, %r131, %r132;
	mov.u32 	%r350, %r348;
	mov.u32 	%r351, %r349;
	@%p161 bra 	$L__BB2_68;
	setp.ne.s32 	%p162, %r348, -1;
	setp.ne.s32 	%p163, %r131, -1;
	setp.eq.s32 	%p164, %r349, %r131;
	and.pred  	%p165, %p163, %p162;
	and.pred  	%p166, %p165, %p164;
	selp.b32 	%r350, %r348, -1, %p166;
	selp.b32 	%r351, %r132, -1, %p166;
$L__BB2_68:
	setp.eq.s32 	%p167, %r350, %r351;
	mov.u32 	%r352, %r133;
	mov.u32 	%r353, %r134;
	@%p167 bra 	$L__BB2_71;
	setp.eq.s32 	%p168, %r133, %r134;
	mov.u32 	%r352, %r350;
	mov.u32 	%r353, %r351;
	@%p168 bra 	$L__BB2_71;
	setp.ne.s32 	%p169, %r350, -1;
	setp.ne.s32 	%p170, %r133, -1;
	setp.eq.s32 	%p171, %r351, %r133;
	and.pred  	%p172, %p170, %p169;
	and.pred  	%p173, %p172, %p171;
	selp.b32 	%r352, %r350, -1, %p173;
	selp.b32 	%r353, %r134, -1, %p173;
$L__BB2_71:
	setp.eq.s32 	%p174, %r352, %r353;
	mov.u32 	%r378, %r135;
	mov.u32 	%r379, %r136;
	@%p174 bra 	$L__BB2_74;
	setp.eq.s32 	%p175, %r135, %r136;
	mov.u32 	%r378, %r352;
	mov.u32 	%r379, %r353;
	@%p175 bra 	$L__BB2_74;
	setp.ne.s32 	%p176, %r352, -1;
	setp.ne.s32 	%p177, %r135, -1;
	setp.eq.s32 	%p178, %r353, %r135;
	and.pred  	%p179, %p177, %p176;
	and.pred  	%p180, %p179, %p178;
	selp.b32 	%r378, %r352, -1, %p180;
	selp.b32 	%r379, %r136, -1, %p180;
$L__BB2_74:
	add.s64 	%rd46, %rd7, %rd43;
	st.global.v8.u32 	[%rd46], {%r348, %r349, %r350, %r351, %r352, %r353, %r378, %r379};
	mov.u32 	%r361, %r128;
$L__BB2_75:
	setp.eq.s32 	%p181, %r11, %r128;
	@%p181 bra 	$L__BB2_101;
$L__BB2_76:
	mul.wide.u32 	%rd47, %r361, 32;
	add.s64 	%rd12, %rd6, %rd47;
	ld.global.v8.u32 	{%r161, %r162, %r163, %r164, %r165, %r166, %r167, %r168}, [%rd12];
	setp.eq.s32 	%p182, %r378, %r379;
	mov.u32 	%r364, %r161;
	mov.u32 	%r365, %r162;
	@%p182 bra 	$L__BB2_79;
	setp.eq.s32 	%p183, %r161, %r162;
	mov.u32 	%r364, %r378;
	mov.u32 	%r365, %r379;
	@%p183 bra 	$L__BB2_79;
	setp.ne.s32 	%p184, %r378, -1;
	setp.ne.s32 	%p185, %r161, -1;
	setp.eq.s32 	%p186, %r379, %r161;
	and.pred  	%p187, %p185, %p184;
	and.pred  	%p188, %p187, %p186;
	selp.b32 	%r364, %r378, -1, %p188;
	selp.b32 	%r365, %r162, -1, %p188;
$L__BB2_79:
	setp.eq.s32 	%p189, %r364, %r365;
	mov.u32 	%r366, %r163;
	mov.u32 	%r367, %r164;
	@%p189 bra 	$L__BB2_82;
	setp.eq.s32 	%p190, %r163, %r164;
	mov.u32 	%r366, %r364;
	mov.u32 	%r367, %r365;
	@%p190 bra 	$L__BB2_82;
	setp.ne.s32 	%p191, %r364, -1;
	setp.ne.s32 	%p192, %r163, -1;
	setp.eq.s32 	%p193, %r365, %r163;
	and.pred  	%p194, %p192, %p191;
	and.pred  	%p195, %p194, %p193;
	selp.b32 	%r366, %r364, -1, %p195;
	selp.b32 	%r367, %r164, -1, %p195;
$L__BB2_82:
	setp.eq.s32 	%p196, %r366, %r367;
	mov.u32 	%r368, %r165;
	mov.u32 	%r369, %r166;
	@%p196 bra 	$L__BB2_85;
	setp.eq.s32 	%p197, %r165, %r166;
	mov.u32 	%r368, %r366;
	mov.u32 	%r369, %r367;
	@%p197 bra 	$L__BB2_85;
	setp.ne.s32 	%p198, %r366, -1;
	setp.ne.s32 	%p199, %r165, -1;
	setp.eq.s32 	%p200, %r367, %r165;
	and.pred  	%p201, %p199, %p198;
	and.pred  	%p202, %p201, %p200;
	selp.b32 	%r368, %r366, -1, %p202;
	selp.b32 	%r369, %r166, -1, %p202;
$L__BB2_85:
	setp.eq.s32 	%p203, %r368, %r369;
	mov.u32 	%r370, %r167;
	mov.u32 	%r371, %r168;
	@%p203 bra 	$L__BB2_88;
	setp.eq.s32 	%p204, %r167, %r168;
	mov.u32 	%r370, %r368;
	mov.u32 	%r371, %r369;
	@%p204 bra 	$L__BB2_88;
	setp.ne.s32 	%p205, %r368, -1;
	setp.ne.s32 	%p206, %r167, -1;
	setp.eq.s32 	%p207, %r369, %r167;
	and.pred  	%p208, %p206, %p205;
	and.pred  	%p209, %p208, %p207;
	selp.b32 	%r370, %r368, -1, %p209;
	selp.b32 	%r371, %r168, -1, %p209;
$L__BB2_88:
	add.s64 	%rd13, %rd7, %rd47;
	st.global.v8.u32 	[%rd13], {%r364, %r365, %r366, %r367, %r368, %r369, %r370, %r371};
	ld.global.v8.u32 	{%r185, %r186, %r187, %r188, %r189, %r190, %r191, %r192}, [%rd12+32];
	setp.eq.s32 	%p210, %r370, %r371;
	mov.u32 	%r372, %r185;
	mov.u32 	%r373, %r186;
	@%p210 bra 	$L__BB2_91;
	setp.eq.s32 	%p211, %r185, %r186;
	mov.u32 	%r372, %r370;
	mov.u32 	%r373, %r371;
	@%p211 bra 	$L__BB2_91;
	setp.ne.s32 	%p212, %r370, -1;
	setp.ne.s32 	%p213, %r185, -1;
	setp.eq.s32 	%p214, %r371, %r185;
	and.pred  	%p215, %p213, %p212;
	and.pred  	%p216, %p215, %p214;
	selp.b32 	%r372, %r370, -1, %p216;
	selp.b32 	%r373, %r186, -1, %p216;
$L__BB2_91:
	setp.eq.s32 	%p217, %r372, %r373;
	mov.u32 	%r374, %r187;
	mov.u32 	%r375, %r188;
	@%p217 bra 	$L__BB2_94;
	setp.eq.s32 	%p218, %r187, %r188;
	mov.u32 	%r374, %r372;
	mov.u32 	%r375, %r373;
	@%p218 bra 	$L__BB2_94;
	setp.ne.s32 	%p219, %r372, -1;
	setp.ne.s32 	%p220, %r187, -1;
	setp.eq.s32 	%p221, %r373, %r187;
	and.pred  	%p222, %p220, %p219;
	and.pred  	%p223, %p222, %p221;
	selp.b32 	%r374, %r372, -1, %p223;
	selp.b32 	%r375, %r188, -1, %p223;
$L__BB2_94:
	setp.eq.s32 	%p224, %r374, %r375;
	mov.u32 	%r376, %r189;
	mov.u32 	%r377, %r190;
	@%p224 bra 	$L__BB2_97;
	setp.eq.s32 	%p225, %r189, %r190;
	mov.u32 	%r376, %r374;
	mov.u32 	%r377, %r375;
	@%p225 bra 	$L__BB2_97;
	setp.ne.s32 	%p226, %r374, -1;
	setp.ne.s32 	%p227, %r189, -1;
	setp.eq.s32 	%p228, %r375, %r189;
	and.pred  	%p229, %p227, %p226;
	and.pred  	%p230, %p229, %p228;
	selp.b32 	%r376, %r374, -1, %p230;
	selp.b32 	%r377, %r190, -1, %p230;
$L__BB2_97:
	setp.eq.s32 	%p231, %r376, %r377;
	mov.u32 	%r378, %r191;
	mov.u32 	%r379, %r192;
	@%p231 bra 	$L__BB2_100;
	setp.eq.s32 	%p232, %r191, %r192;
	mov.u32 	%r378, %r376;
	mov.u32 	%r379, %r377;
	@%p232 bra 	$L__BB2_100;
	setp.ne.s32 	%p233, %r376, -1;
	setp.ne.s32 	%p234, %r191, -1;
	setp.eq.s32 	%p235, %r377, %r191;
	and.pred  	%p236, %p234, %p233;
	and.pred  	%p237, %p236, %p235;
	selp.b32 	%r378, %r376, -1, %p237;
	selp.b32 	%r379, %r192, -1, %p237;
$L__BB2_100:
	st.global.v8.u32 	[%rd13+32], {%r372, %r373, %r374, %r375, %r376, %r377, %r378, %r379};
	add.s32 	%r361, %r361, 2;
	setp.lt.u32 	%p238, %r361, %r11;
	@%p238 bra 	$L__BB2_76;
$L__BB2_101:
	setp.ne.s32 	%p239, %r7, 31;
	@%p239 bra 	$L__BB2_122;
	cvt.u64.u32 	%rd64, %r387;
	shl.b32 	%r303, %r8, 5;
	cvt.u64.u32 	%rd15, %r303;
	sub.s64 	%rd49, %rd9, %rd15;
	add.s64 	%rd16, %rd49, %rd64;
	setp.le.u64 	%p240, %rd16, %rd64;
	@%p240 bra 	$L__BB2_122;
	cvt.u32.u64 	%r212, %rd16;
	and.b64  	%rd62, %rd9, 3;
	setp.eq.s64 	%p241, %rd62, 0;
	@%p241 bra 	$L__BB2_108;
$L__BB2_104:
	.pragma "nounroll";
	mov.u32 	%r215, %r379;
	mov.u32 	%r214, %r378;
	shl.b64 	%rd50, %rd64, 3;
	add.s64 	%rd51, %rd6, %rd50;
	ld.global.u32 	%r216, [%rd51];
	ld.global.u32 	%r217, [%rd51+4];
	setp.eq.s32 	%p242, %r214, %r215;
	mov.u32 	%r378, %r216;
	mov.u32 	%r379, %r217;
	@%p242 bra 	$L__BB2_107;
	setp.eq.s32 	%p243, %r216, %r217;
	mov.u32 	%r378, %r214;
	mov.u32 	%r379, %r215;
	@%p243 bra 	$L__BB2_107;
	setp.ne.s32 	%p244, %r214, -1;
	setp.ne.s32 	%p245, %r216, -1;
	setp.eq.s32 	%p246, %r215, %r216;
	and.pred  	%p247, %p245, %p244;
	and.pred  	%p248, %p247, %p246;
	selp.b32 	%r378, %r214, -1, %p248;
	selp.b32 	%r379, %r217, -1, %p248;
$L__BB2_107:
	add.s64 	%rd53, %rd7, %rd50;
	st.global.u32 	[%rd53], %r378;
	st.global.u32 	[%rd53+4], %r379;
	add.s32 	%r387, %r387, 1;
	cvt.u64.u32 	%rd64, %r387;
	add.s64 	%rd62, %rd62, -1;
	setp.ne.s64 	%p249, %rd62, 0;
	@%p249 bra 	$L__BB2_104;
$L__BB2_108:
	sub.s64 	%rd54, %rd15, %rd9;
	setp.gt.u64 	%p250, %rd54, -4;
	@%p250 bra 	$L__BB2_122;
$L__BB2_109:
	shl.b64 	%rd55, %rd64, 3;
	add.s64 	%rd56, %rd6, %rd55;
	ld.global.u32 	%r229, [%rd56];
	ld.global.u32 	%r230, [%rd56+4];
	setp.eq.s32 	%p251, %r378, %r379;
	mov.u32 	%r393, %r229;
	mov.u32 	%r394, %r230;
	@%p251 bra 	$L__BB2_112;
	setp.eq.s32 	%p252, %r229, %r230;
	mov.u32 	%r393, %r378;
	mov.u32 	%r394, %r379;
	@%p252 bra 	$L__BB2_112;
	setp.ne.s32 	%p253, %r378, -1;
	setp.ne.s32 	%p254, %r229, -1;
	setp.eq.s32 	%p255, %r379, %r229;
	and.pred  	%p256, %p254, %p253;
	and.pred  	%p257, %p256, %p255;
	selp.b32 	%r393, %r378, -1, %p257;
	selp.b32 	%r394, %r230, -1, %p257;
$L__BB2_112:
	add.s64 	%rd58, %rd7, %rd55;
	st.global.u32 	[%rd58], %r393;
	st.global.u32 	[%rd58+4], %r394;
	mul.wide.u32 	%rd59, %r387, 8;
	add.s64 	%rd24, %rd6, %rd59;
	ld.global.u32 	%r235, [%rd24+8];
	ld.global.u32 	%r236, [%rd24+12];
	setp.eq.s32 	%p258, %r393, %r394;
	mov.u32 	%r395, %r235;
	mov.u32 	%r396, %r236;
	@%p258 bra 	$L__BB2_115;
	setp.eq.s32 	%p259, %r235, %r236;
	mov.u32 	%r395, %r393;
	mov.u32 	%r396, %r394;
	@%p259 bra 	$L__BB2_115;
	setp.ne.s32 	%p260, %r393, -1;
	setp.ne.s32 	%p261, %r235, -1;
	setp.eq.s32 	%p262, %r394, %r235;
	and.pred  	%p263, %p261, %p260;
	and.pred  	%p264, %p263, %p262;
	selp.b32 	%r395, %r393, -1, %p264;
	selp.b32 	%r396, %r236, -1, %p264;
$L__BB2_115:
	add.s64 	%rd25, %rd7, %rd59;
	st.global.u32 	[%rd25+8], %r395;
	st.global.u32 	[%rd25+12], %r396;
	ld.global.u32 	%r241, [%rd24+16];
	ld.global.u32 	%r242, [%rd24+20];
	setp.eq.s32 	%p265, %r395, %r396;
	mov.u32 	%r397, %r241;
	mov.u32 	%r398, %r242;
	@%p265 bra 	$L__BB2_118;
	setp.eq.s32 	%p266, %r241, %r242;
	mov.u32 	%r397, %r395;
	mov.u32 	%r398, %r396;
	@%p266 bra 	$L__BB2_118;
	setp.ne.s32 	%p267, %r395, -1;
	setp.ne.s32 	%p268, %r241, -1;
	setp.eq.s32 	%p269, %r396, %r241;
	and.pred  	%p270, %p268, %p267;
	and.pred  	%p271, %p270, %p269;
	selp.b32 	%r397, %r395, -1, %p271;
	selp.b32 	%r398, %r242, -1, %p271;
$L__BB2_118:
	st.global.u32 	[%rd25+16], %r397;
	st.global.u32 	[%rd25+20], %r398;
	ld.global.u32 	%r247, [%rd24+24];
	ld.global.u32 	%r248, [%rd24+28];
	setp.eq.s32 	%p272, %r397, %r398;
	mov.u32 	%r378, %r247;
	mov.u32 	%r379, %r248;
	@%p272 bra 	$L__BB2_121;
	setp.eq.s32 	%p273, %r247, %r248;
	mov.u32 	%r378, %r397;
	mov.u32 	%r379, %r398;
	@%p273 bra 	$L__BB2_121;
	setp.ne.s32 	%p274, %r397, -1;
	setp.ne.s32 	%p275, %r247, -1;
	setp.eq.s32 	%p276, %r398, %r247;
	and.pred  	%p277, %p275, %p274;
	and.pred  	%p278, %p277, %p276;
	selp.b32 	%r378, %r397, -1, %p278;
	selp.b32 	%r379, %r248, -1, %p278;
$L__BB2_121:
	st.global.u32 	[%rd25+24], %r378;
	st.global.u32 	[%rd25+28], %r379;
	add.s32 	%r387, %r387, 4;
	cvt.u64.u32 	%rd64, %r387;
	setp.lt.u32 	%p279, %r387, %r212;
	@%p279 bra 	$L__BB2_109;
$L__BB2_122:
	ret;

}
	// .globl	_ZN8scan_gpu10local_scanI18DebugRangeConcatOpLj2ELb0EEEvmPKNT_4DataEPS3_S6_
.visible .entry _ZN8scan_gpu10local_scanI18DebugRangeConcatOpLj2ELb0EEEvmPKNT_4DataEPS3_S6_(
	.param .u64 _ZN8scan_gpu10local_scanI18DebugRangeConcatOpLj2ELb0EEEvmPKNT_4DataEPS3_S6__param_0,
	.param .u64 .ptr .align 1 _ZN8scan_gpu10local_scanI18DebugRangeConcatOpLj2ELb0EEEvmPKNT_4DataEPS3_S6__param_1,
	.param .u64 .ptr .align 1 _ZN8scan_gpu10local_scanI18DebugRangeConcatOpLj2ELb0EEEvmPKNT_4DataEPS3_S6__param_2,
	.param .u64 .ptr .align 1 _ZN8scan_gpu10local_scanI18DebugRangeConcatOpLj2ELb0EEEvmPKNT_4DataEPS3_S6__param_3
)
{
	.reg .pred 	%p<170>;
	.reg .b32 	%r<282>;
	.reg .b64 	%rd<51>;

	ld.param.u64 	%rd22, [_ZN8scan_gpu10local_scanI18DebugRangeConcatOpLj2ELb0EEEvmPKNT_4DataEPS3_S6__param_0];
	ld.param.u64 	%rd23, [_ZN8scan_gpu10local_scanI18DebugRangeConcatOpLj2ELb0EEEvmPKNT_4DataEPS3_S6__param_1];
	ld.param.u64 	%rd24, [_ZN8scan_gpu10local_scanI18DebugRangeConcatOpLj2ELb0EEEvmPKNT_4DataEPS3_S6__param_3];
	mov.u32 	%r165, %nctaid.x;
	shr.u64 	%rd1, %rd22, 1;
	cvt.u64.u32 	%rd2, %r165;
	and.b64  	%rd25, %rd1, 9223372032559808512;
	setp.ne.s64 	%p1, %rd25, 0;
	@%p1 bra 	$L__BB3_2;
	cvt.u32.u64 	%r166, %rd2;
	cvt.u32.u64 	%r167, %rd1;
	div.u32 	%r168, %r167, %r166;
	cvt.u64.u32 	%rd46, %r168;
	bra.uni 	$L__BB3_3;
$L__BB3_2:
	div.u64 	%rd46, %rd1, %rd2;
$L__BB3_3:
	mov.u32 	%r170, %ntid.x;
	shr.u32 	%r171, %r170, 5;
	mov.u32 	%r172, %ctaid.x;
	mov.u32 	%r173, %tid.x;
	shr.u32 	%r174, %r173, 5;
	cvt.u32.u64 	%r175, %rd2;
	cvt.u32.u64 	%r176, %rd46;
	shl.b32 	%r177, %r176, 1;
	mul.lo.s32 	%r178, %r177, %r172;
	cvt.u64.u32 	%rd26, %r178;
	mul.lo.s32 	%r179, %r171, %r172;
	cvt.u64.u32 	%rd27, %r179;
	add.s32 	%r180, %r175, -1;
	setp.eq.s32 	%p2, %r172, %r180;
	mul.lo.s32 	%r181, %r177, %r175;
	cvt.u32.u64 	%r182, %rd22;
	sub.s32 	%r183, %r182, %r181;
	selp.b32 	%r184, %r183, 0, %p2;
	add.s32 	%r185, %r184, %r177;
	shr.u32 	%r186, %r185, 1;
	div.u32 	%r187, %r186, %r171;
	shl.b32 	%r188, %r187, 1;
	mul.lo.s32 	%r189, %r188, %r174;
	cvt.u64.u32 	%rd28, %r189;
	add.s64 	%rd29, %rd26, %rd28;
	cvta.to.global.u64 	%rd30, %rd23;
	shl.b64 	%rd31, %rd29, 3;
	add.s64 	%rd6, %rd30, %rd31;
	cvt.u64.u32 	%rd32, %r174;
	add.s64 	%rd33, %rd27, %rd32;
	cvta.to.global.u64 	%rd34, %rd24;
	shl.b64 	%rd35, %rd33, 3;
	add.s64 	%rd7, %rd34, %rd35;
	add.s32 	%r190, %r171, -1;
	setp.eq.s32 	%p3, %r174, %r190;
	mul.lo.s32 	%r191, %r188, %r171;
	sub.s32 	%r192, %r185, %r191;
	selp.b32 	%r193, %r192, 0, %p3;
	add.s32 	%r194, %r193, %r188;
	cvt.u64.u32 	%rd8, %r194;
	and.b32  	%r1, %r173, 31;
	shr.u32 	%r195, %r194, 5;
	and.b32  	%r2, %r195, 134217726;
	mul.lo.s32 	%r196, %r2, %r1;
	add.s32 	%r264, %r196, %r2;
	shr.u32 	%r236, %r196, 1;
	shr.u32 	%r5, %r264, 1;
	setp.ge.u32 	%p4, %r236, %r5;
	mov.b32 	%r245, 0;
	mov.u32 	%r246, %r245;
	@%p4 bra 	$L__BB3_40;
	sub.s32 	%r6, %r5, %r236;
	and.b32  	%r7, %r6, 3;
	sub.s32 	%r199, %r236, %r5;
	setp.gt.u32 	%p5, %r199, -4;
	mov.b32 	%r246, 0;
	mov.u32 	%r245, %r246;
	@%p5 bra 	$L__BB3_31;
	and.b32  	%r201, %r6, 2147483644;
	neg.s32 	%r214, %r201;
	mov.b32 	%r246, 0;
$L__BB3_6:
	mul.wide.u32 	%rd36, %r236, 16;
	add.s64 	%rd9, %rd6, %rd36;
	ld.global.v4.u32 	{%r13, %r14, %r15, %r16}, [%rd9];
	setp.eq.s32 	%p6, %r246, %r245;
	mov.u32 	%r218, %r14;
	mov.u32 	%r219, %r13;
	@%p6 bra 	$L__BB3_9;
	setp.eq.s32 	%p7, %r13, %r14;
	mov.u32 	%r218, %r245;
	mov.u32 	%r219, %r246;
	@%p7 bra 	$L__BB3_9;
	setp.ne.s32 	%p8, %r246, -1;
	setp.ne.s32 	%p9, %r13, -1;
	setp.eq.s32 	%p10, %r245, %r13;
	and.pred  	%p11, %p9, %p8;
	and.pred  	%p12, %p11, %p10;
	selp.b32 	%r218, %r14, -1, %p12;
	selp.b32 	%r219, %r246, -1, %p12;
$L__BB3_9:
	setp.eq.s32 	%p13, %r219, %r218;
	mov.u32 	%r220, %r16;
	mov.u32 	%r221, %r15;
	@%p13 bra 	$L__BB3_12;
	setp.eq.s32 	%p14, %r15, %r16;
	mov.u32 	%r220, %r218;
	mov.u32 	%r221, %r219;
	@%p14 bra 	$L__BB3_12;
	setp.ne.s32 	%p15, %r219, -1;
	setp.ne.s32 	%p16, %r15, -1;
	setp.eq.s32 	%p17, %r218, %r15;
	and.pred  	%p18, %p16, %p15;
	and.pred  	%p19, %p18, %p17;
	selp.b32 	%r220, %r16, -1, %p19;
	selp.b32 	%r221, %r219, -1, %p19;
$L__BB3_12:
	ld.global.v4.u32 	{%r25, %r26, %r27, %r28}, [%rd9+16];
	setp.eq.s32 	%p20, %r221, %r220;
	mov.u32 	%r222, %r26;
	mov.u32 	%r223, %r25;
	@%p20 bra 	$L__BB3_15;
	setp.eq.s32 	%p21, %r25, %r26;
	mov.u32 	%r222, %r220;
	mov.u32 	%r223, %r221;
	@%p21 bra 	$L__BB3_15;
	setp.ne.s32 	%p22, %r221, -1;
	setp.ne.s32 	%p23, %r25, -1;
	setp.eq.s32 	%p24, %r220, %r25;
	and.pred  	%p25, %p23, %p22;
	and.pred  	%p26, %p25, %p24;
	selp.b32 	%r222, %r26, -1, %p26;
	selp.b32 	%r223, %r221, -1, %p26;
$L__BB3_15:
	setp.eq.s32 	%p27, %r223, %r222;
	mov.u32 	%r224, %r28;
	mov.u32 	%r225, %r27;
	@%p27 bra 	$L__BB3_18;
	setp.eq.s32 	%p28, %r27, %r28;
	mov.u32 	%r224, %r222;
	mov.u32 	%r225, %r223;
	@%p28 bra 	$L__BB3_18;
	setp.ne.s32 	%p29, %r223, -1;
	setp.ne.s32 	%p30, %r27, -1;
	setp.eq.s32 	%p31, %r222, %r27;
	and.pred  	%p32, %p30, %p29;
	and.pred  	%p33, %p32, %p31;
	selp.b32 	%r224, %r28, -1, %p33;
	selp.b32 	%r225, %r223, -1, %p33;
$L__BB3_18:
	ld.global.v4.u32 	{%r37, %r38, %r39, %r40}, [%rd9+32];
	setp.eq.s32 	%p34, %r225, %r224;
	mov.u32 	%r226, %r38;
	mov.u32 	%r227, %r37;
	@%p34 bra 	$L__BB3_21;
	setp.eq.s32 	%p35, %r37, %r38;
	mov.u32 	%r226, %r224;
	mov.u32 	%r227, %r225;
	@%p35 bra 	$L__BB3_21;
	setp.ne.s32 	%p36, %r225, -1;
	setp.ne.s32 	%p37, %r37, -1;
	setp.eq.s32 	%p38, %r224, %r37;
	and.pred  	%p39, %p37, %p36;
	and.pred  	%p40, %p39, %p38;
	selp.b32 	%r226, %r38, -1, %p40;
	selp.b32 	%r227, %r225, -1, %p40;
$L__BB3_21:
	setp.eq.s32 	%p41, %r227, %r226;
	mov.u32 	%r228, %r40;
	mov.u32 	%r229, %r39;
	@%p41 bra 	$L__BB3_24;
	setp.eq.s32 	%p42, %r39, %r40;
	mov.u32 	%r228, %r226;
	mov.u32 	%r229, %r227;
	@%p42 bra 	$L__BB3_24;
	setp.ne.s32 	%p43, %r227, -1;
	setp.ne.s32 	%p44, %r39, -1;
	setp.eq.s32 	%p45, %r226, %r39;
	and.pred  	%p46, %p44, %p43;
	and.pred  	%p47, %p46, %p45;
	selp.b32 	%r228, %r40, -1, %p47;
	selp.b32 	%r229, %r227, -1, %p47;
$L__BB3_24:
	ld.global.v4.u32 	{%r49, %r50, %r51, %r52}, [%rd9+48];
	setp.eq.s32 	%p48, %r229, %r228;
	mov.u32 	%r230, %r50;
	mov.u32 	%r231, %r49;
	@%p48 bra 	$L__BB3_27;
	setp.eq.s32 	%p49, %r49, %r50;
	mov.u32 	%r230, %r228;
	mov.u32 	%r231, %r229;
	@%p49 bra 	$L__BB3_27;
	setp.ne.s32 	%p50, %r229, -1;
	setp.ne.s32 	%p51, %r49, -1;
	setp.eq.s32 	%p52, %r228, %r49;
	and.pred  	%p53, %p51, %p50;
	and.pred  	%p54, %p53, %p52;
	selp.b32 	%r230, %r50, -1, %p54;
	selp.b32 	%r231, %r229, -1, %p54;
$L__BB3_27:
	setp.eq.s32 	%p55, %r231, %r230;
	mov.u32 	%r245, %r52;
	mov.u32 	%r246, %r51;
	@%p55 bra 	$L__BB3_30;
	setp.eq.s32 	%p56, %r51, %r52;
	mov.u32 	%r245, %r230;
	mov.u32 	%r246, %r231;
	@%p56 bra 	$L__BB3_30;
	setp.ne.s32 	%p57, %r231, -1;
	setp.ne.s32 	%p58, %r51, -1;
	setp.eq.s32 	%p59, %r230, %r51;
	and.pred  	%p60, %p58, %p57;
	and.pred  	%p61, %p60, %p59;
	selp.b32 	%r245, %r52, -1, %p61;
	selp.b32 	%r246, %r231, -1, %p61;
$L__BB3_30:
	add.s32 	%r236, %r236, 4;
	add.s32 	%r214, %r214, 4;
	setp.ne.s32 	%p62, %r214, 0;
	@%p62 bra 	$L__BB3_6;
$L__BB3_31:
	setp.eq.s32 	%p63, %r7, 0;
	@%p63 bra 	$L__BB3_40;
	neg.s32 	%r239, %r7;
$L__BB3_33:
	.pragma "nounroll";
	mul.wide.u32 	%rd37, %r236, 16;
	add.s64 	%rd38, %rd6, %rd37;
	ld.global.v4.u32 	{%r73, %r74, %r75, %r76}, [%rd38];
	setp.eq.s32 	%p64, %r246, %r245;
	mov.u32 	%r243, %r74;
	mov.u32 	%r244, %r73;
	@%p64 bra 	$L__BB3_36;
	setp.eq.s32 	%p65, %r73, %r74;
	mov.u32 	%r243, %r245;
	mov.u32 	%r244, %r246;
	@%p65 bra 	$L__BB3_36;
	setp.ne.s32 	%p66, %r246, -1;
	setp.ne.s32 	%p67, %r73, -1;
	setp.eq.s32 	%p68, %r245, %r73;
	and.pred  	%p69, %p67, %p66;
	and.pred  	%p70, %p69, %p68;
	selp.b32 	%r243, %r74, -1, %p70;
	selp.b32 	%r244, %r246, -1, %p70;
$L__BB3_36:
	setp.eq.s32 	%p71, %r244, %r243;
	mov.u32 	%r245, %r76;
	mov.u32 	%r246, %r75;
	@%p71 bra 	$L__BB3_39;
	setp.eq.s32 	%p72, %r75, %r76;
	mov.u32 	%r245, %r243;
	mov.u32 	%r246, %r244;
	@%p72 bra 	$L__BB3_39;
	setp.ne.s32 	%p73, %r244, -1;
	setp.ne.s32 	%p74, %r75, -1;
	setp.eq.s32 	%p75, %r243, %r75;
	and.pred  	%p76, %p74, %p73;
	and.pred  	%p77, %p76, %p75;
	selp.b32 	%r245, %r76, -1, %p77;
	selp.b32 	%r246, %r244, -1, %p77;
$L__BB3_39:
	add.s32 	%r236, %r236, 1;
	add.s32 	%r239, %r239, 1;
	setp.ne.s32 	%p78, %r239, 0;
	@%p78 bra 	$L__BB3_33;
$L__BB3_40:
	bar.warp.sync 	-1;
	shfl.sync.up.b32	%r202|%p79, %r246, 1, 0, -1;
	shfl.sync.up.b32	%r203|%p80, %r245, 1, 0, -1;
	setp.eq.s32 	%p81, %r1, 0;
	selp.b32 	%r89, 0, %r202, %p81;
	selp.b32 	%r90, 0, %r203, %p81;
	setp.eq.s32 	%p82, %r89, %r90;
	mov.u32 	%r249, %r246;
	mov.u32 	%r250, %r245;
	@%p82 bra 	$L__BB3_43;
	setp.eq.s32 	%p83, %r246, %r245;
	mov.u32 	%r249, %r89;
	mov.u32 	%r250, %r90;
	@%p83 bra 	$L__BB3_43;
	setp.ne.s32 	%p84, %r89, -1;
	setp.ne.s32 	%p85, %r246, -1;
	setp.eq.s32 	%p86, %r90, %r246;
	and.pred  	%p87, %p85, %p84;
	and.pred  	%p88, %p87, %p86;
	selp.b32 	%r249, %r89, -1, %p88;
	selp.b32 	%r250, %r245, -1, %p88;
$L__BB3_43:
	shfl.sync.up.b32	%r204|%p89, %r249, 2, 0, -1;
	shfl.sync.up.b32	%r205|%p90, %r250, 2, 0, -1;
	setp.lt.u32 	%p91, %r1, 2;
	selp.b32 	%r95, 0, %r204, %p91;
	selp.b32 	%r96, 0, %r205, %p91;
	setp.eq.s32 	%p92, %r95, %r96;
	mov.u32 	%r251, %r249;
	mov.u32 	%r252, %r250;
	@%p92 bra 	$L__BB3_46;
	setp.eq.s32 	%p93, %r249, %r250;
	mov.u32 	%r251, %r95;
	mov.u32 	%r252, %r96;
	@%p93 bra 	$L__BB3_46;
	setp.ne.s32 	%p94, %r95, -1;
	setp.ne.s32 	%p95, %r249, -1;
	setp.eq.s32 	%p96, %r96, %r249;
	and.pred  	%p97, %p95, %p94;
	and.pred  	%p98, %p97, %p96;
	selp.b32 	%r251, %r95, -1, %p98;
	selp.b32 	%r252, %r250, -1, %p98;
$L__BB3_46:
	shfl.sync.up.b32	%r206|%p99, %r251, 4, 0, -1;
	shfl.sync.up.b32	%r207|%p100, %r252, 4, 0, -1;
	setp.lt.u32 	%p101, %r1, 4;
	selp.b32 	%r101, 0, %r206, %p101;
	selp.b32 	%r102, 0, %r207, %p101;
	setp.eq.s32 	%p102, %r101, %r102;
	mov.u32 	%r253, %r251;
	mov.u32 	%r254, %r252;
	@%p102 bra 	$L__BB3_49;
	setp.eq.s32 	%p103, %r251, %r252;
	mov.u32 	%r253, %r101;
	mov.u32 	%r254, %r102;
	@%p103 bra 	$L__BB3_49;
	setp.ne.s32 	%p104, %r101, -1;
	setp.ne.s32 	%p105, %r251, -1;
	setp.eq.s32 	%p106, %r102, %r251;
	and.pred  	%p107, %p105, %p104;
	and.pred  	%p108, %p107, %p106;
	selp.b32 	%r253, %r101, -1, %p108;
	selp.b32 	%r254, %r252, -1, %p108;
$L__BB3_49:
	shfl.sync.up.b32	%r208|%p109, %r253, 8, 0, -1;
	shfl.sync.up.b32	%r209|%p110, %r254, 8, 0, -1;
	setp.lt.u32 	%p111, %r1, 8;
	selp.b32 	%r107, 0, %r208, %p111;
	selp.b32 	%r108, 0, %r209, %p111;
	setp.eq.s32 	%p112, %r107, %r108;
	mov.u32 	%r255, %r253;
	mov.u32 	%r256, %r254;
	@%p112 bra 	$L__BB3_52;
	setp.eq.s32 	%p113, %r253, %r254;
	mov.u32 	%r255, %r107;
	mov.u32 	%r256, %r108;
	@%p113 bra 	$L__BB3_52;
	setp.ne.s32 	%p114, %r107, -1;
	setp.ne.s32 	%p115, %r253, -1;
	setp.eq.s32 	%p116, %r108, %r253;
	and.pred  	%p117, %p115, %p114;
	and.pred  	%p118, %p117, %p116;
	selp.b32 	%r255, %r107, -1, %p118;
	selp.b32 	%r256, %r254, -1, %p118;
$L__BB3_52:
	shfl.sync.up.b32	%r210|%p119, %r255, 16, 0, -1;
	shfl.sync.up.b32	%r211|%p120, %r256, 16, 0, -1;
	setp.lt.u32 	%p121, %r1, 16;
	selp.b32 	%r113, 0, %r210, %p121;
	selp.b32 	%r114, 0, %r211, %p121;
	setp.eq.s32 	%p122, %r113, %r114;
	mov.u32 	%r278, %r255;
	mov.u32 	%r279, %r256;
	@%p122 bra 	$L__BB3_55;
	setp.eq.s32 	%p123, %r255, %r256;
	mov.u32 	%r278, %r113;
	mov.u32 	%r279, %r114;
	@%p123 bra 	$L__BB3_55;
	setp.ne.s32 	%p124, %r113, -1;
	setp.ne.s32 	%p125, %r255, -1;
	setp.eq.s32 	%p126, %r114, %r255;
	and.pred  	%p127, %p125, %p124;
	and.pred  	%p128, %p127, %p126;
	selp.b32 	%r278, %r113, -1, %p128;
	selp.b32 	%r279, %r256, -1, %p128;
$L__BB3_55:
	setp.ne.s32 	%p129, %r1, 31;
	@%p129 bra 	$L__BB3_77;
	cvt.u64.u32 	%rd49, %r264;
	shl.b32 	%r212, %r2, 5;
	cvt.u64.u32 	%rd11, %r212;
	sub.s64 	%rd39, %rd8, %rd11;
	add.s64 	%rd12, %rd39, %rd49;
	setp.le.u64 	%p130, %rd12, %rd49;
	@%p130 bra 	$L__BB3_76;
	cvt.u32.u64 	%r119, %rd12;
	and.b64  	%rd47, %rd8, 3;
	setp.eq.s64 	%p131, %rd47, 0;
	@%p131 bra 	$L__BB3_62;
$L__BB3_58:
	.pragma "nounroll";
	mov.u32 	%r122, %r279;
	mov.u32 	%r121, %r278;
	shl.b64 	%rd40, %rd49, 3;
	add.s64 	%rd41, %rd6, %rd40;
	ld.global.u32 	%r123, [%rd41];
	ld.global.u32 	%r124, [%rd41+4];
	setp.eq.s32 	%p132, %r121, %r122;
	mov.u32 	%r278, %r123;
	mov.u32 	%r279, %r124;
	@%p132 bra 	$L__BB3_61;
	setp.eq.s32 	%p133, %r123, %r124;
	mov.u32 	%r278, %r121;
	mov.u32 	%r279, %r122;
	@%p133 bra 	$L__BB3_61;
	setp.ne.s32 	%p134, %r121, -1;
	setp.ne.s32 	%p135, %r123, -1;
	setp.eq.s32 	%p136, %r122, %r123;
	and.pred  	%p137, %p135, %p134;
	and.pred  	%p138, %p137, %p136;
	selp.b32 	%r278, %r121, -1, %p138;
	selp.b32 	%r279, %r124, -1, %p138;
$L__BB3_61:
	add.s32 	%r264, %r264, 1;
	cvt.u64.u32 	%rd49, %r264;
	add.s64 	%rd47, %rd47, -1;
	setp.ne.s64 	%p139, %rd47, 0;
	@%p139 bra 	$L__BB3_58;
$L__BB3_62:
	sub.s64 	%rd42, %rd11, %rd8;
	setp.gt.u64 	%p140, %rd42, -4;
	@%p140 bra 	$L__BB3_76;
$L__BB3_63:
	shl.b64 	%rd43, %rd49, 3;
	add.s64 	%rd44, %rd6, %rd43;
	ld.global.u32 	%r138, [%rd44];
	ld.global.u32 	%r139, [%rd44+4];
	setp.eq.s32 	%p141, %r278, %r279;
	mov.u32 	%r272, %r138;
	mov.u32 	%r273, %r139;
	@%p141 bra 	$L__BB3_66;
	setp.eq.s32 	%p142, %r138, %r139;
	mov.u32 	%r272, %r278;
	mov.u32 	%r273, %r279;
	@%p142 bra 	$L__BB3_66;
	setp.ne.s32 	%p143, %r278, -1;
	setp.ne.s32 	%p144, %r138, -1;
	setp.eq.s32 	%p145, %r279, %r138;
	and.pred  	%p146, %p144, %p143;
	and.pred  	%p147, %p146, %p145;
	selp.b32 	%r272, %r278, -1, %p147;
	selp.b32 	%r273, %r139, -1, %p147;
$L__BB3_66:
	mul.wide.u32 	%rd45, %r264, 8;
	add.s64 	%rd20, %rd6, %rd45;
	ld.global.u32 	%r144, [%rd20+8];
	ld.global.u32 	%r145, [%rd20+12];
	setp.eq.s32 	%p148, %r272, %r273;
	mov.u32 	%r274, %r144;
	mov.u32 	%r275, %r145;
	@%p148 bra 	$L__BB3_69;
	setp.eq.s32 	%p149, %r144, %r145;
	mov.u32 	%r274, %r272;
	mov.u32 	%r275, %r273;
	@%p149 bra 	$L__BB3_69;
	setp.ne.s32 	%p150, %r272, -1;
	setp.ne.s32 	%p151, %r144, -1;
	setp.eq.s32 	%p152, %r273, %r144;
	and.pred  	%p153, %p151, %p150;
	and.pred  	%p154, %p153, %p152;
	selp.b32 	%r274, %r272, -1, %p154;
	selp.b32 	%r275, %r145, -1, %p154;
$L__BB3_69:
	ld.global.u32 	%r150, [%rd20+16];
	ld.global.u32 	%r151, [%rd20+20];
	setp.eq.s32 	%p155, %r274, %r275;
	mov.u32 	%r276, %r150;
	mov.u32 	%r277, %r151;
	@%p155 bra 	$L__BB3_72;
	setp.eq.s32 	%p156, %r150, %r151;
	mov.u32 	%r276, %r274;
	mov.u32 	%r277, %r275;
	@%p156 bra 	$L__BB3_72;
	setp.ne.s32 	%p157, %r274, -1;
	setp.ne.s32 	%p158, %r150, -1;
	setp.eq.s32 	%p159, %r275, %r150;
	and.pred  	%p160, %p158, %p157;
	and.pred  	%p161, %p160, %p159;
	selp.b32 	%r276, %r274, -1, %p161;
	selp.b32 	%r277, %r151, -1, %p161;
$L__BB3_72:
	ld.global.u32 	%r156, [%rd20+24];
	ld.global.u32 	%r157, [%rd20+28];
	setp.eq.s32 	%p162, %r276, %r277;
	mov.u32 	%r278, %r156;
	mov.u32 	%r279, %r157;
	@%p162 bra 	$L__BB3_75;
	setp.eq.s32 	%p163, %r156, %r157;
	mov.u32 	%r278, %r276;
	mov.u32 	%r279, %r277;
	@%p163 bra 	$L__BB3_75;
	setp.ne.s32 	%p164, %r276, -1;
	setp.ne.s32 	%p165, %r156, -1;
	setp.eq.s32 	%p166, %r277, %r156;
	and.pred  	%p167, %p165, %p164;
	and.pred  	%p168, %p167, %p166;
	selp.b32 	%r278, %r276, -1, %p168;
	selp.b32 	%r279, %r157, -1, %p168;
$L__BB3_75:
	add.s32 	%r264, %r264, 4;
	cvt.u64.u32 	%rd49, %r264;
	setp.lt.u32 	%p169, %r264, %r119;
	@%p169 bra 	$L__BB3_63;
$L__BB3_76:
	st.global.u32 	[%rd7], %r278;
	st.global.u32 	[%rd7+4], %r279;
$L__BB3_77:
	ret;

}
	// .globl	_ZN8scan_gpu17hierarchical_scanI18DebugRangeConcatOpLj2EEEvmPKNT_4DataEPS3_
.visible .entry _ZN8scan_gpu17hierarchical_scanI18DebugRangeConcatOpLj2EEEvmPKNT_4DataEPS3_(
	.param .u64 _ZN8scan_gpu17hierarchical_scanI18DebugRangeConcatOpLj2EEEvmPKNT_4DataEPS3__param_0,
	.param .u64 .ptr .align 1 _ZN8scan_gpu17hierarchical_scanI18DebugRangeConcatOpLj2EEEvmPKNT_4DataEPS3__param_1,
	.param .u64 .ptr .align 1 _ZN8scan_gpu17hierarchical_scanI18DebugRangeConcatOpLj2EEEvmPKNT_4DataEPS3__param_2
)
{
	.reg .pred 	%p<214>;
	.reg .b32 	%r<317>;
	.reg .b64 	%rd<52>;

	ld.param.u64 	%rd25, [_ZN8scan_gpu17hierarchical_scanI18DebugRangeConcatOpLj2EEEvmPKNT_4DataEPS3__param_0];
	ld.param.u64 	%rd26, [_ZN8scan_gpu17hierarchical_scanI18DebugRangeConcatOpLj2EEEvmPKNT_4DataEPS3__param_1];
	ld.param.u64 	%rd27, [_ZN8scan_gpu17hierarchical_scanI18DebugRangeConcatOpLj2EEEvmPKNT_4DataEPS3__param_2];
	cvta.to.global.u64 	%rd1, %rd27;
	cvta.to.global.u64 	%rd2, %rd26;
	mov.u32 	%r211, %tid.x;
	and.b32  	%r1, %r211, 31;
	shr.u64 	%rd28, %rd25, 5;
	cvt.u32.u64 	%r212, %rd28;
	and.b32  	%r2, %r212, -2;
	mul.lo.s32 	%r3, %r2, %r1;
	add.s32 	%r312, %r3, %r2;
	shr.u32 	%r5, %r3, 1;
	shr.u32 	%r6, %r312, 1;
	setp.ge.u32 	%p1, %r5, %r6;
	mov.b32 	%r264, 0;
	mov.u32 	%r265, %r264;
	@%p1 bra 	$L__BB4_37;
	sub.s32 	%r7, %r6, %r5;
	and.b32  	%r8, %r7, 3;
	sub.s32 	%r215, %r5, %r6;
	setp.gt.u32 	%p2, %r215, -4;
	mov.b32 	%r265, 0;
	mov.u32 	%r256, %r5;
	mov.u32 	%r264, %r265;
	@%p2 bra 	$L__BB4_28;
	cvt.u64.u32 	%rd29, %r3;
	shl.b64 	%rd30, %rd29, 3;
	and.b64  	%rd31, %rd30, 34359738352;
	add.s64 	%rd32, %rd31, %rd2;
	add.s64 	%rd45, %rd32, 32;
	and.b32  	%r217, %r7, 2147483644;
	neg.s32 	%r234, %r217;
	mov.b32 	%r265, 0;
	mov.u32 	%r256, %r5;
$L__BB4_3:
	ld.global.v4.u32 	{%r14, %r15, %r16, %r17}, [%rd45+-32];
	setp.eq.s32 	%p3, %r265, %r264;
	mov.u32 	%r238, %r15;
	mov.u32 	%r239, %r14;
	@%p3 bra 	$L__BB4_6;
	setp.eq.s32 	%p4, %r14, %r15;
	mov.u32 	%r238, %r264;
	mov.u32 	%r239, %r265;
	@%p4 bra 	$L__BB4_6;
	setp.ne.s32 	%p5, %r265, -1;
	setp.ne.s32 	%p6, %r14, -1;
	setp.eq.s32 	%p7, %r264, %r14;
	and.pred  	%p8, %p6, %p5;
	and.pred  	%p9, %p8, %p7;
	selp.b32 	%r238, %r15, -1, %p9;
	selp.b32 	%r239, %r265, -1, %p9;
$L__BB4_6:
	setp.eq.s32 	%p10, %r239, %r238;
	mov.u32 	%r240, %r17;
	mov.u32 	%r241, %r16;
	@%p10 bra 	$L__BB4_9;
	setp.eq.s32 	%p11, %r16, %r17;
	mov.u32 	%r240, %r238;
	mov.u32 	%r241, %r239;
	@%p11 bra 	$L__BB4_9;
	setp.ne.s32 	%p12, %r239, -1;
	setp.ne.s32 	%p13, %r16, -1;
	setp.eq.s32 	%p14, %r238, %r16;
	and.pred  	%p15, %p13, %p12;
	and.pred  	%p16, %p15, %p14;
	selp.b32 	%r240, %r17, -1, %p16;
	selp.b32 	%r241, %r239, -1, %p16;
$L__BB4_9:
	ld.global.v4.u32 	{%r26, %r27, %r28, %r29}, [%rd45+-16];
	setp.eq.s32 	%p17, %r241, %r240;
	mov.u32 	%r242, %r27;
	mov.u32 	%r243, %r26;
	@%p17 bra 	$L__BB4_12;
	setp.eq.s32 	%p18, %r26, %r27;
	mov.u32 	%r242, %r240;
	mov.u32 	%r243, %r241;
	@%p18 bra 	$L__BB4_12;
	setp.ne.s32 	%p19, %r241, -1;
	setp.ne.s32 	%p20, %r26, -1;
	setp.eq.s32 	%p21, %r240, %r26;
	and.pred  	%p22, %p20, %p19;
	and.pred  	%p23, %p22, %p21;
	selp.b32 	%r242, %r27, -1, %p23;
	selp.b32 	%r243, %r241, -1, %p23;
$L__BB4_12:
	setp.eq.s32 	%p24, %r243, %r242;
	mov.u32 	%r244, %r29;
	mov.u32 	%r245, %r28;
	@%p24 bra 	$L__BB4_15;
	setp.eq.s32 	%p25, %r28, %r29;
	mov.u32 	%r244, %r242;
	mov.u32 	%r245, %r243;
	@%p25 bra 	$L__BB4_15;
	setp.ne.s32 	%p26, %r243, -1;
	setp.ne.s32 	%p27, %r28, -1;
	setp.eq.s32 	%p28, %r242, %r28;
	and.pred  	%p29, %p27, %p26;
	and.pred  	%p30, %p29, %p28;
	selp.b32 	%r244, %r29, -1, %p30;
	selp.b32 	%r245, %r243, -1, %p30;
$L__BB4_15:
	ld.global.v4.u32 	{%r38, %r39, %r40, %r41}, [%rd45];
	setp.eq.s32 	%p31, %r245, %r244;
	mov.u32 	%r246, %r39;
	mov.u32 	%r247, %r38;
	@%p31 bra 	$L__BB4_18;
	setp.eq.s32 	%p32, %r38, %r39;
	mov.u32 	%r246, %r244;
	mov.u32 	%r247, %r245;
	@%p32 bra 	$L__BB4_18;
	setp.ne.s32 	%p33, %r245, -1;
	setp.ne.s32 	%p34, %r38, -1;
	setp.eq.s32 	%p35, %r244, %r38;
	and.pred  	%p36, %p34, %p33;
	and.pred  	%p37, %p36, %p35;
	selp.b32 	%r246, %r39, -1, %p37;
	selp.b32 	%r247, %r245, -1, %p37;
$L__BB4_18:
	setp.eq.s32 	%p38, %r247, %r246;
	mov.u32 	%r248, %r41;
	mov.u32 	%r249, %r40;
	@%p38 bra 	$L__BB4_21;
	setp.eq.s32 	%p39, %r40, %r41;
	mov.u32 	%r248, %r246;
	mov.u32 	%r249, %r247;
	@%p39 bra 	$L__BB4_21;
	setp.ne.s32 	%p40, %r247, -1;
	setp.ne.s32 	%p41, %r40, -1;
	setp.eq.s32 	%p42, %r246, %r40;
	and.pred  	%p43, %p41, %p40;
	and.pred  	%p44, %p43, %p42;
	selp.b32 	%r248, %r41, -1, %p44;
	selp.b32 	%r249, %r247, -1, %p44;
$L__BB4_21:
	ld.global.v4.u32 	{%r50, %r51, %r52, %r53}, [%rd45+16];
	setp.eq.s32 	%p45, %r249, %r248;
	mov.u32 	%r250, %r51;
	mov.u32 	%r251, %r50;
	@%p45 bra 	$L__BB4_24;
	setp.eq.s32 	%p46, %r50, %r51;
	mov.u32 	%r250, %r248;
	mov.u32 	%r251, %r249;
	@%p46 bra 	$L__BB4_24;
	setp.ne.s32 	%p47, %r249, -1;
	setp.ne.s32 	%p48, %r50, -1;
	setp.eq.s32 	%p49, %r248, %r50;
	and.pred  	%p50, %p48, %p47;
	and.pred  	%p51, %p50, %p49;
	selp.b32 	%r250, %r51, -1, %p51;
	selp.b32 	%r251, %r249, -1, %p51;
$L__BB4_24:
	setp.eq.s32 	%p52, %r251, %r250;
	mov.u32 	%r264, %r53;
	mov.u32 	%r265, %r52;
	@%p52 bra 	$L__BB4_27;
	setp.eq.s32 	%p53, %r52, %r53;
	mov.u32 	%r264, %r250;
	mov.u32 	%r265, %r251;
	@%p53 bra 	$L__BB4_27;
	setp.ne.s32 	%p54, %r251, -1;
	setp.ne.s32 	%p55, %r52, -1;
	setp.eq.s32 	%p56, %r250, %r52;
	and.pred  	%p57, %p55, %p54;
	and.pred  	%p58, %p57, %p56;
	selp.b32 	%r264, %r53, -1, %p58;
	selp.b32 	%r265, %r251, -1, %p58;
$L__BB4_27:
	add.s32 	%r256, %r256, 4;
	add.s64 	%rd45, %rd45, 64;
	add.s32 	%r234, %r234, 4;
	setp.ne.s32 	%p59, %r234, 0;
	@%p59 bra 	$L__BB4_3;
$L__BB4_28:
	setp.eq.s32 	%p60, %r8, 0;
	@%p60 bra 	$L__BB4_37;
	mul.wide.u32 	%rd33, %r256, 16;
	add.s64 	%rd46, %rd2, %rd33;
	neg.s32 	%r259, %r8;
$L__BB4_30:
	.pragma "nounroll";
	ld.global.v4.u32 	{%r73, %r74, %r75, %r76}, [%rd46];
	setp.eq.s32 	%p61, %r265, %r264;
	mov.u32 	%r262, %r74;
	mov.u32 	%r263, %r73;
	@%p61 bra 	$L__BB4_33;
	setp.eq.s32 	%p62, %r73, %r74;
	mov.u32 	%r262, %r264;
	mov.u32 	%r263, %r265;
	@%p62 bra 	$L__BB4_33;
	setp.ne.s32 	%p63, %r265, -1;
	setp.ne.s32 	%p64, %r73, -1;
	setp.eq.s32 	%p65, %r264, %r73;
	and.pred  	%p66, %p64, %p63;
	and.pred  	%p67, %p66, %p65;
	selp.b32 	%r262, %r74, -1, %p67;
	selp.b32 	%r263, %r265, -1, %p67;
$L__BB4_33:
	setp.eq.s32 	%p68, %r263, %r262;
	mov.u32 	%r264, %r76;
	mov.u32 	%r265, %r75;
	@%p68 bra 	$L__BB4_36;
	setp.eq.s32 	%p69, %r75, %r76;
	mov.u32 	%r264, %r262;
	mov.u32 	%r265, %r263;
	@%p69 bra 	$L__BB4_36;
	setp.ne.s32 	%p70, %r263, -1;
	setp.ne.s32 	%p71, %r75, -1;
	setp.eq.s32 	%p72, %r262, %r75;
	and.pred  	%p73, %p71, %p70;
	and.pred  	%p74, %p73, %p72;
	selp.b32 	%r264, %r76, -1, %p74;
	selp.b32 	%r265, %r263, -1, %p74;
$L__BB4_36:
	add.s64 	%rd46, %rd46, 16;
	add.s32 	%r259, %r259, 1;
	setp.ne.s32 	%p75, %r259, 0;
	@%p75 bra 	$L__BB4_30;
$L__BB4_37:
	bar.warp.sync 	-1;
	shfl.sync.up.b32	%r218|%p76, %r265, 1, 0, -1;
	shfl.sync.up.b32	%r219|%p77, %r264, 1, 0, -1;
	setp.eq.s32 	%p78, %r1, 0;
	selp.b32 	%r88, 0, %r219, %p78;
	selp.b32 	%r89, 0, %r218, %p78;
	setp.eq.s32 	%p79, %r89, %r88;
	mov.u32 	%r268, %r265;
	mov.u32 	%r269, %r264;
	@%p79 bra 	$L__BB4_40;
	setp.eq.s32 	%p80, %r265, %r264;
	mov.u32 	%r268, %r89;
	mov.u32 	%r269, %r88;
	@%p80 bra 	$L__BB4_40;
	setp.ne.s32 	%p81, %r89, -1;
	setp.ne.s32 	%p82, %r265, -1;
	setp.eq.s32 	%p83, %r88, %r265;
	and.pred  	%p84, %p82, %p81;
	and.pred  	%p85, %p84, %p83;
	selp.b32 	%r268, %r89, -1, %p85;
	selp.b32 	%r269, %r264, -1, %p85;
$L__BB4_40:
	shfl.sync.up.b32	%r220|%p86, %r268, 2, 0, -1;
	shfl.sync.up.b32	%r221|%p87, %r269, 2, 0, -1;
	setp.lt.u32 	%p88, %r1, 2;
	selp.b32 	%r94, 0, %r221, %p88;
	selp.b32 	%r95, 0, %r220, %p88;
	setp.eq.s32 	%p89, %r95, %r94;
	mov.u32 	%r270, %r268;
	mov.u32 	%r271, %r269;
	@%p89 bra 	$L__BB4_43;
	setp.eq.s32 	%p90, %r268, %r269;
	mov.u32 	%r270, %r95;
	mov.u32 	%r271, %r94;
	@%p90 bra 	$L__BB4_43;
	setp.ne.s32 	%p91, %r95, -1;
	setp.ne.s32 	%p92, %r268, -1;
	setp.eq.s32 	%p93, %r94, %r268;
	and.pred  	%p94, %p92, %p91;
	and.pred  	%p95, %p94, %p93;
	selp.b32 	%r270, %r95, -1, %p95;
	selp.b32 	%r271, %r269, -1, %p95;
$L__BB4_43:
	shfl.sync.up.b32	%r222|%p96, %r270, 4, 0, -1;
	shfl.sync.up.b32	%r223|%p97, %r271, 4, 0, -1;
	setp.lt.u32 	%p98, %r1, 4;
	selp.b32 	%r100, 0, %r223, %p98;
	selp.b32 	%r101, 0, %r222, %p98;
	setp.eq.s32 	%p99, %r101, %r100;
	mov.u32 	%r272, %r270;
	mov.u32 	%r273, %r271;
	@%p99 bra 	$L__BB4_46;
	setp.eq.s32 	%p100, %r270, %r271;
	mov.u32 	%r272, %r101;
	mov.u32 	%r273, %r100;
	@%p100 bra 	$L__BB4_46;
	setp.ne.s32 	%p101, %r101, -1;
	setp.ne.s32 	%p102, %r270, -1;
	setp.eq.s32 	%p103, %r100, %r270;
	and.pred  	%p104, %p102, %p101;
	and.pred  	%p105, %p104, %p103;
	selp.b32 	%r272, %r101, -1, %p105;
	selp.b32 	%r273, %r271, -1, %p105;
$L__BB4_46:
	shfl.sync.up.b32	%r224|%p106, %r272, 8, 0, -1;
	shfl.sync.up.b32	%r225|%p107, %r273, 8, 0, -1;
	setp.lt.u32 	%p108, %r1, 8;
	selp.b32 	%r106, 0, %r225, %p108;
	selp.b32 	%r107, 0, %r224, %p108;
	setp.eq.s32 	%p109, %r107, %r106;
	mov.u32 	%r274, %r272;
	mov.u32 	%r275, %r273;
	@%p109 bra 	$L__BB4_49;
	setp.eq.s32 	%p110, %r272, %r273;
	mov.u32 	%r274, %r107;
	mov.u32 	%r275, %r106;
	@%p110 bra 	$L__BB4_49;
	setp.ne.s32 	%p111, %r107, -1;
	setp.ne.s32 	%p112, %r272, -1;
	setp.eq.s32 	%p113, %r106, %r272;
	and.pred  	%p114, %p112, %p111;
	and.pred  	%p115, %p114, %p113;
	selp.b32 	%r274, %r107, -1, %p115;
	selp.b32 	%r275, %r273, -1, %p115;
$L__BB4_49:
	shfl.sync.up.b32	%r226|%p116, %r274, 16, 0, -1;
	shfl.sync.up.b32	%r227|%p117, %r275, 16, 0, -1;
	setp.lt.u32 	%p118, %r1, 16;
	selp.b32 	%r112, 0, %r227, %p118;
	selp.b32 	%r113, 0, %r226, %p118;
	setp.eq.s32 	%p119, %r113, %r112;
	mov.u32 	%r276, %r274;
	mov.u32 	%r277, %r275;
	@%p119 bra 	$L__BB4_52;
	setp.eq.s32 	%p120, %r274, %r275;
	mov.u32 	%r276, %r113;
	mov.u32 	%r277, %r112;
	@%p120 bra 	$L__BB4_52;
	setp.ne.s32 	%p121, %r113, -1;
	setp.ne.s32 	%p122, %r274, -1;
	setp.eq.s32 	%p123, %r112, %r274;
	and.pred  	%p124, %p122, %p121;
	and.pred  	%p125, %p124, %p123;
	selp.b32 	%r276, %r113, -1, %p125;
	selp.b32 	%r277, %r275, -1, %p125;
$L__BB4_52:
	setp.eq.s32 	%p126, %r1, 0;
	setp.ge.u32 	%p127, %r5, %r6;
	shfl.sync.up.b32	%r228|%p128, %r276, 1, 0, -1;
	shfl.sync.up.b32	%r229|%p129, %r277, 1, 0, -1;
	selp.b32 	%r309, 0, %r229, %p126;
	selp.b32 	%r308, 0, %r228, %p126;
	@%p127 bra 	$L__BB4_89;
	sub.s32 	%r231, %r6, %r5;
	and.b32  	%r120, %r231, 3;
	setp.eq.s32 	%p130, %r120, 0;
	mov.u32 	%r286, %r5;
	@%p130 bra 	$L__BB4_62;
	cvt.u64.u32 	%rd34, %r3;
	shl.b64 	%rd35, %rd34, 3;
	and.b64  	%rd36, %rd35, 34359738352;
	add.s64 	%rd48, %rd1, %rd36;
	add.s64 	%rd47, %rd2, %rd36;
	neg.s32 	%r278, %r120;
	mov.u32 	%r286, %r5;
$L__BB4_55:
	.pragma "nounroll";
	ld.global.v4.u32 	{%r126, %r127, %r128, %r129}, [%rd47];
	setp.eq.s32 	%p131, %r308, %r309;
	mov.u32 	%r282, %r126;
	mov.u32 	%r283, %r127;
	@%p131 bra 	$L__BB4_58;
	setp.eq.s32 	%p132, %r126, %r127;
	mov.u32 	%r282, %r308;
	mov.u32 	%r283, %r309;
	@%p132 bra 	$L__BB4_58;
	setp.ne.s32 	%p133, %r308, -1;
	setp.ne.s32 	%p134, %r126, -1;
	setp.eq.s32 	%p135, %r309, %r126;
	and.pred  	%p136, %p134, %p133;
	and.pred  	%p137, %p136, %p135;
	selp.b32 	%r282, %r308, -1, %p137;
	selp.b32 	%r283, %r127, -1, %p137;
$L__BB4_58:
	setp.eq.s32 	%p138, %r282, %r283;
	mov.u32 	%r308, %r128;
	mov.u32 	%r309, %r129;
	@%p138 bra 	$L__BB4_61;
	setp.eq.s32 	%p139, %r128, %r129;
	mov.u32 	%r308, %r282;
	mov.u32 	%r309, %r283;
	@%p139 bra 	$L__BB4_61;
	setp.ne.s32 	%p140, %r282, -1;
	setp.ne.s32 	%p141, %r128, -1;
	setp.eq.s32 	%p142, %r283, %r128;
	and.pred  	%p143, %p141, %p140;
	and.pred  	%p144, %p143, %p142;
	selp.b32 	%r308, %r282, -1, %p144;
	selp.b32 	%r309, %r129, -1, %p144;
$L__BB4_61:
	st.global.v4.u32 	[%rd48], {%r282, %r283, %r308, %r309};
	add.s32 	%r286, %r286, 1;
	add.s64 	%rd48, %rd48, 16;
	add.s64 	%rd47, %rd47, 16;
	add.s32 	%r278, %r278, 1;
	setp.ne.s32 	%p145, %r278, 0;
	@%p145 bra 	$L__BB4_55;
$L__BB4_62:
	sub.s32 	%r232, %r5, %r6;
	setp.gt.u32 	%p146, %r232, -4;
	@%p146 bra 	$L__BB4_89;
	sub.s32 	%r291, %r286, %r6;
	mul.wide.u32 	%rd37, %r286, 16;
	add.s64 	%rd38, %rd37, 32;
	add.s64 	%rd50, %rd2, %rd38;
	add.s64 	%rd49, %rd1, %rd38;
$L__BB4_64:
	ld.global.v4.u32 	{%r149, %r150, %r151, %r152}, [%rd50+-32];
	setp.eq.s32 	%p147, %r308, %r309;
	mov.u32 	%r294, %r149;
	mov.u32 	%r295, %r150;
	@%p147 bra 	$L__BB4_67;
	setp.eq.s32 	%p148, %r149, %r150;
	mov.u32 	%r294, %r308;
	mov.u32 	%r295, %r309;
	@%p148 bra 	$L__BB4_67;
	setp.ne.s32 	%p149, %r308, -1;
	setp.ne.s32 	%p150, %r149, -1;
	setp.eq.s32 	%p151, %r309, %r149;
	and.pred  	%p152, %p150, %p149;
	and.pred  	%p153, %p152, %p151;
	selp.b32 	%r294, %r308, -1, %p153;
	selp.b32 	%r295, %r150, -1, %p153;
$L__BB4_67:
	setp.eq.s32 	%p154, %r294, %r295;
	mov.u32 	%r296, %r151;
	mov.u32 	%r297, %r152;
	@%p154 bra 	$L__BB4_70;
	setp.eq.s32 	%p155, %r151, %r152;
	mov.u32 	%r296, %r294;
	mov.u32 	%r297, %r295;
	@%p155 bra 	$L__BB4_70;
	setp.ne.s32 	%p156, %r294, -1;
	setp.ne.s32 	%p157, %r151, -1;
	setp.eq.s32 	%p158, %r295, %r151;
	and.pred  	%p159, %p157, %p156;
	and.pred  	%p160, %p159, %p158;
	selp.b32 	%r296, %r294, -1, %p160;
	selp.b32 	%r297, %r152, -1, %p160;
$L__BB4_70:
	st.global.v4.u32 	[%rd49+-32], {%r294, %r295, %r296, %r297};
	ld.global.v4.u32 	{%r161, %r162, %r163, %r164}, [%rd50+-16];
	setp.eq.s32 	%p161, %r296, %r297;
	mov.u32 	%r298, %r161;
	mov.u32 	%r299, %r162;
	@%p161 bra 	$L__BB4_73;
	setp.eq.s32 	%p162, %r161, %r162;
	mov.u32 	%r298, %r296;
	mov.u32 	%r299, %r297;
	@%p162 bra 	$L__BB4_73;
	setp.ne.s32 	%p163, %r296, -1;
	setp.ne.s32 	%p164, %r161, -1;
	setp.eq.s32 	%p165, %r297, %r161;
	and.pred  	%p166, %p164, %p163;
	and.pred  	%p167, %p166, %p165;
	selp.b32 	%r298, %r296, -1, %p167;
	selp.b32 	%r299, %r162, -1, %p167;
$L__BB4_73:
	setp.eq.s32 	%p168, %r298, %r299;
	mov.u32 	%r300, %r163;
	mov.u32 	%r301, %r164;
	@%p168 bra 	$L__BB4_76;
	setp.eq.s32 	%p169, %r163, %r164;
	mov.u32 	%r300, %r298;
	mov.u32 	%r301, %r299;
	@%p169 bra 	$L__BB4_76;
	setp.ne.s32 	%p170, %r298, -1;
	setp.ne.s32 	%p171, %r163, -1;
	setp.eq.s32 	%p172, %r299, %r163;
	and.pred  	%p173, %p171, %p170;
	and.pred  	%p174, %p173, %p172;
	selp.b32 	%r300, %r298, -1, %p174;
	selp.b32 	%r301, %r164, -1, %p174;
$L__BB4_76:
	st.global.v4.u32 	[%rd49+-16], {%r298, %r299, %r300, %r301};
	ld.global.v4.u32 	{%r173, %r174, %r175, %r176}, [%rd50];
	setp.eq.s32 	%p175, %r300, %r301;
	mov.u32 	%r302, %r173;
	mov.u32 	%r303, %r174;
	@%p175 bra 	$L__BB4_79;
	setp.eq.s32 	%p176, %r173, %r174;
	mov.u32 	%r302, %r300;
	mov.u32 	%r303, %r301;
	@%p176 bra 	$L__BB4_79;
	setp.ne.s32 	%p177, %r300, -1;
	setp.ne.s32 	%p178, %r173, -1;
	setp.eq.s32 	%p179, %r301, %r173;
	and.pred  	%p180, %p178, %p177;
	and.pred  	%p181, %p180, %p179;
	selp.b32 	%r302, %r300, -1, %p181;
	selp.b32 	%r303, %r174, -1, %p181;
$L__BB4_79:
	setp.eq.s32 	%p182, %r302, %r303;
	mov.u32 	%r304, %r175;
	mov.u32 	%r305, %r176;
	@%p182 bra 	$L__BB4_82;
	setp.eq.s32 	%p183, %r175, %r176;
	mov.u32 	%r304, %r302;
	mov.u32 	%r305, %r303;
	@%p183 bra 	$L__BB4_82;
	setp.ne.s32 	%p184, %r302, -1;
	setp.ne.s32 	%p185, %r175, -1;
	setp.eq.s32 	%p186, %r303, %r175;
	and.pred  	%p187, %p185, %p184;
	and.pred  	%p188, %p187, %p186;
	selp.b32 	%r304, %r302, -1, %p188;
	selp.b32 	%r305, %r176, -1, %p188;
$L__BB4_82:
	st.global.v4.u32 	[%rd49], {%r302, %r303, %r304, %r305};
	ld.global.v4.u32 	{%r185, %r186, %r187, %r188}, [%rd50+16];
	setp.eq.s32 	%p189, %r304, %r305;
	mov.u32 	%r306, %r185;
	mov.u32 	%r307, %r186;
	@%p189 bra 	$L__BB4_85;
	setp.eq.s32 	%p190, %r185, %r186;
	mov.u32 	%r306, %r304;
	mov.u32 	%r307, %r305;
	@%p190 bra 	$L__BB4_85;
	setp.ne.s32 	%p191, %r304, -1;
	setp.ne.s32 	%p192, %r185, -1;
	setp.eq.s32 	%p193, %r305, %r185;
	and.pred  	%p194, %p192, %p191;
	and.pred  	%p195, %p194, %p193;
	selp.b32 	%r306, %r304, -1, %p195;
	selp.b32 	%r307, %r186, -1, %p195;
$L__BB4_85:
	setp.eq.s32 	%p196, %r306, %r307;
	mov.u32 	%r308, %r187;
	mov.u32 	%r309, %r188;
	@%p196 bra 	$L__BB4_88;
	setp.eq.s32 	%p197, %r187, %r188;
	mov.u32 	%r308, %r306;
	mov.u32 	%r309, %r307;
	@%p197 bra 	$L__BB4_88;
	setp.ne.s32 	%p198, %r306, -1;
	setp.ne.s32 	%p199, %r187, -1;
	setp.eq.s32 	%p200, %r307, %r187;
	and.pred  	%p201, %p199, %p198;
	and.pred  	%p202, %p201, %p200;
	selp.b32 	%r308, %r306, -1, %p202;
	selp.b32 	%r309, %r188, -1, %p202;
$L__BB4_88:
	st.global.v4.u32 	[%rd49+16], {%r306, %r307, %r308, %r309};
	add.s32 	%r291, %r291, 4;
	add.s64 	%rd50, %rd50, 64;
	add.s64 	%rd49, %rd49, 64;
	setp.ne.s32 	%p203, %r291, 0;
	@%p203 bra 	$L__BB4_64;
$L__BB4_89:
	setp.ne.s32 	%p204, %r1, 31;
	@%p204 bra 	$L__BB4_95;
	cvt.u64.u32 	%rd51, %r312;
	shl.b32 	%r233, %r2, 5;
	cvt.u64.u32 	%rd39, %r233;
	sub.s64 	%rd40, %rd25, %rd39;
	add.s64 	%rd22, %rd40, %rd51;
	setp.le.u64 	%p205, %rd22, %rd51;
	@%p205 bra 	$L__BB4_95;
$L__BB4_91:
	mov.u32 	%r202, %r309;
	mov.u32 	%r201, %r308;
	shl.b64 	%rd41, %rd51, 3;
	add.s64 	%rd42, %rd2, %rd41;
	ld.global.u32 	%r203, [%rd42];
	ld.global.u32 	%r204, [%rd42+4];
	setp.eq.s32 	%p206, %r201, %r202;
	mov.u32 	%r308, %r203;
	mov.u32 	%r309, %r204;
	@%p206 bra 	$L__BB4_94;
	setp.eq.s32 	%p207, %r203, %r204;
	mov.u32 	%r308, %r201;
	mov.u32 	%r309, %r202;
	@%p207 bra 	$L__BB4_94;
	setp.ne.s32 	%p208, %r201, -1;
	setp.ne.s32 	%p209, %r203, -1;
	setp.eq.s32 	%p210, %r202, %r203;
	and.pred  	%p211, %p209, %p208;
	and.pred  	%p212, %p211, %p210;
	selp.b32 	%r308, %r201, -1, %p212;
	selp.b32 	%r309, %r204, -1, %p212;
$L__BB4_94:
	add.s64 	%rd44, %rd1, %rd41;
	st.global.u32 	[%rd44], %r308;
	st.global.u32 	[%rd44+4], %r309;
	add.s32 	%r312, %r312, 1;
	cvt.u64.u32 	%rd51, %r312;
	setp.gt.u64 	%p213, %rd22, %rd51;
	@%p213 bra 	$L__BB4_91;
$L__BB4_95:
	ret;

}
	// .globl	_ZN8scan_gpu10local_scanI18DebugRangeConcatOpLj2ELb1EEEvmPKNT_4DataEPS3_S6_
.visible .entry _ZN8scan_gpu10local_scanI18DebugRangeConcatOpLj2ELb1EEEvmPKNT_4DataEPS3_S6_(
	.param .u64 _ZN8scan_gpu10local_scanI18DebugRangeConcatOpLj2ELb1EEEvmPKNT_4DataEPS3_S6__param_0,
	.param .u64 .ptr .align 1 _ZN8scan_gpu10local_scanI18DebugRangeConcatOpLj2ELb1EEEvmPKNT_4DataEPS3_S6__param_1,
	.param .u64 .ptr .align 1 _ZN8scan_gpu10local_scanI18DebugRangeConcatOpLj2ELb1EEEvmPKNT_4DataEPS3_S6__param_2,
	.param .u64 .ptr .align 1 _ZN8scan_gpu10local_scanI18DebugRangeConcatOpLj2ELb1EEEvmPKNT_4DataEPS3_S6__param_3
)
{
	.reg .pred 	%p<252>;
	.reg .b32 	%r<395>;
	.reg .b64 	%rd<68>;

	ld.param.u64 	%rd26, [_ZN8scan_gpu10local_scanI18DebugRangeConcatOpLj2ELb1EEEvmPKNT_4DataEPS3_S6__param_0];
	ld.param.u64 	%rd27, [_ZN8scan_gpu10local_scanI18DebugRangeConcatOpLj2ELb1EEEvmPKNT_4DataEPS3_S6__param_1];
	ld.param.u64 	%rd28, [_ZN8scan_gpu10local_scanI18DebugRangeConcatOpLj2ELb1EEEvmPKNT_4DataEPS3_S6__param_2];
	ld.param.u64 	%rd29, [_ZN8scan_gpu10local_scanI18DebugRangeConcatOpLj2ELb1EEEvmPKNT_4DataEPS3_S6__param_3];
	mov.u32 	%r246, %nctaid.x;
	mov.u32 	%r1, %tid.x;
	shr.u64 	%rd1, %rd26, 1;
	cvt.u64.u32 	%rd2, %r246;
	and.b64  	%rd30, %rd1, 9223372032559808512;
	setp.ne.s64 	%p1, %rd30, 0;
	@%p1 bra 	$L__BB5_2;
	cvt.u32.u64 	%r247, %rd2;
	cvt.u32.u64 	%r248, %rd1;
	div.u32 	%r249, %r248, %r247;
	cvt.u64.u32 	%rd63, %r249;
	bra.uni 	$L__BB5_3;
$L__BB5_2:
	div.u64 	%rd63, %rd1, %rd2;
$L__BB5_3:
	mov.u32 	%r251, %ntid.x;
	shr.u32 	%r252, %r251, 5;
	mov.u32 	%r253, %ctaid.x;
	shr.u32 	%r255, %r1, 5;
	cvt.u32.u64 	%r256, %rd2;
	cvt.u32.u64 	%r257, %rd63;
	shl.b32 	%r258, %r257, 1;
	mul.lo.s32 	%r259, %r258, %r253;
	cvt.u64.u32 	%rd31, %r259;
	mul.lo.s32 	%r260, %r252, %r253;
	cvt.u64.u32 	%rd32, %r260;
	add.s32 	%r261, %r256, -1;
	setp.eq.s32 	%p2, %r253, %r261;
	mul.lo.s32 	%r262, %r258, %r256;
	cvt.u32.u64 	%r263, %rd26;
	sub.s32 	%r264, %r263, %r262;
	selp.b32 	%r265, %r264, 0, %p2;
	add.s32 	%r266, %r265, %r258;
	shr.u32 	%r267, %r266, 1;
	div.u32 	%r268, %r267, %r252;
	shl.b32 	%r269, %r268, 1;
	mul.lo.s32 	%r270, %r269, %r255;
	cvt.u64.u32 	%rd33, %r270;
	add.s64 	%rd34, %rd31, %rd33;
	cvta.to.global.u64 	%rd35, %rd27;
	shl.b64 	%rd36, %rd34, 3;
	add.s64 	%rd6, %rd35, %rd36;
	cvta.to.global.u64 	%rd37, %rd28;
	add.s64 	%rd7, %rd37, %rd36;
	cvt.u64.u32 	%rd38, %r255;
	add.s64 	%rd39, %rd32, %rd38;
	cvta.to.global.u64 	%rd40, %rd29;
	shl.b64 	%rd41, %rd39, 3;
	add.s64 	%rd8, %rd40, %rd41;
	add.s32 	%r271, %r252, -1;
	setp.eq.s32 	%p3, %r255, %r271;
	mul.lo.s32 	%r272, %r269, %r252;
	sub.s32 	%r273, %r266, %r272;
	selp.b32 	%r274, %r273, 0, %p3;
	add.s32 	%r2, %r274, %r269;
	setp.eq.s32 	%p4, %r253, 0;
	setp.lt.u32 	%p5, %r1, 32;
	and.pred  	%p6, %p4, %p5;
	mov.b32 	%r296, 0;
	mov.u32 	%r297, %r296;
	@%p6 bra 	$L__BB5_5;
	ld.global.u32 	%r297, [%rd8+-8];
	ld.global.u32 	%r296, [%rd8+-4];
$L__BB5_5:
	cvt.u64.u32 	%rd9, %r2;
	and.b32  	%r7, %r1, 31;
	shr.u32 	%r275, %r2, 5;
	and.b32  	%r8, %r275, 134217726;
	mul.lo.s32 	%r276, %r8, %r7;
	add.s32 	%r381, %r276, %r8;
	shr.u32 	%r10, %r276, 1;
	shr.u32 	%r11, %r381, 1;
	setp.eq.s32 	%p7, %r7, 0;
	selp.b32 	%r328, %r296, 0, %p7;
	selp.b32 	%r329, %r297, 0, %p7;
	setp.ge.u32 	%p8, %r10, %r11;
	@%p8 bra 	$L__BB5_41;
	sub.s32 	%r278, %r11, %r10;
	and.b32  	%r14, %r278, 3;
	setp.eq.s32 	%p9, %r14, 0;
	mov.u32 	%r306, %r10;
	@%p9 bra 	$L__BB5_15;
	neg.s32 	%r298, %r14;
	mov.u32 	%r306, %r10;
$L__BB5_8:
	.pragma "nounroll";
	mul.wide.u32 	%rd42, %r306, 16;
	add.s64 	%rd43, %rd6, %rd42;
	ld.global.v4.u32 	{%r20, %r21, %r22, %r23}, [%rd43];
	setp.eq.s32 	%p10, %r329, %r328;
	mov.u32 	%r302, %r21;
	mov.u32 	%r303, %r20;
	@%p10 bra 	$L__BB5_11;
	setp.eq.s32 	%p11, %r20, %r21;
	mov.u32 	%r302, %r328;
	mov.u32 	%r303, %r329;
	@%p11 bra 	$L__BB5_11;
	setp.ne.s32 	%p12, %r329, -1;
	setp.ne.s32 	%p13, %r20, -1;
	setp.eq.s32 	%p14, %r328, %r20;
	and.pred  	%p15, %p13, %p12;
	and.pred  	%p16, %p15, %p14;
	selp.b32 	%r302, %r21, -1, %p16;
	selp.b32 	%r303, %r329, -1, %p16;
$L__BB5_11:
	setp.eq.s32 	%p17, %r303, %r302;
	mov.u32 	%r328, %r23;
	mov.u32 	%r329, %r22;
	@%p17 bra 	$L__BB5_14;
	setp.eq.s32 	%p18, %r22, %r23;
	mov.u32 	%r328, %r302;
	mov.u32 	%r329, %r303;
	@%p18 bra 	$L__BB5_14;
	setp.ne.s32 	%p19, %r303, -1;
	setp.ne.s32 	%p20, %r22, -1;
	setp.eq.s32 	%p21, %r302, %r22;
	and.pred  	%p22, %p20, %p19;
	and.pred  	%p23, %p22, %p21;
	selp.b32 	%r328, %r23, -1, %p23;
	selp.b32 	%r329, %r303, -1, %p23;
$L__BB5_14:
	add.s32 	%r306, %r306, 1;
	add.s32 	%r298, %r298, 1;
	setp.ne.s32 	%p24, %r298, 0;
	@%p24 bra 	$L__BB5_8;
$L__BB5_15:
	sub.s32 	%r279, %r10, %r11;
	setp.gt.u32 	%p25, %r279, -4;
	@%p25 bra 	$L__BB5_41;
$L__BB5_16:
	mul.wide.u32 	%rd44, %r306, 16;
	add.s64 	%rd10, %rd6, %rd44;
	ld.global.v4.u32 	{%r42, %r43, %r44, %r45}, [%rd10];
	setp.eq.s32 	%p26, %r329, %r328;
	mov.u32 	%r314, %r43;
	mov.u32 	%r315, %r42;
	@%p26 bra 	$L__BB5_19;
	setp.eq.s32 	%p27, %r42, %r43;
	mov.u32 	%r314, %r328;
	mov.u32 	%r315, %r329;
	@%p27 bra 	$L__BB5_19;
	setp.ne.s32 	%p28, %r329, -1;
	setp.ne.s32 	%p29, %r42, -1;
	setp.eq.s32 	%p30, %r328, %r42;
	and.pred  	%p31, %p29, %p28;
	and.pred  	%p32, %p31, %p30;
	selp.b32 	%r314, %r43, -1, %p32;
	selp.b32 	%r315, %r329, -1, %p32;
$L__BB5_19:
	setp.eq.s32 	%p33, %r315, %r314;
	mov.u32 	%r316, %r45;
	mov.u32 	%r317, %r44;
	@%p33 bra 	$L__BB5_22;
	setp.eq.s32 	%p34, %r44, %r45;
	mov.u32 	%r316, %r314;
	mov.u32 	%r317, %r315;
	@%p34 bra 	$L__BB5_22;
	setp.ne.s32 	%p35, %r315, -1;
	setp.ne.s32 	%p36, %r44, -1;
	setp.eq.s32 	%p37, %r314, %r44;
	and.pred  	%p38, %p36, %p35;
	and.pred  	%p39, %p38, %p37;
	selp.b32 	%r316, %r45, -1, %p39;
	selp.b32 	%r317, %r315, -1, %p39;
$L__BB5_22:
	ld.global.v4.u32 	{%r54, %r55, %r56, %r57}, [%rd10+16];
	setp.eq.s32 	%p40, %r317, %r316;
	mov.u32 	%r318, %r55;
	mov.u32 	%r319, %r54;
	@%p40 bra 	$L__BB5_25;
	setp.eq.s32 	%p41, %r54, %r55;
	mov.u32 	%r318, %r316;
	mov.u32 	%r319, %r317;
	@%p41 bra 	$L__BB5_25;
	setp.ne.s32 	%p42, %r317, -1;
	setp.ne.s32 	%p43, %r54, -1;
	setp.eq.s32 	%p44, %r316, %r54;
	and.pred  	%p45, %p43, %p42;
	and.pred  	%p46, %p45, %p44;
	selp.b32 	%r318, %r55, -1, %p46;
	selp.b32 	%r319, %r317, -1, %p46;
$L__BB5_25:
	setp.eq.s32 	%p47, %r319, %r318;
	mov.u32 	%r320, %r57;
	mov.u32 	%r321, %r56;
	@%p47 bra 	$L__BB5_28;
	setp.eq.s32 	%p48, %r56, %r57;
	mov.u32 	%r320, %r318;
	mov.u32 	%r321, %r319;
	@%p48 bra 	$L__BB5_28;
	setp.ne.s32 	%p49, %r319, -1;
	setp.ne.s32 	%p50, %r56, -1;
	setp.eq.s32 	%p51, %r318, %r56;
	and.pred  	%p52, %p50, %p49;
	and.pred  	%p53, %p52, %p51;
	selp.b32 	%r320, %r57, -1, %p53;
	selp.b32 	%r321, %r319, -1, %p53;
$L__BB5_28:
	ld.global.v4.u32 	{%r66, %r67, %r68, %r69}, [%rd10+32];
	setp.eq.s32 	%p54, %r321, %r320;
	mov.u32 	%r322, %r67;
	mov.u32 	%r323, %r66;
	@%p54 bra 	$L__BB5_31;
	setp.eq.s32 	%p55, %r66, %r67;
	mov.u32 	%r322, %r320;
	mov.u32 	%r323, %r321;
	@%p55 bra 	$L__BB5_31;
	setp.ne.s32 	%p56, %r321, -1;
	setp.ne.s32 	%p57, %r66, -1;
	setp.eq.s32 	%p58, %r320, %r66;
	and.pred  	%p59, %p57, %p56;
	and.pred  	%p60, %p59, %p58;
	selp.b32 	%r322, %r67, -1, %p60;
	selp.b32 	%r323, %r321, -1, %p60;
$L__BB5_31:
	setp.eq.s32 	%p61, %r323, %r322;
	mov.u32 	%r324, %r69;
	mov.u32 	%r325, %r68;
	@%p61 bra 	$L__BB5_34;
	setp.eq.s32 	%p62, %r68, %r69;
	mov.u32 	%r324, %r322;
	mov.u32 	%r325, %r323;
	@%p62 bra 	$L__BB5_34;
	setp.ne.s32 	%p63, %r323, -1;
	setp.ne.s32 	%p64, %r68, -1;
	setp.eq.s32 	%p65, %r322, %r68;
	and.pred  	%p66, %p64, %p63;
	and.pred  	%p67, %p66, %p65;
	selp.b32 	%r324, %r69, -1, %p67;
	selp.b32 	%r325, %r323, -1, %p67;
$L__BB5_34:
	ld.global.v4.u32 	{%r78, %r79, %r80, %r81}, [%rd10+48];
	setp.eq.s32 	%p68, %r325, %r324;
	mov.u32 	%r326, %r79;
	mov.u32 	%r327, %r78;
	@%p68 bra 	$L__BB5_37;
	setp.eq.s32 	%p69, %r78, %r79;
	mov.u32 	%r326, %r324;
	mov.u32 	%r327, %r325;
	@%p69 bra 	$L__BB5_37;
	setp.ne.s32 	%p70, %r325, -1;
	setp.ne.s32 	%p71, %r78, -1;
	setp.eq.s32 	%p72, %r324, %r78;
	and.pred  	%p73, %p71, %p70;
	and.pred  	%p74, %p73, %p72;
	selp.b32 	%r326, %r79, -1, %p74;
	selp.b32 	%r327, %r325, -1, %p74;
$L__BB5_37:
	setp.eq.s32 	%p75, %r327, %r326;
	mov.u32 	%r328, %r81;
	mov.u32 	%r329, %r80;
	@%p75 bra 	$L__BB5_40;
	setp.eq.s32 	%p76, %r80, %r81;
	mov.u32 	%r328, %r326;
	mov.u32 	%r329, %r327;
	@%p76 bra 	$L__BB5_40;
	setp.ne.s32 	%p77, %r327, -1;
	setp.ne.s32 	%p78, %r80, -1;
	setp.eq.s32 	%p79, %r326, %r80;
	and.pred  	%p80, %p78, %p77;
	and.pred  	%p81, %p80, %p79;
	selp.b32 	%r328, %r81, -1, %p81;
	selp.b32 	%r329, %r327, -1, %p81;
$L__BB5_40:
	add.s32 	%r306, %r306, 4;
	setp.lt.u32 	%p82, %r306, %r11;
	@%p82 bra 	$L__BB5_16;
$L__BB5_41:
	setp.eq.s32 	%p83, %r7, 0;
	bar.warp.sync 	-1;
	shfl.sync.up.b32	%r280|%p84, %r329, 1, 0, -1;
	shfl.sync.up.b32	%r281|%p85, %r328, 1, 0, -1;
	selp.b32 	%r93, 0, %r281, %p83;
	selp.b32 	%r94, 0, %r280, %p83;
	setp.eq.s32 	%p86, %r94, %r93;
	mov.u32 	%r332, %r329;
	mov.u32 	%r333, %r328;
	@%p86 bra 	$L__BB5_44;
	setp.eq.s32 	%p87, %r329, %r328;
	mov.u32 	%r332, %r94;
	mov.u32 	%r333, %r93;
	@%p87 bra 	$L__BB5_44;
	setp.ne.s32 	%p88, %r94, -1;
	setp.ne.s32 	%p89, %r329, -1;
	setp.eq.s32 	%p90, %r93, %r329;
	and.pred  	%p91, %p89, %p88;
	and.pred  	%p92, %p91, %p90;
	selp.b32 	%r332, %r94, -1, %p92;
	selp.b32 	%r333, %r328, -1, %p92;
$L__BB5_44:
	shfl.sync.up.b32	%r282|%p93, %r332, 2, 0, -1;
	shfl.sync.up.b32	%r283|%p94, %r333, 2, 0, -1;
	setp.lt.u32 	%p95, %r7, 2;
	selp.b32 	%r99, 0, %r283, %p95;
	selp.b32 	%r100, 0, %r282, %p95;
	setp.eq.s32 	%p96, %r100, %r99;
	mov.u32 	%r334, %r332;
	mov.u32 	%r335, %r333;
	@%p96 bra 	$L__BB5_47;
	setp.eq.s32 	%p97, %r332, %r333;
	mov.u32 	%r334, %r100;
	mov.u32 	%r335, %r99;
	@%p97 bra 	$L__BB5_47;
	setp.ne.s32 	%p98, %r100, -1;
	setp.ne.s32 	%p99, %r332, -1;
	setp.eq.s32 	%p100, %r99, %r332;
	and.pred  	%p101, %p99, %p98;
	and.pred  	%p102, %p101, %p100;
	selp.b32 	%r334, %r100, -1, %p102;
	selp.b32 	%r335, %r333, -1, %p102;
$L__BB5_47:
	shfl.sync.up.b32	%r284|%p103, %r334, 4, 0, -1;
	shfl.sync.up.b32	%r285|%p104, %r335, 4, 0, -1;
	setp.lt.u32 	%p105, %r7, 4;
	selp.b32 	%r105, 0, %r285, %p105;
	selp.b32 	%r106, 0, %r284, %p105;
	setp.eq.s32 	%p106, %r106, %r105;
	mov.u32 	%r336, %r334;
	mov.u32 	%r337, %r335;
	@%p106 bra 	$L__BB5_50;
	setp.eq.s32 	%p107, %r334, %r335;
	mov.u32 	%r336, %r106;
	mov.u32 	%r337, %r105;
	@%p107 bra 	$L__BB5_50;
	setp.ne.s32 	%p108, %r106, -1;
	setp.ne.s32 	%p109, %r334, -1;
	setp.eq.s32 	%p110, %r105, %r334;
	and.pred  	%p111, %p109, %p108;
	and.pred  	%p112, %p111, %p110;
	selp.b32 	%r336, %r106, -1, %p112;
	selp.b32 	%r337, %r335, -1, %p112;
$L__BB5_50:
	shfl.sync.up.b32	%r286|%p113, %r336, 8, 0, -1;
	shfl.sync.up.b32	%r287|%p114, %r337, 8, 0, -1;
	setp.lt.u32 	%p115, %r7, 8;
	selp.b32 	%r111, 0, %r287, %p115;
	selp.b32 	%r112, 0, %r286, %p115;
	setp.eq.s32 	%p116, %r112, %r111;
	mov.u32 	%r338, %r336;
	mov.u32 	%r339, %r337;
	@%p116 bra 	$L__BB5_53;
	setp.eq.s32 	%p117, %r336, %r337;
	mov.u32 	%r338, %r112;
	mov.u32 	%r339, %r111;
	@%p117 bra 	$L__BB5_53;
	setp.ne.s32 	%p118, %r112, -1;
	setp.ne.s32 	%p119, %r336, -1;
	setp.eq.s32 	%p120, %r111, %r336;
	and.pred  	%p121, %p119, %p118;
	and.pred  	%p122, %p121, %p120;
	selp.b32 	%r338, %r112, -1, %p122;
	selp.b32 	%r339, %r337, -1, %p122;
$L__BB5_53:
	shfl.sync.up.b32	%r288|%p123, %r338, 16, 0, -1;
	shfl.sync.up.b32	%r289|%p124, %r339, 16, 0, -1;
	setp.lt.u32 	%p125, %r7, 16;
	selp.b32 	%r117, 0, %r289, %p125;
	selp.b32 	%r118, 0, %r288, %p125;
	setp.eq.s32 	%p126, %r118, %r117;
	mov.u32 	%r340, %r338;
	mov.u32 	%r341, %r339;
	@%p126 bra 	$L__BB5_56;
	setp.eq.s32 	%p127, %r338, %r339;
	mov.u32 	%r340, %r118;
	mov.u32 	%r341, %r117;
	@%p127 bra 	$L__BB5_56;
	setp.ne.s32 	%p128, %r118, -1;
	setp.ne.s32 	%p129, %r338, -1;
	setp.eq.s32 	%p130, %r117, %r338;
	and.pred  	%p131, %p129, %p128;
	and.pred  	%p132, %p131, %p130;
	selp.b32 	%r340, %r118, -1, %p132;
	selp.b32 	%r341, %r339, -1, %p132;
$L__BB5_56:
	setp.ge.u32 	%p133, %r10, %r11;
	setp.eq.s32 	%p134, %r7, 0;
	shfl.sync.up.b32	%r290|%p135, %r340, 1, 0, -1;
	shfl.sync.up.b32	%r291|%p136, %r341, 1, 0, -1;
	selp.b32 	%r373, %r296, %r291, %p134;
	selp.b32 	%r372, %r297, %r290, %p134;
	@%p133 bra 	$L__BB5_92;
	sub.s32 	%r293, %r11, %r10;
	and.b32  	%r125, %r293, 3;
	setp.eq.s32 	%p137, %r125, 0;
	mov.u32 	%r350, %r10;
	@%p137 bra 	$L__BB5_66;
	neg.s32 	%r342, %r125;
	mov.u32 	%r350, %r10;
$L__BB5_59:
	.pragma "nounroll";
	mul.wide.u32 	%rd45, %r350, 16;
	add.s64 	%rd46, %rd6, %rd45;
	ld.global.v4.u32 	{%r131, %r132, %r133, %r134}, [%rd46];
	setp.eq.s32 	%p138, %r372, %r373;
	mov.u32 	%r346, %r131;
	mov.u32 	%r347, %r132;
	@%p138 bra 	$L__BB5_62;
	setp.eq.s32 	%p139, %r131, %r132;
	mov.u32 	%r346, %r372;
	mov.u32 	%r347, %r373;
	@%p139 bra 	$L__BB5_62;
	setp.ne.s32 	%p140, %r372, -1;
	setp.ne.s32 	%p141, %r131, -1;
	setp.eq.s32 	%p142, %r373, %r131;
	and.pred  	%p143, %p141, %p140;
	and.pred  	%p144, %p143, %p142;
	selp.b32 	%r346, %r372, -1, %p144;
	selp.b32 	%r347, %r132, -1, %p144;
$L__BB5_62:
	setp.eq.s32 	%p145, %r346, %r347;
	mov.u32 	%r372, %r133;
	mov.u32 	%r373, %r134;
	@%p145 bra 	$L__BB5_65;
	setp.eq.s32 	%p146, %r133, %r134;
	mov.u32 	%r372, %r346;
	mov.u32 	%r373, %r347;
	@%p146 bra 	$L__BB5_65;
	setp.ne.s32 	%p147, %r346, -1;
	setp.ne.s32 	%p148, %r133, -1;
	setp.eq.s32 	%p149, %r347, %r133;
	and.pred  	%p150, %p148, %p147;
	and.pred  	%p151, %p150, %p149;
	selp.b32 	%r372, %r346, -1, %p151;
	selp.b32 	%r373, %r134, -1, %p151;
$L__BB5_65:
	add.s64 	%rd48, %rd7, %rd45;
	st.global.v4.u32 	[%rd48], {%r346, %r347, %r372, %r373};
	add.s32 	%r350, %r350, 1;
	add.s32 	%r342, %r342, 1;
	setp.ne.s32 	%p152, %r342, 0;
	@%p152 bra 	$L__BB5_59;
$L__BB5_66:
	sub.s32 	%r294, %r10, %r11;
	setp.gt.u32 	%p153, %r294, -4;
	@%p153 bra 	$L__BB5_92;
$L__BB5_67:
	mul.wide.u32 	%rd49, %r350, 16;
	add.s64 	%rd11, %rd6, %rd49;
	ld.global.v4.u32 	{%r153, %r154, %r155, %r156}, [%rd11];
	setp.eq.s32 	%p154, %r372, %r373;
	mov.u32 	%r358, %r153;
	mov.u32 	%r359, %r154;
	@%p154 bra 	$L__BB5_70;
	setp.eq.s32 	%p155, %r153, %r154;
	mov.u32 	%r358, %r372;
	mov.u32 	%r359, %r373;
	@%p155 bra 	$L__BB5_70;
	setp.ne.s32 	%p156, %r372, -1;
	setp.ne.s32 	%p157, %r153, -1;
	setp.eq.s32 	%p158, %r373, %r153;
	and.pred  	%p159, %p157, %p156;
	and.pred  	%p160, %p159, %p158;
	selp.b32 	%r358, %r372, -1, %p160;
	selp.b32 	%r359, %r154, -1, %p160;
$L__BB5_70:
	setp.eq.s32 	%p161, %r358, %r359;
	mov.u32 	%r360, %r155;
	mov.u32 	%r361, %r156;
	@%p161 bra 	$L__BB5_73;
	setp.eq.s32 	%p162, %r155, %r156;
	mov.u32 	%r360, %r358;
	mov.u32 	%r361, %r359;
	@%p162 bra 	$L__BB5_73;
	setp.ne.s32 	%p163, %r358, -1;
	setp.ne.s32 	%p164, %r155, -1;
	setp.eq.s32 	%p165, %r359, %r155;
	and.pred  	%p166, %p164, %p163;
	and.pred  	%p167, %p166, %p165;
	selp.b32 	%r360, %r358, -1, %p167;
	selp.b32 	%r361, %r156, -1, %p167;
$L__BB5_73:
	add.s64 	%rd12, %rd7, %rd49;
	st.global.v4.u32 	[%rd12], {%r358, %r359, %r360, %r361};
	ld.global.v4.u32 	{%r165, %r166, %r167, %r168}, [%rd11+16];
	setp.eq.s32 	%p168, %r360, %r361;
	mov.u32 	%r362, %r165;
	mov.u32 	%r363, %r166;
	@%p168 bra 	$L__BB5_76;
	setp.eq.s32 	%p169, %r165, %r166;
	mov.u32 	%r362, %r360;
	mov.u32 	%r363, %r361;
	@%p169 bra 	$L__BB5_76;
	setp.ne.s32 	%p170, %r360, -1;
	setp.ne.s32 	%p171, %r165, -1;
	setp.eq.s32 	%p172, %r361, %r165;
	and.pred  	%p173, %p171, %p170;
	and.pred  	%p174, %p173, %p172;
	selp.b32 	%r362, %r360, -1, %p174;
	selp.b32 	%r363, %r166, -1, %p174;
$L__BB5_76:
	setp.eq.s32 	%p175, %r362, %r363;
	mov.u32 	%r364, %r167;
	mov.u32 	%r365, %r168;
	@%p175 bra 	$L__BB5_79;
	setp.eq.s32 	%p176, %r167, %r168;
	mov.u32 	%r364, %r362;
	mov.u32 	%r365, %r363;
	@%p176 bra 	$L__BB5_79;
	setp.ne.s32 	%p177, %r362, -1;
	setp.ne.s32 	%p178, %r167, -1;
	setp.eq.s32 	%p179, %r363, %r167;
	and.pred  	%p180, %p178, %p177;
	and.pred  	%p181, %p180, %p179;
	selp.b32 	%r364, %r362, -1, %p181;
	selp.b32 	%r365, %r168, -1, %p181;
$L__BB5_79:
	st.global.v4.u32 	[%rd12+16], {%r362, %r363, %r364, %r365};
	ld.global.v4.u32 	{%r177, %r178, %r179, %r180}, [%rd11+32];
	setp.eq.s32 	%p182, %r364, %r365;
	mov.u32 	%r366, %r177;
	mov.u32 	%r367, %r178;
	@%p182 bra 	$L__BB5_82;
	setp.eq.s32 	%p183, %r177, %r178;
	mov.u32 	%r366, %r364;
	mov.u32 	%r367, %r365;
	@%p183 bra 	$L__BB5_82;
	setp.ne.s32 	%p184, %r364, -1;
	setp.ne.s32 	%p185, %r177, -1;
	setp.eq.s32 	%p186, %r365, %r177;
	and.pred  	%p187, %p185, %p184;
	and.pred  	%p188, %p187, %p186;
	selp.b32 	%r366, %r364, -1, %p188;
	selp.b32 	%r367, %r178, -1, %p188;
$L__BB5_82:
	setp.eq.s32 	%p189, %r366, %r367;
	mov.u32 	%r368, %r179;
	mov.u32 	%r369, %r180;
	@%p189 bra 	$L__BB5_85;
	setp.eq.s32 	%p190, %r179, %r180;
	mov.u32 	%r368, %r366;
	mov.u32 	%r369, %r367;
	@%p190 bra 	$L__BB5_85;
	setp.ne.s32 	%p191, %r366, -1;
	setp.ne.s32 	%p192, %r179, -1;
	setp.eq.s32 	%p193, %r367, %r179;
	and.pred  	%p194, %p192, %p191;
	and.pred  	%p195, %p194, %p193;
	selp.b32 	%r368, %r366, -1, %p195;
	selp.b32 	%r369, %r180, -1, %p195;
$L__BB5_85:
	st.global.v4.u32 	[%rd12+32], {%r366, %r367, %r368, %r369};
	ld.global.v4.u32 	{%r189, %r190, %r191, %r192}, [%rd11+48];
	setp.eq.s32 	%p196, %r368, %r369;
	mov.u32 	%r370, %r189;
	mov.u32 	%r371, %r190;
	@%p196 bra 	$L__BB5_88;
	setp.eq.s32 	%p197, %r189, %r190;
	mov.u32 	%r370, %r368;
	mov.u32 	%r371, %r369;
	@%p197 bra 	$L__BB5_88;
	setp.ne.s32 	%p198, %r368, -1;
	setp.ne.s32 	%p199, %r189, -1;
	setp.eq.s32 	%p200, %r369, %r189;
	and.pred  	%p201, %p199, %p198;
	and.pred  	%p202, %p201, %p200;
	selp.b32 	%r370, %r368, -1, %p202;
	selp.b32 	%r371, %r190, -1, %p202;
$L__BB5_88:
	setp.eq.s32 	%p203, %r370, %r371;
	mov.u32 	%r372, %r191;
	mov.u32 	%r373, %r192;
	@%p203 bra 	$L__BB5_91;
	setp.eq.s32 	%p204, %r191, %r192;
	mov.u32 	%r372, %r370;
	mov.u32 	%r373, %r371;
	@%p204 bra 	$L__BB5_91;
	setp.ne.s32 	%p205, %r370, -1;
	setp.ne.s32 	%p206, %r191, -1;
	setp.eq.s32 	%p207, %r371, %r191;
	and.pred  	%p208, %p206, %p205;
	and.pred  	%p209, %p208, %p207;
	selp.b32 	%r372, %r370, -1, %p209;
	selp.b32 	%r373, %r192, -1, %p209;
$L__BB5_91:
	st.global.v4.u32 	[%rd12+48], {%r370, %r371, %r372, %r373};
	add.s32 	%r350, %r350, 4;
	setp.lt.u32 	%p210, %r350, %r11;
	@%p210 bra 	$L__BB5_67;
$L__BB5_92:
	setp.ne.s32 	%p211, %r7, 31;
	@%p211 bra 	$L__BB5_113;
	cvt.u64.u32 	%rd66, %r381;
	shl.b32 	%r295, %r8, 5;
	cvt.u64.u32 	%rd14, %r295;
	sub.s64 	%rd51, %rd9, %rd14;
	add.s64 	%rd15, %rd51, %rd66;
	setp.le.u64 	%p212, %rd15, %rd66;
	@%p212 bra 	$L__BB5_113;
	cvt.u32.u64 	%r204, %rd15;
	and.b64  	%rd64, %rd9, 3;
	setp.eq.s64 	%p213, %rd64, 0;
	@%p213 bra 	$L__BB5_99;
$L__BB5_95:
	.pragma "nounroll";
	mov.u32 	%r207, %r373;
	mov.u32 	%r206, %r372;
	shl.b64 	%rd52, %rd66, 3;
	add.s64 	%rd53, %rd6, %rd52;
	ld.global.u32 	%r208, [%rd53];
	ld.global.u32 	%r209, [%rd53+4];
	setp.eq.s32 	%p214, %r206, %r207;
	mov.u32 	%r372, %r208;
	mov.u32 	%r373, %r209;
	@%p214 bra 	$L__BB5_98;
	setp.eq.s32 	%p215, %r208, %r209;
	mov.u32 	%r372, %r206;
	mov.u32 	%r373, %r207;
	@%p215 bra 	$L__BB5_98;
	setp.ne.s32 	%p216, %r206, -1;
	setp.ne.s32 	%p217, %r208, -1;
	setp.eq.s32 	%p218, %r207, %r208;
	and.pred  	%p219, %p217, %p216;
	and.pred  	%p220, %p219, %p218;
	selp.b32 	%r372, %r206, -1, %p220;
	selp.b32 	%r373, %r209, -1, %p220;
$L__BB5_98:
	add.s64 	%rd55, %rd7, %rd52;
	st.global.u32 	[%rd55], %r372;
	st.global.u32 	[%rd55+4], %r373;
	add.s32 	%r381, %r381, 1;
	cvt.u64.u32 	%rd66, %r381;
	add.s64 	%rd64, %rd64, -1;
	setp.ne.s64 	%p221, %rd64, 0;
	@%p221 bra 	$L__BB5_95;
$L__BB5_99:
	sub.s64 	%rd56, %rd14, %rd9;
	setp.gt.u64 	%p222, %rd56, -4;
	@%p222 bra 	$L__BB5_113;
$L__BB5_100:
	shl.b64 	%rd57, %rd66, 3;
	add.s64 	%rd58, %rd6, %rd57;
	ld.global.u32 	%r221, [%rd58];
	ld.global.u32 	%r222, [%rd58+4];
	setp.eq.s32 	%p223, %r372, %r373;
	mov.u32 	%r387, %r221;
	mov.u32 	%r388, %r222;
	@%p223 bra 	$L__BB5_103;
	setp.eq.s32 	%p224, %r221, %r222;
	mov.u32 	%r387, %r372;
	mov.u32 	%r388, %r373;
	@%p224 bra 	$L__BB5_103;
	setp.ne.s32 	%p225, %r372, -1;
	setp.ne.s32 	%p226, %r221, -1;
	setp.eq.s32 	%p227, %r373, %r221;
	and.pred  	%p228, %p226, %p225;
	and.pred  	%p229, %p228, %p227;
	selp.b32 	%r387, %r372, -1, %p229;
	selp.b32 	%r388, %r222, -1, %p229;
$L__BB5_103:
	add.s64 	%rd60, %rd7, %rd57;
	st.global.u32 	[%rd60], %r387;
	st.global.u32 	[%rd60+4], %r388;
	mul.wide.u32 	%rd61, %r381, 8;
	add.s64 	%rd23, %rd6, %rd61;
	ld.global.u32 	%r227, [%rd23+8];
	ld.global.u32 	%r228, [%rd23+12];
	setp.eq.s32 	%p230, %r387, %r388;
	mov.u32 	%r389, %r227;
	mov.u32 	%r390, %r228;
	@%p230 bra 	$L__BB5_106;
	setp.eq.s32 	%p231, %r227, %r228;
	mov.u32 	%r389, %r387;
	mov.u32 	%r390, %r388;
	@%p231 bra 	$L__BB5_106;
	setp.ne.s32 	%p232, %r387, -1;
	setp.ne.s32 	%p233, %r227, -1;
	setp.eq.s32 	%p234, %r388, %r227;
	and.pred  	%p235, %p233, %p232;
	and.pred  	%p236, %p235, %p234;
	selp.b32 	%r389, %r387, -1, %p236;
	selp.b32 	%r390, %r228, -1, %p236;
$L__BB5_106:
	add.s64 	%rd24, %rd7, %rd61;
	st.global.u32 	[%rd24+8], %r389;
	st.global.u32 	[%rd24+12], %r390;
	ld.global.u32 	%r233, [%rd23+16];
	ld.global.u32 	%r234, [%rd23+20];
	setp.eq.s32 	%p237, %r389, %r390;
	mov.u32 	%r391, %r233;
	mov.u32 	%r392, %r234;
	@%p237 bra 	$L__BB5_109;
	setp.eq.s32 	%p238, %r233, %r234;
	mov.u32 	%r391, %r389;
	mov.u32 	%r392, %r390;
	@%p238 bra 	$L__BB5_109;
	setp.ne.s32 	%p239, %r389, -1;
	setp.ne.s32 	%p240, %r233, -1;
	setp.eq.s32 	%p241, %r390, %r233;
	and.pred  	%p242, %p240, %p239;
	and.pred  	%p243, %p242, %p241;
	selp.b32 	%r391, %r389, -1, %p243;
	selp.b32 	%r392, %r234, -1, %p243;
$L__BB5_109:
	st.global.u32 	[%rd24+16], %r391;
	st.global.u32 	[%rd24+20], %r392;
	ld.global.u32 	%r239, [%rd23+24];
	ld.global.u32 	%r240, [%rd23+28];
	setp.eq.s32 	%p244, %r391, %r392;
	mov.u32 	%r372, %r239;
	mov.u32 	%r373, %r240;
	@%p244 bra 	$L__BB5_112;
	setp.eq.s32 	%p245, %r239, %r240;
	mov.u32 	%r372, %r391;
	mov.u32 	%r373, %r392;
	@%p245 bra 	$L__BB5_112;
	setp.ne.s32 	%p246, %r391, -1;
	setp.ne.s32 	%p247, %r239, -1;
	setp.eq.s32 	%p248, %r392, %r239;
	and.pred  	%p249, %p247, %p246;
	and.pred  	%p250, %p249, %p248;
	selp.b32 	%r372, %r391, -1, %p250;
	selp.b32 	%r373, %r240, -1, %p250;
$L__BB5_112:
	st.global.u32 	[%rd24+24], %r372;
	st.global.u32 	[%rd24+28], %r373;
	add.s32 	%r381, %r381, 4;
	cvt.u64.u32 	%rd66, %r381;
	setp.lt.u32 	%p251, %r381, %r204;
	@%p251 bra 	$L__BB5_100;
$L__BB5_113:
	ret;

}
	// .globl	_ZN8scan_gpu10local_scanI5SumOpLj4ELb0EEEvmPKNT_4DataEPS3_S6_
.visible .entry _ZN8scan_gpu10local_scanI5SumOpLj4ELb0EEEvmPKNT_4DataEPS3_S6_(
	.param .u64 _ZN8scan_gpu10local_scanI5SumOpLj4ELb0EEEvmPKNT_4DataEPS3_S6__param_0,
	.param .u64 .ptr .align 1 _ZN8scan_gpu10local_scanI5SumOpLj4ELb0EEEvmPKNT_4DataEPS3_S6__param_1,
	.param .u64 .ptr .align 1 _ZN8scan_gpu10local_scanI5SumOpLj4ELb0EEEvmPKNT_4DataEPS3_S6__param_2,
	.param .u64 .ptr .align 1 _ZN8scan_gpu10local_scanI5SumOpLj4ELb0EEEvmPKNT_4DataEPS3_S6__param_3
)
{
	.reg .pred 	%p<29>;
	.reg .b32 	%r<220>;
	.reg .b64 	%rd<71>;

	ld.param.u64 	%rd29, [_ZN8scan_gpu10local_scanI5SumOpLj4ELb0EEEvmPKNT_4DataEPS3_S6__param_0];
	ld.param.u64 	%rd30, [_ZN8scan_gpu10local_scanI5SumOpLj4ELb0EEEvmPKNT_4DataEPS3_S6__param_1];
	ld.param.u64 	%rd31, [_ZN8scan_gpu10local_scanI5SumOpLj4ELb0EEEvmPKNT_4DataEPS3_S6__param_3];
	mov.u32 	%r49, %nctaid.x;
	shr.u64 	%rd1, %rd29, 2;
	cvt.u64.u32 	%rd2, %r49;
	and.b64  	%rd32, %rd1, 4611686014132420608;
	setp.ne.s64 	%p1, %rd32, 0;
	@%p1 bra 	$L__BB6_2;
	cvt.u32.u64 	%r50, %rd2;
	cvt.u32.u64 	%r51, %rd1;
	div.u32 	%r52, %r51, %r50;
	cvt.u64.u32 	%rd63, %r52;
	bra.uni 	$L__BB6_3;
$L__BB6_2:
	div.u64 	%rd63, %rd1, %rd2;
$L__BB6_3:
	mov.u32 	%r54, %ntid.x;
	shr.u32 	%r55, %r54, 5;
	mov.u32 	%r56, %ctaid.x;
	mov.u32 	%r57, %tid.x;
	shr.u32 	%r58, %r57, 5;
	cvt.u32.u64 	%r59, %rd2;
	cvt.u32.u64 	%r60, %rd63;
	shl.b32 	%r61, %r60, 2;
	mul.lo.s32 	%r62, %r61, %r56;
	cvt.u64.u32 	%rd33, %r62;
	mul.lo.s32 	%r63, %r55, %r56;
	cvt.u64.u32 	%rd34, %r63;
	add.s32 	%r64, %r59, -1;
	setp.eq.s32 	%p2, %r56, %r64;
	mul.lo.s32 	%r65, %r61, %r59;
	cvt.u32.u64 	%r66, %rd29;
	sub.s32 	%r67, %r66, %r65;
	selp.b32 	%r68, %r67, 0, %p2;
	add.s32 	%r69, %r68, %r61;
	shr.u32 	%r70, %r69, 2;
	div.u32 	%r71, %r70, %r55;
	shl.b32 	%r72, %r71, 2;
	mul.lo.s32 	%r73, %r72, %r58;
	cvt.u64.u32 	%rd35, %r73;
	add.s64 	%rd36, %rd33, %rd35;
	cvta.to.global.u64 	%rd37, %rd30;
	shl.b64 	%rd38, %rd36, 2;
	add.s64 	%rd6, %rd37, %rd38;
	cvt.u64.u32 	%rd39, %r58;
	add.s64 	%rd40, %rd34, %rd39;
	cvta.to.global.u64 	%rd41, %rd31;
	shl.b64 	%rd42, %rd40, 2;
	add.s64 	%rd7, %rd41, %rd42;
	add.s32 	%r74, %r55, -1;
	setp.eq.s32 	%p3, %r58, %r74;
	mul.lo.s32 	%r75, %r72, %r55;
	sub.s32 	%r76, %r69, %r75;
	selp.b32 	%r77, %r76, 0, %p3;
	add.s32 	%r78, %r77, %r72;
	cvt.u64.u32 	%rd8, %r78;
	and.b32  	%r1, %r57, 31;
	shr.u32 	%r79, %r78, 5;
	and.b32  	%r2, %r79, 134217724;
	mul.lo.s32 	%r80, %r2, %r1;
	add.s32 	%r209, %r80, %r2;
	shr.u32 	%r200, %r80, 2;
	shr.u32 	%r5, %r209, 2;
	setp.ge.u32 	%p4, %r200, %r5;
	mov.b32 	%r205, 0;
	@%p4 bra 	$L__BB6_10;
	sub.s32 	%r6, %r5, %r200;
	and.b32  	%r7, %r6, 3;
	sub.s32 	%r83, %r200, %r5;
	setp.gt.u32 	%p5, %r83, -4;
	mov.b32 	%r205, 0;
	@%p5 bra 	$L__BB6_7;
	and.b32  	%r85, %r6, 1073741820;
	neg.s32 	%r196, %r85;
	mov.b32 	%r205, 0;
$L__BB6_6:
	mul.wide.u32 	%rd43, %r200, 16;
	add.s64 	%rd44, %rd6, %rd43;
	ld.global.v4.u32 	{%r86, %r87, %r88, %r89}, [%rd44];
	add.s32 	%r90, %r86, %r205;
	add.s32 	%r91, %r87, %r90;
	add.s32 	%r92, %r88, %r91;
	add.s32 	%r93, %r89, %r92;
	ld.global.v4.u32 	{%r94, %r95, %r96, %r97}, [%rd44+16];
	add.s32 	%r98, %r94, %r93;
	add.s32 	%r99, %r95, %r98;
	add.s32 	%r100, %r96, %r99;
	add.s32 	%r101, %r97, %r100;
	ld.global.v4.u32 	{%r102, %r103, %r104, %r105}, [%rd44+32];
	add.s32 	%r106, %r102, %r101;
	add.s32 	%r107, %r103, %r106;
	add.s32 	%r108, %r104, %r107;
	add.s32 	%r109, %r105, %r108;
	ld.global.v4.u32 	{%r110, %r111, %r112, %r113}, [%rd44+48];
	add.s32 	%r114, %r110, %r109;
	add.s32 	%r115, %r111, %r114;
	add.s32 	%r116, %r112, %r115;
	add.s32 	%r205, %r113, %r116;
	add.s32 	%r200, %r200, 4;
	add.s32 	%r196, %r196, 4;
	setp.ne.s32 	%p6, %r196, 0;
	@%p6 bra 	$L__BB6_6;
$L__BB6_7:
	setp.eq.s32 	%p7, %r7, 0;
	@%p7 bra 	$L__BB6_10;
	neg.s32 	%r202, %r7;
$L__BB6_9:
	.pragma "nounroll";
	mul.wide.u32 	%rd45, %r200, 16;
	add.s64 	%rd46, %rd6, %rd45;
	ld.global.v4.u32 	{%r117, %r118, %r119, %r120}, [%rd46];
	add.s32 	%r121, %r117, %r205;
	add.s32 	%r122, %r118, %r121;
	add.s32 	%r123, %r119, %r122;
	add.s32 	%r205, %r120, %r123;
	add.s32 	%r200, %r200, 1;
	add.s32 	%r202, %r202, 1;
	setp.ne.s32 	%p8, %r202, 0;
	@%p8 bra 	$L__BB6_9;
$L__BB6_10:
	bar.warp.sync 	-1;
	shfl.sync.up.b32	%r124|%p9, %r205, 1, 0, -1;
	setp.eq.s32 	%p10, %r1, 0;
	selp.b32 	%r125, 0, %r124, %p10;
	add.s32 	%r126, %r125, %r205;
	shfl.sync.up.b32	%r127|%p11, %r126, 2, 0, -1;
	setp.lt.u32 	%p12, %r1, 2;
	selp.b32 	%r128, 0, %r127, %p12;
	add.s32 	%r129, %r128, %r126;
	shfl.sync.up.b32	%r130|%p13, %r129, 4, 0, -1;
	setp.lt.u32 	%p14, %r1, 4;
	selp.b32 	%r131, 0, %r130, %p14;
	add.s32 	%r132, %r131, %r129;
	shfl.sync.up.b32	%r133|%p15, %r132, 8, 0, -1;
	setp.lt.u32 	%p16, %r1, 8;
	selp.b32 	%r134, 0, %r133, %p16;
	add.s32 	%r135, %r134, %r132;
	shfl.sync.up.b32	%r136|%p17, %r135, 16, 0, -1;
	setp.lt.u32 	%p18, %r1, 16;
	selp.b32 	%r137, 0, %r136, %p18;
	add.s32 	%r219, %r137, %r135;
	setp.ne.s32 	%p19, %r1, 31;
	@%p19 bra 	$L__BB6_24;
	cvt.u64.u32 	%rd66, %r209;
	shl.b32 	%r138, %r2, 5;
	cvt.u64.u32 	%rd10, %r138;
	sub.s64 	%rd11, %rd8, %rd10;
	add.s64 	%rd47, %rd11, %rd66;
	setp.le.u64 	%p20, %rd47, %rd66;
	@%p20 bra 	$L__BB6_23;
	and.b64  	%rd12, %rd8, 15;
	sub.s64 	%rd48, %rd10, %rd8;
	setp.gt.u64 	%p21, %rd48, -16;
	@%p21 bra 	$L__BB6_15;
	sub.s64 	%rd64, %rd11, %rd12;
$L__BB6_14:
	.pragma "nounroll";
	shl.b64 	%rd49, %rd66, 2;
	add.s64 	%rd50, %rd6, %rd49;
	ld.global.u32 	%r140, [%rd50];
	add.s32 	%r141, %r140, %r219;
	mul.wide.u32 	%rd51, %r209, 4;
	add.s64 	%rd52, %rd6, %rd51;
	ld.global.u32 	%r142, [%rd52+4];
	add.s32 	%r143, %r142, %r141;
	ld.global.u32 	%r144, [%rd52+8];
	add.s32 	%r145, %r144, %r143;
	ld.global.u32 	%r146, [%rd52+12];
	add.s32 	%r147, %r146, %r145;
	ld.global.u32 	%r148, [%rd52+16];
	add.s32 	%r149, %r148, %r147;
	ld.global.u32 	%r150, [%rd52+20];
	add.s32 	%r151, %r150, %r149;
	ld.global.u32 	%r152, [%rd52+24];
	add.s32 	%r153, %r152, %r151;
	ld.global.u32 	%r154, [%rd52+28];
	add.s32 	%r155, %r154, %r153;
	ld.global.u32 	%r156, [%rd52+32];
	add.s32 	%r157, %r156, %r155;
	ld.global.u32 	%r158, [%rd52+36];
	add.s32 	%r159, %r158, %r157;
	ld.global.u32 	%r160, [%rd52+40];
	add.s32 	%r161, %r160, %r159;
	ld.global.u32 	%r162, [%rd52+44];
	add.s32 	%r163, %r162, %r161;
	ld.global.u32 	%r164, [%rd52+48];
	add.s32 	%r165, %r164, %r163;
	ld.global.u32 	%r166, [%rd52+52];
	add.s32 	%r167, %r166, %r165;
	ld.global.u32 	%r168, [%rd52+56];
	add.s32 	%r169, %r168, %r167;
	ld.global.u32 	%r170, [%rd52+60];
	add.s32 	%r219, %r170, %r169;
	add.s32 	%r209, %r209, 16;
	cvt.u64.u32 	%rd66, %r209;
	add.s64 	%rd64, %rd64, -16;
	setp.ne.s64 	%p22, %rd64, 0;
	@%p22 bra 	$L__BB6_14;
$L__BB6_15:
	setp.eq.s64 	%p23, %rd12, 0;
	@%p23 bra 	$L__BB6_23;
	and.b64  	%rd19, %rd8, 7;
	setp.lt.u64 	%p24, %rd12, 8;
	@%p24 bra 	$L__BB6_18;
	shl.b64 	%rd53, %rd66, 2;
	add.s64 	%rd54, %rd6, %rd53;
	ld.global.u32 	%r172, [%rd54];
	add.s32 	%r173, %r172, %r219;
	mul.wide.u32 	%rd55, %r209, 4;
	add.s64 	%rd56, %rd6, %rd55;
	ld.global.u32 	%r174, [%rd56+4];
	add.s32 	%r175, %r174, %r173;
	ld.global.u32 	%r176, [%rd56+8];
	add.s32 	%r177, %r176, %r175;
	ld.global.u32 	%r178, [%rd56+12];
	add.s32 	%r179, %r178, %r177;
	ld.global.u32 	%r180, [%rd56+16];
	add.s32 	%r181, %r180, %r179;
	ld.global.u32 	%r182, [%rd56+20];
	add.s32 	%r183, %r182, %r181;
	ld.global.u32 	%r184, [%rd56+24];
	add.s32 	%r185, %r184, %r183;
	ld.global.u32 	%r186, [%rd56+28];
	add.s32 	%r219, %r186, %r185;
	add.s32 	%r209, %r209, 8;
	cvt.u64.u32 	%rd66, %r209;
$L__BB6_18:
	setp.eq.s64 	%p25, %rd19, 0;
	@%p25 bra 	$L__BB6_23;
	and.b64  	%rd69, %rd8, 3;
	setp.lt.u64 	%p26, %rd19, 4;
	@%p26 bra 	$L__BB6_21;
	shl.b64 	%rd57, %rd66, 2;
	add.s64 	%rd58, %rd6, %rd57;
	ld.global.u32 	%r188, [%rd58];
	add.s32 	%r189, %r188, %r219;
	mul.wide.u32 	%rd59, %r209, 4;
	add.s64 	%rd60, %rd6, %rd59;
	ld.global.u32 	%r190, [%rd60+4];
	add.s32 	%r191, %r190, %r189;
	ld.global.u32 	%r192, [%rd60+8];
	add.s32 	%r193, %r192, %r191;
	ld.global.u32 	%r194, [%rd60+12];
	add.s32 	%r219, %r194, %r193;
	add.s32 	%r209, %r209, 4;
	cvt.u64.u32 	%rd66, %r209;
$L__BB6_21:
	setp.eq.s64 	%p27, %rd69, 0;
	@%p27 bra 	$L__BB6_23;
$L__BB6_22:
	.pragma "nounroll";
	shl.b64 	%rd61, %rd66, 2;
	add.s64 	%rd62, %rd6, %rd61;
	ld.global.u32 	%r195, [%rd62];
	add.s32 	%r219, %r195, %r219;
	add.s32 	%r209, %r209, 1;
	cvt.u64.u32 	%rd66, %r209;
	add.s64 	%rd69, %rd69, -1;
	setp.ne.s64 	%p28, %rd69, 0;
	@%p28 bra 	$L__BB6_22;
$L__BB6_23:
	st.global.u32 	[%rd7], %r219;
$L__BB6_24:
	ret;

}
	// .globl	_ZN8scan_gpu17hierarchical_scanI5SumOpLj4EEEvmPKNT_4DataEPS3_
.visible .entry _ZN8scan_gpu17hierarchical_scanI5SumOpLj4EEEvmPKNT_4DataEPS3_(
	.param .u64 _ZN8scan_gpu17hierarchical_scanI5SumOpLj4EEEvmPKNT_4DataEPS3__param_0,
	.param .u64 .ptr .align 1 _ZN8scan_gpu17hierarchical_scanI5SumOpLj4EEEvmPKNT_4DataEPS3__param_1,
	.param .u64 .ptr .align 1 _ZN8scan_gpu17hierarchical_scanI5SumOpLj4EEEvmPKNT_4DataEPS3__param_2
)
{
	.reg .pred 	%p<25>;
	.reg .b32 	%r<172>;
	.reg .b64 	%rd<51>;

	ld.param.u64 	%rd25, [_ZN8scan_gpu17hierarchical_scanI5SumOpLj4EEEvmPKNT_4DataEPS3__param_0];
	ld.param.u64 	%rd26, [_ZN8scan_gpu17hierarchical_scanI5SumOpLj4EEEvmPKNT_4DataEPS3__param_1];
	ld.param.u64 	%rd27, [_ZN8scan_gpu17hierarchical_scanI5SumOpLj4EEEvmPKNT_4DataEPS3__param_2];
	cvta.to.global.u64 	%rd1, %rd27;
	cvta.to.global.u64 	%rd2, %rd26;
	mov.u32 	%r48, %tid.x;
	and.b32  	%r1, %r48, 31;
	shr.u64 	%rd28, %rd25, 5;
	cvt.u32.u64 	%r49, %rd28;
	and.b32  	%r2, %r49, -4;
	mul.lo.s32 	%r3, %r2, %r1;
	add.s32 	%r170, %r3, %r2;
	shr.u32 	%r5, %r3, 2;
	shr.u32 	%r6, %r170, 2;
	setp.ge.u32 	%p1, %r5, %r6;
	mov.b32 	%r160, 0;
	@%p1 bra 	$L__BB7_7;
	sub.s32 	%r7, %r6, %r5;
	and.b32  	%r8, %r7, 3;
	sub.s32 	%r52, %r5, %r6;
	setp.gt.u32 	%p2, %r52, -4;
	mov.b32 	%r160, 0;
	mov.u32 	%r156, %r5;
	@%p2 bra 	$L__BB7_4;
	cvt.u64.u32 	%rd29, %r3;
	shl.b64 	%rd30, %rd29, 2;
	and.b64  	%rd31, %rd30, 17179869168;
	add.s64 	%rd32, %rd31, %rd2;
	add.s64 	%rd44, %rd32, 32;
	and.b32  	%r54, %r7, 1073741820;
	neg.s32 	%r152, %r54;
	mov.b32 	%r160, 0;
	mov.u32 	%r156, %r5;
$L__BB7_3:
	ld.global.v4.u32 	{%r55, %r56, %r57, %r58}, [%rd44+-32];
	add.s32 	%r59, %r55, %r160;
	add.s32 	%r60, %r56, %r59;
	add.s32 	%r61, %r57, %r60;
	add.s32 	%r62, %r58, %r61;
	ld.global.v4.u32 	{%r63, %r64, %r65, %r66}, [%rd44+-16];
	add.s32 	%r67, %r63, %r62;
	add.s32 	%r68, %r64, %r67;
	add.s32 	%r69, %r65, %r68;
	add.s32 	%r70, %r66, %r69;
	ld.global.v4.u32 	{%r71, %r72, %r73, %r74}, [%rd44];
	add.s32 	%r75, %r71, %r70;
	add.s32 	%r76, %r72, %r75;
	add.s32 	%r77, %r73, %r76;
	add.s32 	%r78, %r74, %r77;
	ld.global.v4.u32 	{%r79, %r80, %r81, %r82}, [%rd44+16];
	add.s32 	%r83, %r79, %r78;
	add.s32 	%r84, %r80, %r83;
	add.s32 	%r85, %r81, %r84;
	add.s32 	%r160, %r82, %r85;
	add.s32 	%r156, %r156, 4;
	add.s64 	%rd44, %rd44, 64;
	add.s32 	%r152, %r152, 4;
	setp.ne.s32 	%p3, %r152, 0;
	@%p3 bra 	$L__BB7_3;
$L__BB7_4:
	setp.eq.s32 	%p4, %r8, 0;
	@%p4 bra 	$L__BB7_7;
	mul.wide.u32 	%rd33, %r156, 16;
	add.s64 	%rd45, %rd2, %rd33;
	neg.s32 	%r158, %r8;
$L__BB7_6:
	.pragma "nounroll";
	ld.global.v4.u32 	{%r86, %r87, %r88, %r89}, [%rd45];
	add.s32 	%r90, %r86, %r160;
	add.s32 	%r91, %r87, %r90;
	add.s32 	%r92, %r88, %r91;
	add.s32 	%r160, %r89, %r92;
	add.s64 	%rd45, %rd45, 16;
	add.s32 	%r158, %r158, 1;
	setp.ne.s32 	%p5, %r158, 0;
	@%p5 bra 	$L__BB7_6;
$L__BB7_7:
	setp.ge.u32 	%p6, %r5, %r6;
	bar.warp.sync 	-1;
	shfl.sync.up.b32	%r93|%p7, %r160, 1, 0, -1;
	setp.eq.s32 	%p8, %r1, 0;
	selp.b32 	%r94, 0, %r93, %p8;
	add.s32 	%r95, %r94, %r160;
	shfl.sync.up.b32	%r96|%p9, %r95, 2, 0, -1;
	setp.lt.u32 	%p10, %r1, 2;
	selp.b32 	%r97, 0, %r96, %p10;
	add.s32 	%r98, %r97, %r95;
	shfl.sync.up.b32	%r99|%p11, %r98, 4, 0, -1;
	setp.lt.u32 	%p12, %r1, 4;
	selp.b32 	%r100, 0, %r99, %p12;
	add.s32 	%r101, %r100, %r98;
	shfl.sync.up.b32	%r102|%p13, %r101, 8, 0, -1;
	setp.lt.u32 	%p14, %r1, 8;
	selp.b32 	%r103, 0, %r102, %p14;
	add.s32 	%r104, %r103, %r101;
	shfl.sync.up.b32	%r105|%p15, %r104, 16, 0, -1;
	setp.lt.u32 	%p16, %r1, 16;
	selp.b32 	%r106, 0, %r105, %p16;
	add.s32 	%r107, %r106, %r104;
	shfl.sync.up.b32	%r108|%p17, %r107, 1, 0, -1;
	selp.b32 	%r169, 0, %r108, %p8;
	@%p6 bra 	$L__BB7_14;
	sub.s32 	%r110, %r6, %r5;
	and.b32  	%r26, %r110, 3;
	setp.eq.s32 	%p18, %r26, 0;
	mov.u32 	%r164, %r5;
	@%p18 bra 	$L__BB7_11;
	cvt.u64.u32 	%rd34, %r3;
	shl.b64 	%rd35, %rd34, 2;
	and.b64  	%rd36, %rd35, 17179869168;
	add.s64 	%rd47, %rd1, %rd36;
	add.s64 	%rd46, %rd2, %rd36;
	neg.s32 	%r161, %r26;
	mov.u32 	%r164, %r5;
$L__BB7_10:
	.pragma "nounroll";
	ld.global.v4.u32 	{%r111, %r112, %r113, %r114}, [%rd46];
	add.s32 	%r115, %r111, %r169;
	add.s32 	%r116, %r112, %r115;
	add.s32 	%r117, %r113, %r116;
	add.s32 	%r169, %r114, %r117;
	st.global.v4.u32 	[%rd47], {%r115, %r116, %r117, %r169};
	add.s32 	%r164, %r164, 1;
	add.s64 	%rd47, %rd47, 16;
	add.s64 	%rd46, %rd46, 16;
	add.s32 	%r161, %r161, 1;
	setp.ne.s32 	%p19, %r161, 0;
	@%p19 bra 	$L__BB7_10;
$L__BB7_11:
	sub.s32 	%r118, %r5, %r6;
	setp.gt.u32 	%p20, %r118, -4;
	@%p20 bra 	$L__BB7_14;
	sub.s32 	%r167, %r164, %r6;
	mul.wide.u32 	%rd37, %r164, 16;
	add.s64 	%rd38, %rd37, 32;
	add.s64 	%rd49, %rd2, %rd38;
	add.s64 	%rd48, %rd1, %rd38;
$L__BB7_13:
	ld.global.v4.u32 	{%r119, %r120, %r121, %r122}, [%rd49+-32];
	add.s32 	%r123, %r119, %r169;
	add.s32 	%r124, %r120, %r123;
	add.s32 	%r125, %r121, %r124;
	add.s32 	%r126, %r122, %r125;
	st.global.v4.u32 	[%rd48+-32], {%r123, %r124, %r125, %r126};
	ld.global.v4.u32 	{%r127, %r128, %r129, %r130}, [%rd49+-16];
	add.s32 	%r131, %r127, %r126;
	add.s32 	%r132, %r128, %r131;
	add.s32 	%r133, %r129, %r132;
	add.s32 	%r134, %r130, %r133;
	st.global.v4.u32 	[%rd48+-16], {%r131, %r132, %r133, %r134};
	ld.global.v4.u32 	{%r135, %r136, %r137, %r138}, [%rd49];
	add.s32 	%r139, %r135, %r134;
	add.s32 	%r140, %r136, %r139;
	add.s32 	%r141, %r137, %r140;
	add.s32 	%r142, %r138, %r141;
	st.global.v4.u32 	[%rd48], {%r139, %r140, %r141, %r142};
	ld.global.v4.u32 	{%r143, %r144, %r145, %r146}, [%rd49+16];
	add.s32 	%r147, %r143, %r142;
	add.s32 	%r148, %r144, %r147;
	add.s32 	%r149, %r145, %r148;
	add.s32 	%r169, %r146, %r149;
	st.global.v4.u32 	[%rd48+16], {%r147, %r148, %r149, %r169};
	add.s32 	%r167, %r167, 4;
	add.s64 	%rd49, %rd49, 64;
	add.s64 	%rd48, %rd48, 64;
	setp.ne.s32 	%p21, %r167, 0;
	@%p21 bra 	$L__BB7_13;
$L__BB7_14:
	setp.ne.s32 	%p22, %r1, 31;
	@%p22 bra 	$L__BB7_17;
	cvt.u64.u32 	%rd50, %r170;
	shl.b32 	%r150, %r2, 5;
	cvt.u64.u32 	%rd39, %r150;
	sub.s64 	%rd40, %rd25, %rd39;
	add.s64 	%rd22, %rd40, %rd50;
	setp.le.u64 	%p23, %rd22, %rd50;
	@%p23 bra 	$L__BB7_17;
$L__BB7_16:
	shl.b64 	%rd41, %rd50, 2;
	add.s64 	%rd42, %rd2, %rd41;
	ld.global.u32 	%r151, [%rd42];
	add.s32 	%r169, %r151, %r169;
	add.s64 	%rd43, %rd1, %rd41;
	st.global.u32 	[%rd43], %r169;
	add.s32 	%r170, %r170, 1;
	cvt.u64.u32 	%rd50, %r170;
	setp.gt.u64 	%p24, %rd22, %rd50;
	@%p24 bra 	$L__BB7_16;
$L__BB7_17:
	ret;

}
	// .globl	_ZN8scan_gpu10local_scanI5SumOpLj4ELb1EEEvmPKNT_4DataEPS3_S6_
.visible .entry _ZN8scan_gpu10local_scanI5SumOpLj4ELb1EEEvmPKNT_4DataEPS3_S6_(
	.param .u64 _ZN8scan_gpu10local_scanI5SumOpLj4ELb1EEEvmPKNT_4DataEPS3_S6__param_0,
	.param .u64 .ptr .align 1 _ZN8scan_gpu10local_scanI5SumOpLj4ELb1EEEvmPKNT_4DataEPS3_S6__param_1,
	.param .u64 .ptr .align 1 _ZN8scan_gpu10local_scanI5SumOpLj4ELb1EEEvmPKNT_4DataEPS3_S6__param_2,
	.param .u64 .ptr .align 1 _ZN8scan_gpu10local_scanI5SumOpLj4ELb1EEEvmPKNT_4DataEPS3_S6__param_3
)
{
	.reg .pred 	%p<35>;
	.reg .b32 	%r<218>;
	.reg .b64 	%rd<63>;

	ld.param.u64 	%rd21, [_ZN8scan_gpu10local_scanI5SumOpLj4ELb1EEEvmPKNT_4DataEPS3_S6__param_0];
	ld.param.u64 	%rd22, [_ZN8scan_gpu10local_scanI5SumOpLj4ELb1EEEvmPKNT_4DataEPS3_S6__param_1];
	ld.param.u64 	%rd23, [_ZN8scan_gpu10local_scanI5SumOpLj4ELb1EEEvmPKNT_4DataEPS3_S6__param_2];
	ld.param.u64 	%rd24, [_ZN8scan_gpu10local_scanI5SumOpLj4ELb1EEEvmPKNT_4DataEPS3_S6__param_3];
	mov.u32 	%r55, %nctaid.x;
	mov.u32 	%r1, %tid.x;
	shr.u64 	%rd1, %rd21, 2;
	cvt.u64.u32 	%rd2, %r55;
	and.b64  	%rd25, %rd1, 4611686014132420608;
	setp.ne.s64 	%p1, %rd25, 0;
	@%p1 bra 	$L__BB8_2;
	cvt.u32.u64 	%r56, %rd2;
	cvt.u32.u64 	%r57, %rd1;
	div.u32 	%r58, %r57, %r56;
	cvt.u64.u32 	%rd58, %r58;
	bra.uni 	$L__BB8_3;
$L__BB8_2:
	div.u64 	%rd58, %rd1, %rd2;
$L__BB8_3:
	mov.u32 	%r60, %ntid.x;
	shr.u32 	%r61, %r60, 5;
	mov.u32 	%r62, %ctaid.x;
	shr.u32 	%r64, %r1, 5;
	cvt.u32.u64 	%r65, %rd2;
	cvt.u32.u64 	%r66, %rd58;
	shl.b32 	%r67, %r66, 2;
	mul.lo.s32 	%r68, %r67, %r62;
	cvt.u64.u32 	%rd26, %r68;
	mul.lo.s32 	%r69, %r61, %r62;
	cvt.u64.u32 	%rd27, %r69;
	add.s32 	%r70, %r65, -1;
	setp.eq.s32 	%p2, %r62, %r70;
	mul.lo.s32 	%r71, %r67, %r65;
	cvt.u32.u64 	%r72, %rd21;
	sub.s32 	%r73, %r72, %r71;
	selp.b32 	%r74, %r73, 0, %p2;
	add.s32 	%r75, %r74, %r67;
	shr.u32 	%r76, %r75, 2;
	div.u32 	%r77, %r76, %r61;
	shl.b32 	%r78, %r77, 2;
	mul.lo.s32 	%r79, %r78, %r64;
	cvt.u64.u32 	%rd28, %r79;
	add.s64 	%rd29, %rd26, %rd28;
	cvta.to.global.u64 	%rd30, %rd22;
	shl.b64 	%rd31, %rd29, 2;
	add.s64 	%rd6, %rd30, %rd31;
	cvta.to.global.u64 	%rd32, %rd23;
	add.s64 	%rd7, %rd32, %rd31;
	cvt.u64.u32 	%rd33, %r64;
	add.s64 	%rd34, %rd27, %rd33;
	cvta.to.global.u64 	%rd35, %rd24;
	shl.b64 	%rd36, %rd34, 2;
	add.s64 	%rd8, %rd35, %rd36;
	add.s32 	%r80, %r61, -1;
	setp.eq.s32 	%p3, %r64, %r80;
	mul.lo.s32 	%r81, %r78, %r61;
	sub.s32 	%r82, %r75, %r81;
	selp.b32 	%r83, %r82, 0, %p3;
	add.s32 	%r2, %r83, %r78;
	setp.eq.s32 	%p4, %r62, 0;
	setp.lt.u32 	%p5, %r1, 32;
	and.pred  	%p6, %p4, %p5;
	mov.b32 	%r193, 0;
	@%p6 bra 	$L__BB8_5;
	ld.global.u32 	%r193, [%rd8+-4];
$L__BB8_5:
	cvt.u64.u32 	%rd9, %r2;
	and.b32  	%r5, %r1, 31;
	shr.u32 	%r84, %r2, 5;
	and.b32  	%r6, %r84, 134217724;
	mul.lo.s32 	%r85, %r6, %r5;
	add.s32 	%r214, %r85, %r6;
	shr.u32 	%r8, %r85, 2;
	shr.u32 	%r9, %r214, 2;
	setp.eq.s32 	%p7, %r5, 0;
	selp.b32 	%r202, %r193, 0, %p7;
	setp.ge.u32 	%p8, %r8, %r9;
	@%p8 bra 	$L__BB8_11;
	sub.s32 	%r87, %r9, %r8;
	and.b32  	%r11, %r87, 3;
	setp.eq.s32 	%p9, %r11, 0;
	mov.u32 	%r197, %r8;
	@%p9 bra 	$L__BB8_9;
	neg.s32 	%r194, %r11;
	mov.u32 	%r197, %r8;
$L__BB8_8:
	.pragma "nounroll";
	mul.wide.u32 	%rd37, %r197, 16;
	add.s64 	%rd38, %rd6, %rd37;
	ld.global.v4.u32 	{%r88, %r89, %r90, %r91}, [%rd38];
	add.s32 	%r92, %r88, %r202;
	add.s32 	%r93, %r89, %r92;
	add.s32 	%r94, %r90, %r93;
	add.s32 	%r202, %r91, %r94;
	add.s32 	%r197, %r197, 1;
	add.s32 	%r194, %r194, 1;
	setp.ne.s32 	%p10, %r194, 0;
	@%p10 bra 	$L__BB8_8;
$L__BB8_9:
	sub.s32 	%r95, %r8, %r9;
	setp.gt.u32 	%p11, %r95, -4;
	@%p11 bra 	$L__BB8_11;
$L__BB8_10:
	mul.wide.u32 	%rd39, %r197, 16;
	add.s64 	%rd40, %rd6, %rd39;
	ld.global.v4.u32 	{%r96, %r97, %r98, %r99}, [%rd40];
	add.s32 	%r100, %r96, %r202;
	add.s32 	%r101, %r97, %r100;
	add.s32 	%r102, %r98, %r101;
	add.s32 	%r103, %r99, %r102;
	ld.global.v4.u32 	{%r104, %r105, %r106, %r107}, [%rd40+16];
	add.s32 	%r108, %r104, %r103;
	add.s32 	%r109, %r105, %r108;
	add.s32 	%r110, %r106, %r109;
	add.s32 	%r111, %r107, %r110;
	ld.global.v4.u32 	{%r112, %r113, %r114, %r115}, [%rd40+32];
	add.s32 	%r116, %r112, %r111;
	add.s32 	%r117, %r113, %r116;
	add.s32 	%r118, %r114, %r117;
	add.s32 	%r119, %r115, %r118;
	ld.global.v4.u32 	{%r120, %r121, %r122, %r123}, [%rd40+48];
	add.s32 	%r124, %r120, %r119;
	add.s32 	%r125, %r121, %r124;
	add.s32 	%r126, %r122, %r125;
	add.s32 	%r202, %r123, %r126;
	add.s32 	%r197, %r197, 4;
	setp.lt.u32 	%p12, %r197, %r9;
	@%p12 bra 	$L__BB8_10;
$L__BB8_11:
	setp.ge.u32 	%p13, %r8, %r9;
	setp.eq.s32 	%p14, %r5, 0;
	bar.warp.sync 	-1;
	shfl.sync.up.b32	%r127|%p15, %r202, 1, 0, -1;
	selp.b32 	%r128, 0, %r127, %p14;
	add.s32 	%r129, %r128, %r202;
	shfl.sync.up.b32	%r130|%p16, %r129, 2, 0, -1;
	setp.lt.u32 	%p17, %r5, 2;
	selp.b32 	%r131, 0, %r130, %p17;
	add.s32 	%r132, %r131, %r129;
	shfl.sync.up.b32	%r133|%p18, %r132, 4, 0, -1;
	setp.lt.u32 	%p19, %r5, 4;
	selp.b32 	%r134, 0, %r133, %p19;
	add.s32 	%r135, %r134, %r132;
	shfl.sync.up.b32	%r136|%p20, %r135, 8, 0, -1;
	setp.lt.u32 	%p21, %r5, 8;
	selp.b32 	%r137, 0, %r136, %p21;
	add.s32 	%r138, %r137, %r135;
	shfl.sync.up.b32	%r139|%p22, %r138, 16, 0, -1;
	setp.lt.u32 	%p23, %r5, 16;
	selp.b32 	%r140, 0, %r139, %p23;
	add.s32 	%r141, %r140, %r138;
	shfl.sync.up.b32	%r142|%p24, %r141, 1, 0, -1;
	selp.b32 	%r211, %r193, %r142, %p14;
	@%p13 bra 	$L__BB8_17;
	sub.s32 	%r144, %r9, %r8;
	and.b32  	%r28, %r144, 3;
	setp.eq.s32 	%p25, %r28, 0;
	mov.u32 	%r206, %r8;
	@%p25 bra 	$L__BB8_15;
	neg.s32 	%r203, %r28;
	mov.u32 	%r206, %r8;
$L__BB8_14:
	.pragma "nounroll";
	mul.wide.u32 	%rd41, %r206, 16;
	add.s64 	%rd42, %rd6, %rd41;
	ld.global.v4.u32 	{%r145, %r146, %r147, %r148}, [%rd42];
	add.s32 	%r149, %r145, %r211;
	add.s32 	%r150, %r146, %r149;
	add.s32 	%r151, %r147, %r150;
	add.s32 	%r211, %r148, %r151;
	add.s64 	%rd43, %rd7, %rd41;
	st.global.v4.u32 	[%rd43], {%r149, %r150, %r151, %r211};
	add.s32 	%r206, %r206, 1;
	add.s32 	%r203, %r203, 1;
	setp.ne.s32 	%p26, %r203, 0;
	@%p26 bra 	$L__BB8_14;
$L__BB8_15:
	sub.s32 	%r152, %r8, %r9;
	setp.gt.u32 	%p27, %r152, -4;
	@%p27 bra 	$L__BB8_17;
$L__BB8_16:
	mul.wide.u32 	%rd44, %r206, 16;
	add.s64 	%rd45, %rd6, %rd44;
	ld.global.v4.u32 	{%r153, %r154, %r155, %r156}, [%rd45];
	add.s32 	%r157, %r153, %r211;
	add.s32 	%r158, %r154, %r157;
	add.s32 	%r159, %r155, %r158;
	add.s32 	%r160, %r156, %r159;
	add.s64 	%rd46, %rd7, %rd44;
	st.global.v4.u32 	[%rd46], {%r157, %r158, %r159, %r160};
	ld.global.v4.u32 	{%r161, %r162, %r163, %r164}, [%rd45+16];
	add.s32 	%r165, %r161, %r160;
	add.s32 	%r166, %r162, %r165;
	add.s32 	%r167, %r163, %r166;
	add.s32 	%r168, %r164, %r167;
	st.global.v4.u32 	[%rd46+16], {%r165, %r166, %r167, %r168};
	ld.global.v4.u32 	{%r169, %r170, %r171, %r172}, [%rd45+32];
	add.s32 	%r173, %r169, %r168;
	add.s32 	%r174, %r170, %r173;
	add.s32 	%r175, %r171, %r174;
	add.s32 	%r176, %r172, %r175;
	st.global.v4.u32 	[%rd46+32], {%r173, %r174, %r175, %r176};
	ld.global.v4.u32 	{%r177, %r178, %r179, %r180}, [%rd45+48];
	add.s32 	%r181, %r177, %r176;
	add.s32 	%r182, %r178, %r181;
	add.s32 	%r183, %r179, %r182;
	add.s32 	%r211, %r180, %r183;
	st.global.v4.u32 	[%rd46+48], {%r181, %r182, %r183, %r211};
	add.s32 	%r206, %r206, 4;
	setp.lt.u32 	%p28, %r206, %r9;
	@%p28 bra 	$L__BB8_16;
$L__BB8_17:
	setp.ne.s32 	%p29, %r5, 31;
	@%p29 bra 	$L__BB8_23;
	cvt.u64.u32 	%rd61, %r214;
	shl.b32 	%r184, %r6, 5;
	cvt.u64.u32 	%rd11, %r184;
	sub.s64 	%rd47, %rd9, %rd11;
	add.s64 	%rd12, %rd47, %rd61;
	setp.le.u64 	%p30, %rd12, %rd61;
	@%p30 bra 	$L__BB8_23;
	cvt.u32.u64 	%r44, %rd12;
	and.b64  	%rd59, %rd9, 3;
	setp.eq.s64 	%p31, %rd59, 0;
	@%p31 bra 	$L__BB8_21;
$L__BB8_20:
	.pragma "nounroll";
	shl.b64 	%rd48, %rd61, 2;
	add.s64 	%rd49, %rd6, %rd48;
	ld.global.u32 	%r185, [%rd49];
	add.s32 	%r211, %r185, %r211;
	add.s64 	%rd50, %rd7, %rd48;
	st.global.u32 	[%rd50], %r211;
	add.s32 	%r214, %r214, 1;
	cvt.u64.u32 	%rd61, %r214;
	add.s64 	%rd59, %rd59, -1;
	setp.ne.s64 	%p32, %rd59, 0;
	@%p32 bra 	$L__BB8_20;
$L__BB8_21:
	sub.s64 	%rd51, %rd11, %rd9;
	setp.gt.u64 	%p33, %rd51, -4;
	@%p33 bra 	$L__BB8_23;
$L__BB8_22:
	shl.b64 	%rd52, %rd61, 2;
	add.s64 	%rd53, %rd6, %rd52;
	ld.global.u32 	%r186, [%rd53];
	add.s32 	%r187, %r186, %r211;
	add.s64 	%rd54, %rd7, %rd52;
	st.global.u32 	[%rd54], %r187;
	mul.wide.u32 	%rd55, %r214, 4;
	add.s64 	%rd56, %rd6, %rd55;
	ld.global.u32 	%r188, [%rd56+4];
	add.s32 	%r189, %r188, %r187;
	add.s64 	%rd57, %rd7, %rd55;
	st.global.u32 	[%rd57+4], %r189;
	ld.global.u32 	%r190, [%rd56+8];
	add.s32 	%r191, %r190, %r189;
	st.global.u32 	[%rd57+8], %r191;
	ld.global.u32 	%r192, [%rd56+12];
	add.s32 	%r211, %r192, %r191;
	st.global.u32 	[%rd57+12], %r211;
	add.s32 	%r214, %r214, 4;
	cvt.u64.u32 	%rd61, %r214;
	setp.lt.u32 	%p34, %r214, %r44;
	@%p34 bra 	$L__BB8_22;
$L__BB8_23:
	ret;

}
	// .globl	_ZN8scan_gpu10local_scanI5SumOpLj2ELb0EEEvmPKNT_4DataEPS3_S6_
.visible .entry _ZN8scan_gpu10local_scanI5SumOpLj2ELb0EEEvmPKNT_4DataEPS3_S6_(
	.param .u64 _ZN8scan_gpu10local_scanI5SumOpLj2ELb0EEEvmPKNT_4DataEPS3_S6__param_0,
	.param .u64 .ptr .align 1 _ZN8scan_gpu10local_scanI5SumOpLj2ELb0EEEvmPKNT_4DataEPS3_S6__param_1,
	.param .u64 .ptr .align 1 _ZN8scan_gpu10local_scanI5SumOpLj2ELb0EEEvmPKNT_4DataEPS3_S6__param_2,
	.param .u64 .ptr .align 1 _ZN8scan_gpu10local_scanI5SumOpLj2ELb0EEEvmPKNT_4DataEPS3_S6__param_3
)
{
	.reg .pred 	%p<29>;
	.reg .b32 	%r<200>;
	.reg .b64 	%rd<71>;

	ld.param.u64 	%rd29, [_ZN8scan_gpu10local_scanI5SumOpLj2ELb0EEEvmPKNT_4DataEPS3_S6__param_0];
	ld.param.u64 	%rd30, [_ZN8scan_gpu10local_scanI5SumOpLj2ELb0EEEvmPKNT_4DataEPS3_S6__param_1];
	ld.param.u64 	%rd31, [_ZN8scan_gpu10local_scanI5SumOpLj2ELb0EEEvmPKNT_4DataEPS3_S6__param_3];
	mov.u32 	%r49, %nctaid.x;
	shr.u64 	%rd1, %rd29, 1;
	cvt.u64.u32 	%rd2, %r49;
	and.b64  	%rd32, %rd1, 9223372032559808512;
	setp.ne.s64 	%p1, %rd32, 0;
	@%p1 bra 	$L__BB9_2;
	cvt.u32.u64 	%r50, %rd2;
	cvt.u32.u64 	%r51, %rd1;
	div.u32 	%r52, %r51, %r50;
	cvt.u64.u32 	%rd63, %r52;
	bra.uni 	$L__BB9_3;
$L__BB9_2:
	div.u64 	%rd63, %rd1, %rd2;
$L__BB9_3:
	mov.u32 	%r54, %ntid.x;
	shr.u32 	%r55, %r54, 5;
	mov.u32 	%r56, %ctaid.x;
	mov.u32 	%r57, %tid.x;
	shr.u32 	%r58, %r57, 5;
	cvt.u32.u64 	%r59, %rd2;
	cvt.u32.u64 	%r60, %rd63;
	shl.b32 	%r61, %r60, 1;
	mul.lo.s32 	%r62, %r61, %r56;
	cvt.u64.u32 	%rd33, %r62;
	mul.lo.s32 	%r63, %r55, %r56;
	cvt.u64.u32 	%rd34, %r63;
	add.s32 	%r64, %r59, -1;
	setp.eq.s32 	%p2, %r56, %r64;
	mul.lo.s32 	%r65, %r61, %r59;
	cvt.u32.u64 	%r66, %rd29;
	sub.s32 	%r67, %r66, %r65;
	selp.b32 	%r68, %r67, 0, %p2;
	add.s32 	%r69, %r68, %r61;
	shr.u32 	%r70, %r69, 1;
	div.u32 	%r71, %r70, %r55;
	shl.b32 	%r72, %r71, 1;
	mul.lo.s32 	%r73, %r72, %r58;
	cvt.u64.u32 	%rd35, %r73;
	add.s64 	%rd36, %rd33, %rd35;
	cvta.to.global.u64 	%rd37, %rd30;
	shl.b64 	%rd38, %rd36, 2;
	add.s64 	%rd6, %rd37, %rd38;
	cvt.u64.u32 	%rd39, %r58;
	add.s64 	%rd40, %rd34, %rd39;
	cvta.to.global.u64 	%rd41, %rd31;
	shl.b64 	%rd42, %rd40, 2;
	add.s64 	%rd7, %rd41, %rd42;
	add.s32 	%r74, %r55, -1;
	setp.eq.s32 	%p3, %r58, %r74;
	mul.lo.s32 	%r75, %r72, %r55;
	sub.s32 	%r76, %r69, %r75;
	selp.b32 	%r77, %r76, 0, %p3;
	add.s32 	%r78, %r77, %r72;
	cvt.u64.u32 	%rd8, %r78;
	and.b32  	%r1, %r57, 31;
	shr.u32 	%r79, %r78, 5;
	and.b32  	%r2, %r79, 134217726;
	mul.lo.s32 	%r80, %r2, %r1;
	add.s32 	%r189, %r80, %r2;
	shr.u32 	%r180, %r80, 1;
	shr.u32 	%r5, %r189, 1;
	setp.ge.u32 	%p4, %r180, %r5;
	mov.b32 	%r185, 0;
	@%p4 bra 	$L__BB9_10;
	sub.s32 	%r6, %r5, %r180;
	and.b32  	%r7, %r6, 3;
	sub.s32 	%r83, %r180, %r5;
	setp.gt.u32 	%p5, %r83, -4;
	mov.b32 	%r185, 0;
	@%p5 bra 	$L__BB9_7;
	and.b32  	%r85, %r6, 2147483644;
	neg.s32 	%r176, %r85;
	mov.b32 	%r185, 0;
$L__BB9_6:
	mul.wide.u32 	%rd43, %r180, 8;
	add.s64 	%rd44, %rd6, %rd43;
	ld.global.v2.u32 	{%r86, %r87}, [%rd44];
	add.s32 	%r88, %r86, %r185;
	add.s32 	%r89, %r87, %r88;
	ld.global.v2.u32 	{%r90, %r91}, [%rd44+8];
	add.s32 	%r92, %r90, %r89;
	add.s32 	%r93, %r91, %r92;
	ld.global.v2.u32 	{%r94, %r95}, [%rd44+16];
	add.s32 	%r96, %r94, %r93;
	add.s32 	%r97, %r95, %r96;
	ld.global.v2.u32 	{%r98, %r99}, [%rd44+24];
	add.s32 	%r100, %r98, %r97;
	add.s32 	%r185, %r99, %r100;
	add.s32 	%r180, %r180, 4;
	add.s32 	%r176, %r176, 4;
	setp.ne.s32 	%p6, %r176, 0;
	@%p6 bra 	$L__BB9_6;
$L__BB9_7:
	setp.eq.s32 	%p7, %r7, 0;
	@%p7 bra 	$L__BB9_10;
	neg.s32 	%r182, %r7;
$L__BB9_9:
	.pragma "nounroll";
	mul.wide.u32 	%rd45, %r180, 8;
	add.s64 	%rd46, %rd6, %rd45;
	ld.global.v2.u32 	{%r101, %r102}, [%rd46];
	add.s32 	%r103, %r101, %r185;
	add.s32 	%r185, %r102, %r103;
	add.s32 	%r180, %r180, 1;
	add.s32 	%r182, %r182, 1;
	setp.ne.s32 	%p8, %r182, 0;
	@%p8 bra 	$L__BB9_9;
$L__BB9_10:
	bar.warp.sync 	-1;
	shfl.sync.up.b32	%r104|%p9, %r185, 1, 0, -1;
	setp.eq.s32 	%p10, %r1, 0;
	selp.b32 	%r105, 0, %r104, %p10;
	add.s32 	%r106, %r105, %r185;
	shfl.sync.up.b32	%r107|%p11, %r106, 2, 0, -1;
	setp.lt.u32 	%p12, %r1, 2;
	selp.b32 	%r108, 0, %r107, %p12;
	add.s32 	%r109, %r108, %r106;
	shfl.sync.up.b32	%r110|%p13, %r109, 4, 0, -1;
	setp.lt.u32 	%p14, %r1, 4;
	selp.b32 	%r111, 0, %r110, %p14;
	add.s32 	%r112, %r111, %r109;
	shfl.sync.up.b32	%r113|%p15, %r112, 8, 0, -1;
	setp.lt.u32 	%p16, %r1, 8;
	selp.b32 	%r114, 0, %r113, %p16;
	add.s32 	%r115, %r114, %r112;
	shfl.sync.up.b32	%r116|%p17, %r115, 16, 0, -1;
	setp.lt.u32 	%p18, %r1, 16;
	selp.b32 	%r117, 0, %r116, %p18;
	add.s32 	%r199, %r117, %r115;
	setp.ne.s32 	%p19, %r1, 31;
	@%p19 bra 	$L__BB9_24;
	cvt.u64.u32 	%rd66, %r189;
	shl.b32 	%r118, %r2, 5;
	cvt.u64.u32 	%rd10, %r118;
	sub.s64 	%rd11, %rd8, %rd10;
	add.s64 	%rd47, %rd11, %rd66;
	setp.le.u64 	%p20, %rd47, %rd66;
	@%p20 bra 	$L__BB9_23;
	and.b64  	%rd12, %rd8, 15;
	sub.s64 	%rd48, %rd10, %rd8;
	setp.gt.u64 	%p21, %rd48, -16;
	@%p21 bra 	$L__BB9_15;
	sub.s64 	%rd64, %rd11, %rd12;
$L__BB9_14:
	.pragma "nounroll";
	shl.b64 	%rd49, %rd66, 2;
	add.s64 	%rd50, %rd6, %rd49;
	ld.global.u32 	%r120, [%rd50];
	add.s32 	%r121, %r120, %r199;
	mul.wide.u32 	%rd51, %r189, 4;
	add.s64 	%rd52, %rd6, %rd51;
	ld.global.u32 	%r122, [%rd52+4];
	add.s32 	%r123, %r122, %r121;
	ld.global.u32 	%r124, [%rd52+8];
	add.s32 	%r125, %r124, %r123;
	ld.global.u32 	%r126, [%rd52+12];
	add.s32 	%r127, %r126, %r125;
	ld.global.u32 	%r128, [%rd52+16];
	add.s32 	%r129, %r128, %r127;
	ld.global.u32 	%r130, [%rd52+20];
	add.s32 	%r131, %r130, %r129;
	ld.global.u32 	%r132, [%rd52+24];
	add.s32 	%r133, %r132, %r131;
	ld.global.u32 	%r134, [%rd52+28];
	add.s32 	%r135, %r134, %r133;
	ld.global.u32 	%r136, [%rd52+32];
	add.s32 	%r137, %r136, %r135;
	ld.global.u32 	%r138, [%rd52+36];
	add.s32 	%r139, %r138, %r137;
	ld.global.u32 	%r140, [%rd52+40];
	add.s32 	%r141, %r140, %r139;
	ld.global.u32 	%r142, [%rd52+44];
	add.s32 	%r143, %r142, %r141;
	ld.global.u32 	%r144, [%rd52+48];
	add.s32 	%r145, %r144, %r143;
	ld.global.u32 	%r146, [%rd52+52];
	add.s32 	%r147, %r146, %r145;
	ld.global.u32 	%r148, [%rd52+56];
	add.s32 	%r149, %r148, %r147;
	ld.global.u32 	%r150, [%rd52+60];
	add.s32 	%r199, %r150, %r149;
	add.s32 	%r189, %r189, 16;
	cvt.u64.u32 	%rd66, %r189;
	add.s64 	%rd64, %rd64, -16;
	setp.ne.s64 	%p22, %rd64, 0;
	@%p22 bra 	$L__BB9_14;
$L__BB9_15:
	setp.eq.s64 	%p23, %rd12, 0;
	@%p23 bra 	$L__BB9_23;
	and.b64  	%rd19, %rd8, 7;
	setp.lt.u64 	%p24, %rd12, 8;
	@%p24 bra 	$L__BB9_18;
	shl.b64 	%rd53, %rd66, 2;
	add.s64 	%rd54, %rd6, %rd53;
	ld.global.u32 	%r152, [%rd54];
	add.s32 	%r153, %r152, %r199;
	mul.wide.u32 	%rd55, %r189, 4;
	add.s64 	%rd56, %rd6, %rd55;
	ld.global.u32 	%r154, [%rd56+4];
	add.s32 	%r155, %r154, %r153;
	ld.global.u32 	%r156, [%rd56+8];
	add.s32 	%r157, %r156, %r155;
	ld.global.u32 	%r158, [%rd56+12];
	add.s32 	%r159, %r158, %r157;
	ld.global.u32 	%r160, [%rd56+16];
	add.s32 	%r161, %r160, %r159;
	ld.global.u32 	%r162, [%rd56+20];
	add.s32 	%r163, %r162, %r161;
	ld.global.u32 	%r164, [%rd56+24];
	add.s32 	%r165, %r164, %r163;
	ld.global.u32 	%r166, [%rd56+28];
	add.s32 	%r199, %r166, %r165;
	add.s32 	%r189, %r189, 8;
	cvt.u64.u32 	%rd66, %r189;
$L__BB9_18:
	setp.eq.s64 	%p25, %rd19, 0;
	@%p25 bra 	$L__BB9_23;
	and.b64  	%rd69, %rd8, 3;
	setp.lt.u64 	%p26, %rd19, 4;
	@%p26 bra 	$L__BB9_21;
	shl.b64 	%rd57, %rd66, 2;
	add.s64 	%rd58, %rd6, %rd57;
	ld.global.u32 	%r168, [%rd58];
	add.s32 	%r169, %r168, %r199;
	mul.wide.u32 	%rd59, %r189, 4;
	add.s64 	%rd60, %rd6, %rd59;
	ld.global.u32 	%r170, [%rd60+4];
	add.s32 	%r171, %r170, %r169;
	ld.global.u32 	%r172, [%rd60+8];
	add.s32 	%r173, %r172, %r171;
	ld.global.u32 	%r174, [%rd60+12];
	add.s32 	%r199, %r174, %r173;
	add.s32 	%r189, %r189, 4;
	cvt.u64.u32 	%rd66, %r189;
$L__BB9_21:
	setp.eq.s64 	%p27, %rd69, 0;
	@%p27 bra 	$L__BB9_23;
$L__BB9_22:
	.pragma "nounroll";
	shl.b64 	%rd61, %rd66, 2;
	add.s64 	%rd62, %rd6, %rd61;
	ld.global.u32 	%r175, [%rd62];
	add.s32 	%r199, %r175, %r199;
	add.s32 	%r189, %r189, 1;
	cvt.u64.u32 	%rd66, %r189;
	add.s64 	%rd69, %rd69, -1;
	setp.ne.s64 	%p28, %rd69, 0;
	@%p28 bra 	$L__BB9_22;
$L__BB9_23:
	st.global.u32 	[%rd7], %r199;
$L__BB9_24:
	ret;

}
	// .globl	_ZN8scan_gpu17hierarchical_scanI5SumOpLj2EEEvmPKNT_4DataEPS3_
.visible .entry _ZN8scan_gpu17hierarchical_scanI5SumOpLj2EEEvmPKNT_4DataEPS3_(
	.param .u64 _ZN8scan_gpu17hierarchical_scanI5SumOpLj2EEEvmPKNT_4DataEPS3__param_0,
	.param .u64 .ptr .align 1 _ZN8scan_gpu17hierarchical_scanI5SumOpLj2EEEvmPKNT_4DataEPS3__param_1,
	.param .u64 .ptr .align 1 _ZN8scan_gpu17hierarchical_scanI5SumOpLj2EEEvmPKNT_4DataEPS3__param_2
)
{
	.reg .pred 	%p<25>;
	.reg .b32 	%r<132>;
	.reg .b64 	%rd<51>;

	ld.param.u64 	%rd25, [_ZN8scan_gpu17hierarchical_scanI5SumOpLj2EEEvmPKNT_4DataEPS3__param_0];
	ld.param.u64 	%rd26, [_ZN8scan_gpu17hierarchical_scanI5SumOpLj2EEEvmPKNT_4DataEPS3__param_1];
	ld.param.u64 	%rd27, [_ZN8scan_gpu17hierarchical_scanI5SumOpLj2EEEvmPKNT_4DataEPS3__param_2];
	cvta.to.global.u64 	%rd1, %rd27;
	cvta.to.global.u64 	%rd2, %rd26;
	mov.u32 	%r48, %tid.x;
	and.b32  	%r1, %r48, 31;
	shr.u64 	%rd28, %rd25, 5;
	cvt.u32.u64 	%r49, %rd28;
	and.b32  	%r2, %r49, -2;
	mul.lo.s32 	%r3, %r2, %r1;
	add.s32 	%r130, %r3, %r2;
	shr.u32 	%r5, %r3, 1;
	shr.u32 	%r6, %r130, 1;
	setp.ge.u32 	%p1, %r5, %r6;
	mov.b32 	%r120, 0;
	@%p1 bra 	$L__BB10_7;
	sub.s32 	%r7, %r6, %r5;
	and.b32  	%r8, %r7, 3;
	sub.s32 	%r52, %r5, %r6;
	setp.gt.u32 	%p2, %r52, -4;
	mov.b32 	%r120, 0;
	mov.u32 	%r116, %r5;
	@%p2 bra 	$L__BB10_4;
	cvt.u64.u32 	%rd29, %r3;
	shl.b64 	%rd30, %rd29, 2;
	and.b64  	%rd31, %rd30, 17179869176;
	add.s64 	%rd32, %rd31, %rd2;
	add.s64 	%rd44, %rd32, 16;
	and.b32  	%r54, %r7, 2147483644;
	neg.s32 	%r112, %r54;
	mov.b32 	%r120, 0;
	mov.u32 	%r116, %r5;
$L__BB10_3:
	ld.global.v2.u32 	{%r55, %r56}, [%rd44+-16];
	add.s32 	%r57, %r55, %r120;
	add.s32 	%r58, %r56, %r57;
	ld.global.v2.u32 	{%r59, %r60}, [%rd44+-8];
	add.s32 	%r61, %r59, %r58;
	add.s32 	%r62, %r60, %r61;
	ld.global.v2.u32 	{%r63, %r64}, [%rd44];
	add.s32 	%r65, %r63, %r62;
	add.s32 	%r66, %r64, %r65;
	ld.global.v2.u32 	{%r67, %r68}, [%rd44+8];
	add.s32 	%r69, %r67, %r66;
	add.s32 	%r120, %r68, %r69;
	add.s32 	%r116, %r116, 4;
	add.s64 	%rd44, %rd44, 32;
	add.s32 	%r112, %r112, 4;
	setp.ne.s32 	%p3, %r112, 0;
	@%p3 bra 	$L__BB10_3;
$L__BB10_4:
	setp.eq.s32 	%p4, %r8, 0;
	@%p4 bra 	$L__BB10_7;
	mul.wide.u32 	%rd33, %r116, 8;
	add.s64 	%rd45, %rd2, %rd33;
	neg.s32 	%r118, %r8;
$L__BB10_6:
	.pragma "nounroll";
	ld.global.v2.u32 	{%r70, %r71}, [%rd45];
	add.s32 	%r72, %r70, %r120;
	add.s32 	%r120, %r71, %r72;
	add.s64 	%rd45, %rd45, 8;
	add.s32 	%r118, %r118, 1;
	setp.ne.s32 	%p5, %r118, 0;
	@%p5 bra 	$L__BB10_6;
$L__BB10_7:
	setp.ge.u32 	%p6, %r5, %r6;
	bar.warp.sync 	-1;
	shfl.sync.up.b32	%r73|%p7, %r120, 1, 0, -1;
	setp.eq.s32 	%p8, %r1, 0;
	selp.b32 	%r74, 0, %r73, %p8;
	add.s32 	%r75, %r74, %r120;
	shfl.sync.up.b32	%r76|%p9, %r75, 2, 0, -1;
	setp.lt.u32 	%p10, %r1, 2;
	selp.b32 	%r77, 0, %r76, %p10;
	add.s32 	%r78, %r77, %r75;
	shfl.sync.up.b32	%r79|%p11, %r78, 4, 0, -1;
	setp.lt.u32 	%p12, %r1, 4;
	selp.b32 	%r80, 0, %r79, %p12;
	add.s32 	%r81, %r80, %r78;
	shfl.sync.up.b32	%r82|%p13, %r81, 8, 0, -1;
	setp.lt.u32 	%p14, %r1, 8;
	selp.b32 	%r83, 0, %r82, %p14;
	add.s32 	%r84, %r83, %r81;
	shfl.sync.up.b32	%r85|%p15, %r84, 16, 0, -1;
	setp.lt.u32 	%p16, %r1, 16;
	selp.b32 	%r86, 0, %r85, %p16;
	add.s32 	%r87, %r86, %r84;
	shfl.sync.up.b32	%r88|%p17, %r87, 1, 0, -1;
	selp.b32 	%r129, 0, %r88, %p8;
	@%p6 bra 	$L__BB10_14;
	sub.s32 	%r90, %r6, %r5;
	and.b32  	%r26, %r90, 3;
	setp.eq.s32 	%p18, %r26, 0;
	mov.u32 	%r124, %r5;
	@%p18 bra 	$L__BB10_11;
	cvt.u64.u32 	%rd34, %r3;
	shl.b64 	%rd35, %rd34, 2;
	and.b64  	%rd36, %rd35, 17179869176;
	add.s64 	%rd47, %rd1, %rd36;
	add.s64 	%rd46, %rd2, %rd36;
	neg.s32 	%r121, %r26;
	mov.u32 	%r124, %r5;
$L__BB10_10:
	.pragma "nounroll";
	ld.global.v2.u32 	{%r91, %r92}, [%rd46];
	add.s32 	%r93, %r91, %r129;
	add.s32 	%r129, %r92, %r93;
	st.global.v2.u32 	[%rd47], {%r93, %r129};
	add.s32 	%r124, %r124, 1;
	add.s64 	%rd47, %rd47, 8;
	add.s64 	%rd46, %rd46, 8;
	add.s32 	%r121, %r121, 1;
	setp.ne.s32 	%p19, %r121, 0;
	@%p19 bra 	$L__BB10_10;
$L__BB10_11:
	sub.s32 	%r94, %r5, %r6;
	setp.gt.u32 	%p20, %r94, -4;
	@%p20 bra 	$L__BB10_14;
	sub.s32 	%r127, %r124, %r6;
	mul.wide.u32 	%rd37, %r124, 8;
	add.s64 	%rd38, %rd37, 16;
	add.s64 	%rd49, %rd2, %rd38;
	add.s64 	%rd48, %rd1, %rd38;
$L__BB10_13:
	ld.global.v2.u32 	{%r95, %r96}, [%rd49+-16];
	add.s32 	%r97, %r95, %r129;
	add.s32 	%r98, %r96, %r97;
	st.global.v2.u32 	[%rd48+-16], {%r97, %r98};
	ld.global.v2.u32 	{%r99, %r100}, [%rd49+-8];
	add.s32 	%r101, %r99, %r98;
	add.s32 	%r102, %r100, %r101;
	st.global.v2.u32 	[%rd48+-8], {%r101, %r102};
	ld.global.v2.u32 	{%r103, %r104}, [%rd49];
	add.s32 	%r105, %r103, %r102;
	add.s32 	%r106, %r104, %r105;
	st.global.v2.u32 	[%rd48], {%r105, %r106};
	ld.global.v2.u32 	{%r107, %r108}, [%rd49+8];
	add.s32 	%r109, %r107, %r106;
	add.s32 	%r129, %r108, %r109;
	st.global.v2.u32 	[%rd48+8], {%r109, %r129};
	add.s32 	%r127, %r127, 4;
	add.s64 	%rd49, %rd49, 32;
	add.s64 	%rd48, %rd48, 32;
	setp.ne.s32 	%p21, %r127, 0;
	@%p21 bra 	$L__BB10_13;
$L__BB10_14:
	setp.ne.s32 	%p22, %r1, 31;
	@%p22 bra 	$L__BB10_17;
	cvt.u64.u32 	%rd50, %r130;
	shl.b32 	%r110, %r2, 5;
	cvt.u64.u32 	%rd39, %r110;
	sub.s64 	%rd40, %rd25, %rd39;
	add.s64 	%rd22, %rd40, %rd50;
	setp.le.u64 	%p23, %rd22, %rd50;
	@%p23 bra 	$L__BB10_17;
$L__BB10_16:
	shl.b64 	%rd41, %rd50, 2;
	add.s64 	%rd42, %rd2, %rd41;
	ld.global.u32 	%r111, [%rd42];
	add.s32 	%r129, %r111, %r129;
	add.s64 	%rd43, %rd1, %rd41;
	st.global.u32 	[%rd43], %r129;
	add.s32 	%r130, %r130, 1;
	cvt.u64.u32 	%rd50, %r130;
	setp.gt.u64 	%p24, %rd22, %rd50;
	@%p24 bra 	$L__BB10_16;
$L__BB10_17:
	ret;

}
	// .globl	_ZN8scan_gpu10local_scanI5SumOpLj2ELb1EEEvmPKNT_4DataEPS3_S6_
.visible .entry _ZN8scan_gpu10local_scanI5SumOpLj2ELb1EEEvmPKNT_4DataEPS3_S6_(
	.param .u64 _ZN8scan_gpu10local_scanI5SumOpLj2ELb1EEEvmPKNT_4DataEPS3_S6__param_0,
	.param .u64 .ptr .align 1 _ZN8scan_gpu10local_scanI5SumOpLj2ELb1EEEvmPKNT_4DataEPS3_S6__param_1,
	.param .u64 .ptr .align 1 _ZN8scan_gpu10local_scanI5SumOpLj2ELb1EEEvmPKNT_4DataEPS3_S6__param_2,
	.param .u64 .ptr .align 1 _ZN8scan_gpu10local_scanI5SumOpLj2ELb1EEEvmPKNT_4DataEPS3_S6__param_3
)
{
	.reg .pred 	%p<35>;
	.reg .b32 	%r<178>;
	.reg .b64 	%rd<63>;

	ld.param.u64 	%rd21, [_ZN8scan_gpu10local_scanI5SumOpLj2ELb1EEEvmPKNT_4DataEPS3_S6__param_0];
	ld.param.u64 	%rd22, [_ZN8scan_gpu10local_scanI5SumOpLj2ELb1EEEvmPKNT_4DataEPS3_S6__param_1];
	ld.param.u64 	%rd23, [_ZN8scan_gpu10local_scanI5SumOpLj2ELb1EEEvmPKNT_4DataEPS3_S6__param_2];
	ld.param.u64 	%rd24, [_ZN8scan_gpu10local_scanI5SumOpLj2ELb1EEEvmPKNT_4DataEPS3_S6__param_3];
	mov.u32 	%r55, %nctaid.x;
	mov.u32 	%r1, %tid.x;
	shr.u64 	%rd1, %rd21, 1;
	cvt.u64.u32 	%rd2, %r55;
	and.b64  	%rd25, %rd1, 9223372032559808512;
	setp.ne.s64 	%p1, %rd25, 0;
	@%p1 bra 	$L__BB11_2;
	cvt.u32.u64 	%r56, %rd2;
	cvt.u32.u64 	%r57, %rd1;
	div.u32 	%r58, %r57, %r56;
	cvt.u64.u32 	%rd58, %r58;
	bra.uni 	$L__BB11_3;
$L__BB11_2:
	div.u64 	%rd58, %rd1, %rd2;
$L__BB11_3:
	mov.u32 	%r60, %ntid.x;
	shr.u32 	%r61, %r60, 5;
	mov.u32 	%r62, %ctaid.x;
	shr.u32 	%r64, %r1, 5;
	cvt.u32.u64 	%r65, %rd2;
	cvt.u32.u64 	%r66, %rd58;
	shl.b32 	%r67, %r66, 1;
	mul.lo.s32 	%r68, %r67, %r62;
	cvt.u64.u32 	%rd26, %r68;
	mul.lo.s32 	%r69, %r61, %r62;
	cvt.u64.u32 	%rd27, %r69;
	add.s32 	%r70, %r65, -1;
	setp.eq.s32 	%p2, %r62, %r70;
	mul.lo.s32 	%r71, %r67, %r65;
	cvt.u32.u64 	%r72, %rd21;
	sub.s32 	%r73, %r72, %r71;
	selp.b32 	%r74, %r73, 0, %p2;
	add.s32 	%r75, %r74, %r67;
	shr.u32 	%r76, %r75, 1;
	div.u32 	%r77, %r76, %r61;
	shl.b32 	%r78, %r77, 1;
	mul.lo.s32 	%r79, %r78, %r64;
	cvt.u64.u32 	%rd28, %r79;
	add.s64 	%rd29, %rd26, %rd28;
	cvta.to.global.u64 	%rd30, %rd22;
	shl.b64 	%rd31, %rd29, 2;
	add.s64 	%rd6, %rd30, %rd31;
	cvta.to.global.u64 	%rd32, %rd23;
	add.s64 	%rd7, %rd32, %rd31;
	cvt.u64.u32 	%rd33, %r64;
	add.s64 	%rd34, %rd27, %rd33;
	cvta.to.global.u64 	%rd35, %rd24;
	shl.b64 	%rd36, %rd34, 2;
	add.s64 	%rd8, %rd35, %rd36;
	add.s32 	%r80, %r61, -1;
	setp.eq.s32 	%p3, %r64, %r80;
	mul.lo.s32 	%r81, %r78, %r61;
	sub.s32 	%r82, %r75, %r81;
	selp.b32 	%r83, %r82, 0, %p3;
	add.s32 	%r2, %r83, %r78;
	setp.eq.s32 	%p4, %r62, 0;
	setp.lt.u32 	%p5, %r1, 32;
	and.pred  	%p6, %p4, %p5;
	mov.b32 	%r153, 0;
	@%p6 bra 	$L__BB11_5;
	ld.global.u32 	%r153, [%rd8+-4];
$L__BB11_5:
	cvt.u64.u32 	%rd9, %r2;
	and.b32  	%r5, %r1, 31;
	shr.u32 	%r84, %r2, 5;
	and.b32  	%r6, %r84, 134217726;
	mul.lo.s32 	%r85, %r6, %r5;
	add.s32 	%r174, %r85, %r6;
	shr.u32 	%r8, %r85, 1;
	shr.u32 	%r9, %r174, 1;
	setp.eq.s32 	%p7, %r5, 0;
	selp.b32 	%r162, %r153, 0, %p7;
	setp.ge.u32 	%p8, %r8, %r9;
	@%p8 bra 	$L__BB11_11;
	sub.s32 	%r87, %r9, %r8;
	and.b32  	%r11, %r87, 3;
	setp.eq.s32 	%p9, %r11, 0;
	mov.u32 	%r157, %r8;
	@%p9 bra 	$L__BB11_9;
	neg.s32 	%r154, %r11;
	mov.u32 	%r157, %r8;
$L__BB11_8:
	.pragma "nounroll";
	mul.wide.u32 	%rd37, %r157, 8;
	add.s64 	%rd38, %rd6, %rd37;
	ld.global.v2.u32 	{%r88, %r89}, [%rd38];
	add.s32 	%r90, %r88, %r162;
	add.s32 	%r162, %r89, %r90;
	add.s32 	%r157, %r157, 1;
	add.s32 	%r154, %r154, 1;
	setp.ne.s32 	%p10, %r154, 0;
	@%p10 bra 	$L__BB11_8;
$L__BB11_9:
	sub.s32 	%r91, %r8, %r9;
	setp.gt.u32 	%p11, %r91, -4;
	@%p11 bra 	$L__BB11_11;
$L__BB11_10:
	mul.wide.u32 	%rd39, %r157, 8;
	add.s64 	%rd40, %rd6, %rd39;
	ld.global.v2.u32 	{%r92, %r93}, [%rd40];
	add.s32 	%r94, %r92, %r162;
	add.s32 	%r95, %r93, %r94;
	ld.global.v2.u32 	{%r96, %r97}, [%rd40+8];
	add.s32 	%r98, %r96, %r95;
	add.s32 	%r99, %r97, %r98;
	ld.global.v2.u32 	{%r100, %r101}, [%rd40+16];
	add.s32 	%r102, %r100, %r99;
	add.s32 	%r103, %r101, %r102;
	ld.global.v2.u32 	{%r104, %r105}, [%rd40+24];
	add.s32 	%r106, %r104, %r103;
	add.s32 	%r162, %r105, %r106;
	add.s32 	%r157, %r157, 4;
	setp.lt.u32 	%p12, %r157, %r9;
	@%p12 bra 	$L__BB11_10;
$L__BB11_11:
	setp.ge.u32 	%p13, %r8, %r9;
	setp.eq.s32 	%p14, %r5, 0;
	bar.warp.sync 	-1;
	shfl.sync.up.b32	%r107|%p15, %r162, 1, 0, -1;
	selp.b32 	%r108, 0, %r107, %p14;
	add.s32 	%r109, %r108, %r162;
	shfl.sync.up.b32	%r110|%p16, %r109, 2, 0, -1;
	setp.lt.u32 	%p17, %r5, 2;
	selp.b32 	%r111, 0, %r110, %p17;
	add.s32 	%r112, %r111, %r109;
	shfl.sync.up.b32	%r113|%p18, %r112, 4, 0, -1;
	setp.lt.u32 	%p19, %r5, 4;
	selp.b32 	%r114, 0, %r113, %p19;
	add.s32 	%r115, %r114, %r112;
	shfl.sync.up.b32	%r116|%p20, %r115, 8, 0, -1;
	setp.lt.u32 	%p21, %r5, 8;
	selp.b32 	%r117, 0, %r116, %p21;
	add.s32 	%r118, %r117, %r115;
	shfl.sync.up.b32	%r119|%p22, %r118, 16, 0, -1;
	setp.lt.u32 	%p23, %r5, 16;
	selp.b32 	%r120, 0, %r119, %p23;
	add.s32 	%r121, %r120, %r118;
	shfl.sync.up.b32	%r122|%p24, %r121, 1, 0, -1;
	selp.b32 	%r171, %r153, %r122, %p14;
	@%p13 bra 	$L__BB11_17;
	sub.s32 	%r124, %r9, %r8;
	and.b32  	%r28, %r124, 3;
	setp.eq.s32 	%p25, %r28, 0;
	mov.u32 	%r166, %r8;
	@%p25 bra 	$L__BB11_15;
	neg.s32 	%r163, %r28;
	mov.u32 	%r166, %r8;
$L__BB11_14:
	.pragma "nounroll";
	mul.wide.u32 	%rd41, %r166, 8;
	add.s64 	%rd42, %rd6, %rd41;
	ld.global.v2.u32 	{%r125, %r126}, [%rd42];
	add.s32 	%r127, %r125, %r171;
	add.s32 	%r171, %r126, %r127;
	add.s64 	%rd43, %rd7, %rd41;
	st.global.v2.u32 	[%rd43], {%r127, %r171};
	add.s32 	%r166, %r166, 1;
	add.s32 	%r163, %r163, 1;
	setp.ne.s32 	%p26, %r163, 0;
	@%p26 bra 	$L__BB11_14;
$L__BB11_15:
	sub.s32 	%r128, %r8, %r9;
	setp.gt.u32 	%p27, %r128, -4;
	@%p27 bra 	$L__BB11_17;
$L__BB11_16:
	mul.wide.u32 	%rd44, %r166, 8;
	add.s64 	%rd45, %rd6, %rd44;
	ld.global.v2.u32 	{%r129, %r130}, [%rd45];
	add.s32 	%r131, %r129, %r171;
	add.s32 	%r132, %r130, %r131;
	add.s64 	%rd46, %rd7, %rd44;
	st.global.v2.u32 	[%rd46], {%r131, %r132};
	ld.global.v2.u32 	{%r133, %r134}, [%rd45+8];
	add.s32 	%r135, %r133, %r132;
	add.s32 	%r136, %r134, %r135;
	st.global.v2.u32 	[%rd46+8], {%r135, %r136};
	ld.global.v2.u32 	{%r137, %r138}, [%rd45+16];
	add.s32 	%r139, %r137, %r136;
	add.s32 	%r140, %r138, %r139;
	st.global.v2.u32 	[%rd46+16], {%r139, %r140};
	ld.global.v2.u32 	{%r141, %r142}, [%rd45+24];
	add.s32 	%r143, %r141, %r140;
	add.s32 	%r171, %r142, %r143;
	st.global.v2.u32 	[%rd46+24], {%r143, %r171};
	add.s32 	%r166, %r166, 4;
	setp.lt.u32 	%p28, %r166, %r9;
	@%p28 bra 	$L__BB11_16;
$L__BB11_17:
	setp.ne.s32 	%p29, %r5, 31;
	@%p29 bra 	$L__BB11_23;
	cvt.u64.u32 	%rd61, %r174;
	shl.b32 	%r144, %r6, 5;
	cvt.u64.u32 	%rd11, %r144;
	sub.s64 	%rd47, %rd9, %rd11;
	add.s64 	%rd12, %rd47, %rd61;
	setp.le.u64 	%p30, %rd12, %rd61;
	@%p30 bra 	$L__BB11_23;
	cvt.u32.u64 	%r44, %rd12;
	and.b64  	%rd59, %rd9, 3;
	setp.eq.s64 	%p31, %rd59, 0;
	@%p31 bra 	$L__BB11_21;
$L__BB11_20:
	.pragma "nounroll";
	shl.b64 	%rd48, %rd61, 2;
	add.s64 	%rd49, %rd6, %rd48;
	ld.global.u32 	%r145, [%rd49];
	add.s32 	%r171, %r145, %r171;
	add.s64 	%rd50, %rd7, %rd48;
	st.global.u32 	[%rd50], %r171;
	add.s32 	%r174, %r174, 1;
	cvt.u64.u32 	%rd61, %r174;
	add.s64 	%rd59, %rd59, -1;
	setp.ne.s64 	%p32, %rd59, 0;
	@%p32 bra 	$L__BB11_20;
$L__BB11_21:
	sub.s64 	%rd51, %rd11, %rd9;
	setp.gt.u64 	%p33, %rd51, -4;
	@%p33 bra 	$L__BB11_23;
$L__BB11_22:
	shl.b64 	%rd52, %rd61, 2;
	add.s64 	%rd53, %rd6, %rd52;
	ld.global.u32 	%r146, [%rd53];
	add.s32 	%r147, %r146, %r171;
	add.s64 	%rd54, %rd7, %rd52;
	st.global.u32 	[%rd54], %r147;
	mul.wide.u32 	%rd55, %r174, 4;
	add.s64 	%rd56, %rd6, %rd55;
	ld.global.u32 	%r148, [%rd56+4];
	add.s32 	%r149, %r148, %r147;
	add.s64 	%rd57, %rd7, %rd55;
	st.global.u32 	[%rd57+4], %r149;
	ld.global.u32 	%r150, [%rd56+8];
	add.s32 	%r151, %r150, %r149;
	st.global.u32 	[%rd57+8], %r151;
	ld.global.u32 	%r152, [%rd56+12];
	add.s32 	%r171, %r152, %r151;
	st.global.u32 	[%rd57+12], %r171;
	add.s32 	%r174, %r174, 4;
	cvt.u64.u32 	%rd61, %r174;
	setp.lt.u32 	%p34, %r174, %r44;
	@%p34 bra 	$L__BB11_22;
$L__BB11_23:
	ret;

}


// ===== COMPILED SASS (sm_100) =====

	.target	sm_100

	.elftype	@"ET_EXEC"


//--------------------- .note.nv.tkinfo           --------------------------
	.section	.note.nv.tkinfo,"",@"SHT_NOTE"
	.sectionflags	@"SHF_NOTE_NV_TKINFO"
	.tkinfo
        /*0018*/ 	.word	0x00000002
        /*0030*/ 	.string	""
        /*0030*/ 	.string	"ptxas"
        /*0030*/ 	.string	"Cuda compilation tools, release 13.0, V13.0.88"
        /*0030*/ 	.string	"Build cuda_13.0.r13.0/compiler.36424714_0"
        /*0030*/ 	.string	"-arch sm_100 -m 64 "



//--------------------- .note.nv.cuinfo           --------------------------
	.section	.note.nv.cuinfo,"",@"SHT_NOTE"
	.sectionflags	@"SHF_NOTE_NV_CUINFO"
        /*0018*/ 	.short	0x0002
        /*001a*/ 	.short	0x0064
        /*001c*/ 	.short	0x0082
	.zero		2


//--------------------- .nv.info                  --------------------------
	.section	.nv.info,"",@"SHT_CUDA_INFO"
	.align	4


	//----- nvinfo : EIATTR_REGCOUNT
	.align		4
        /*0000*/ 	.byte	0x04, 0x2f
        /*0002*/ 	.short	(.L_1 - .L_0)
	.align		4
.L_0:
        /*0004*/ 	.word	index@(_ZN8scan_gpu10local_scanI18DebugRangeConcatOpLj4ELb0EEEvmPKNT_4DataEPS3_S6_)
        /*0008*/ 	.word	0x0000001e


	//----- nvinfo : EIATTR_FRAME_SIZE
	.align		4
.L_1:
        /*000c*/ 	.byte	0x04, 0x11
        /*000e*/ 	.short	(.L_3 - .L_2)
	.align		4
.L_2:
        /*0010*/ 	.word	index@($__internal_7_$__cuda_sm20_div_u64)
        /*0014*/ 	.word	0x00000000


	//----- nvinfo : EIATTR_FRAME_SIZE
	.align		4
.L_3:
        /*0018*/ 	.byte	0x04, 0x11
        /*001a*/ 	.short	(.L_5 - .L_4)
	.align		4
.L_4:
        /*001c*/ 	.word	index@(_ZN8scan_gpu10local_scanI18DebugRangeConcatOpLj4ELb0EEEvmPKNT_4DataEPS3_S6_)
        /*0020*/ 	.word	0x00000000


	//----- nvinfo : EIATTR_REGCOUNT
	.align		4
.L_5:
        /*0024*/ 	.byte	0x04, 0x2f
        /*0026*/ 	.short	(.L_7 - .L_6)
	.align		4
.L_6:
        /*0028*/ 	.word	index@(_ZN8scan_gpu17hierarchical_scanI18DebugRangeConcatOpLj4EEEvmPKNT_4DataEPS3_)
        /*002c*/ 	.word	0x0000001e


	//----- nvinfo : EIATTR_FRAME_SIZE
	.align		4
.L_7:
        /*0030*/ 	.byte	0x04, 0x11
        /*0032*/ 	.short	(.L_9 - .L_8)
	.align		4
.L_8:
        /*0034*/ 	.word	index@(_ZN8scan_gpu17hierarchical_scanI18DebugRangeConcatOpLj4EEEvmPKNT_4DataEPS3_)
        /*0038*/ 	.word	0x00000000


	//----- nvinfo : EIATTR_REGCOUNT
	.align		4
.L_9:
        /*003c*/ 	.byte	0x04, 0x2f
        /*003e*/ 	.short	(.L_11 - .L_10)
	.align		4
.L_10:
        /*0040*/ 	.word	index@(_ZN8scan_gpu10local_scanI18DebugRangeConcatOpLj4ELb1EEEvmPKNT_4DataEPS3_S6_)
        /*0044*/ 	.word	0x00000020


	//----- nvinfo : EIATTR_FRAME_SIZE
	.align		4
.L_11:
        /*0048*/ 	.byte	0x04, 0x11
        /*004a*/ 	.short	(.L_13 - .L_12)
	.align		4
.L_12:
        /*004c*/ 	.word	index@($__internal_6_$__cuda_sm20_div_u64)
        /*0050*/ 	.word	0x00000000


	//----- nvinfo : EIATTR_FRAME_SIZE
	.align		4
.L_13:
        /*0054*/ 	.byte	0x04, 0x11
        /*0056*/ 	.short	(.L_15 - .L_14)
	.align		4
.L_14:
        /*0058*/ 	.word	index@(_ZN8scan_gpu10local_scanI18DebugRangeConcatOpLj4ELb1EEEvmPKNT_4DataEPS3_S6_)
        /*005c*/ 	.word	0x00000000


	//----- nvinfo : EIATTR_REGCOUNT
	.align		4
.L_15:
        /*0060*/ 	.byte	0x04, 0x2f
        /*0062*/ 	.short	(.L_17 - .L_16)
	.align		4
.L_16:
        /*0064*/ 	.word	index@(_ZN8scan_gpu10local_scanI18DebugRangeConcatOpLj2ELb0EEEvmPKNT_4DataEPS3_S6_)
        /*0068*/ 	.word	0x0000001e


	//----- nvinfo : EIATTR_FRAME_SIZE
	.align		4
.L_17:
        /*006c*/ 	.byte	0x04, 0x11
        /*006e*/ 	.short	(.L_19 - .L_18)
	.align		4
.L_18:
        /*0070*/ 	.word	index@($__internal_5_$__cuda_sm20_div_u64)
        /*0074*/ 	.word	0x00000000


	//----- nvinfo : EIATTR_FRAME_SIZE
	.align		4
.L_19:
        /*0078*/ 	.byte	0x04, 0x11
        /*007a*/ 	.short	(.L_21 - .L_20)
	.align		4
.L_20:
        /*007c*/ 	.word	index@(_ZN8scan_gpu10local_scanI18DebugRangeConcatOpLj2ELb0EEEvmPKNT_4DataEPS3_S6_)
        /*0080*/ 	.word	0x00000000


	//----- nvinfo : EIATTR_REGCOUNT
	.align		4
.L_21:
        /*0084*/ 	.byte	0x04, 0x2f
        /*0086*/ 	.short	(.L_23 - .L_22)
	.align		4
.L_22:
        /*0088*/ 	.word	index@(_ZN8scan_gpu17hierarchical_scanI18DebugRangeConcatOpLj2EEEvmPKNT_4DataEPS3_)
        /*008c*/ 	.word	0x0000001c


	//----- nvinfo : EIATTR_FRAME_SIZE
	.align		4
.L_23:
        /*0090*/ 	.byte	0x04, 0x11
        /*0092*/ 	.short	(.L_25 - .L_24)
	.align		4
.L_24:
        /*0094*/ 	.word	index@(_ZN8scan_gpu17hierarchical_scanI18DebugRangeConcatOpLj2EEEvmPKNT_4DataEPS3_)
        /*0098*/ 	.word	0x00000000


	//----- nvinfo : EIATTR_REGCOUNT
	.align		4
.L_25:
        /*009c*/ 	.byte	0x04, 0x2f
        /*009e*/ 	.short	(.L_27 - .L_26)
	.align		4
.L_26:
        /*00a0*/ 	.word	index@(_ZN8scan_gpu10local_scanI18DebugRangeConcatOpLj2ELb1EEEvmPKNT_4DataEPS3_S6_)
        /*00a4*/ 	.word	0x0000001e


	//----- nvinfo : EIATTR_FRAME_SIZE
	.align		4
.L_27:
        /*00a8*/ 	.byte	0x04, 0x11
        /*00aa*/ 	.short	(.L_29 - .L_28)
	.align		4
.L_28:
        /*00ac*/ 	.word	index@($__internal_4_$__cuda_sm20_div_u64)
        /*00b0*/ 	.word	0x00000000


	//----- nvinfo : EIATTR_FRAME_SIZE
	.align		4
.L_29:
        /*00b4*/ 	.byte	0x04, 0x11
        /*00b6*/ 	.short	(.L_31 - .L_30)
	.align		4
.L_30:
        /*00b8*/ 	.word	index@(_ZN8scan_gpu10local_scanI18DebugRangeConcatOpLj2ELb1EEEvmPKNT_4DataEPS3_S6_)
        /*00bc*/ 	.word	0x00000000


	//----- nvinfo : EIATTR_REGCOUNT
	.align		4
.L_31:
        /*00c0*/ 	.byte	0x04, 0x2f
        /*00c2*/ 	.short	(.L_33 - .L_32)
	.align		4
.L_32:
        /*00c4*/ 	.word	index@(_ZN8scan_gpu10local_scanI5SumOpLj4ELb0EEEvmPKNT_4DataEPS3_S6_)
        /*00c8*/ 	.word	0x00000020


	//----- nvinfo : EIATTR_FRAME_SIZE
	.align		4
.L_33:
        /*00cc*/ 	.byte	0x04, 0x11
        /*00ce*/ 	.short	(.L_35 - .L_34)
	.align		4
.L_34:
        /*00d0*/ 	.word	index@($__internal_3_$__cuda_sm20_div_u64)
        /*00d4*/ 	.word	0x00000000


	//----- nvinfo : EIATTR_FRAME_SIZE
	.align		4
.L_35:
        /*00d8*/ 	.byte	0x04, 0x11
        /*00da*/ 	.short	(.L_37 - .L_36)
	.align		4
.L_36:
        /*00dc*/ 	.word	index@(_ZN8scan_gpu10local_scanI5SumOpLj4ELb0EEEvmPKNT_4DataEPS3_S6_)
        /*00e0*/ 	.word	0x00000000


	//----- nvinfo : EIATTR_REGCOUNT
	.align		4
.L_37:
        /*00e4*/ 	.byte	0x04, 0x2f
        /*00e6*/ 	.short	(.L_39 - .L_38)
	.align		4
.L_38:
        /*00e8*/ 	.word	index@(_ZN8scan_gpu17hierarchical_scanI5SumOpLj4EEEvmPKNT_4DataEPS3_)
        /*00ec*/ 	.word	0x00000021


	//----- nvinfo : EIATTR_FRAME_SIZE
	.align		4
.L_39:
        /*00f0*/ 	.byte	0x04, 0x11
        /*00f2*/ 	.short	(.L_41 - .L_40)
	.align		4
.L_40:
        /*00f4*/ 	.word	index@(_ZN8scan_gpu17hierarchical_scanI5SumOpLj4EEEvmPKNT_4DataEPS3_)
        /*00f8*/ 	.word	0x00000000


	//----- nvinfo : EIATTR_REGCOUNT
	.align		4
.L_41:
        /*00fc*/ 	.byte	0x04, 0x2f
        /*00fe*/ 	.short	(.L_43 - .L_42)
	.align		4
.L_42:
        /*0100*/ 	.word	index@(_ZN8scan_gpu10local_scanI5SumOpLj4ELb1EEEvmPKNT_4DataEPS3_S6_)
        /*0104*/ 	.word	0x00000022


	//----- nvinfo : EIATTR_FRAME_SIZE
	.align		4
.L_43:
        /*0108*/ 	.byte	0x04, 0x11
        /*010a*/ 	.short	(.L_45 - .L_44)
	.align		4
.L_44:
        /*010c*/ 	.word	index@($__internal_2_$__cuda_sm20_div_u64)
        /*0110*/ 	.word	0x00000000


	//----- nvinfo : EIATTR_FRAME_SIZE
	.align		4
.L_45:
        /*0114*/ 	.byte	0x04, 0x11
        /*0116*/ 	.short	(.L_47 - .L_46)
	.align		4
.L_46:
        /*0118*/ 	.word	index@(_ZN8scan_gpu10local_scanI5SumOpLj4ELb1EEEvmPKNT_4DataEPS3_S6_)
        /*011c*/ 	.word	0x00000000


	//----- nvinfo : EIATTR_REGCOUNT
	.align		4
.L_47:
        /*0120*/ 	.byte	0x04, 0x2f
        /*0122*/ 	.short	(.L_49 - .L_48)
	.align		4
.L_48:
        /*0124*/ 	.word	index@(_ZN8scan_gpu10local_scanI5SumOpLj2ELb0EEEvmPKNT_4DataEPS3_S6_)
        /*0128*/ 	.word	0x00000020


	//----- nvinfo : EIATTR_FRAME_SIZE
	.align		4
.L_49:
        /*012c*/ 	.byte	0x04, 0x11
        /*012e*/ 	.short	(.L_51 - .L_50)
	.align		4
.L_50:
        /*0130*/ 	.word	index@($__internal_1_$__cuda_sm20_div_u64)
        /*0134*/ 	.word	0x00000000


	//----- nvinfo : EIATTR_FRAME_SIZE
	.align		4
.L_51:
        /*0138*/ 	.byte	0x04, 0x11
        /*013a*/ 	.short	(.L_53 - .L_52)
	.align		4
.L_52:
        /*013c*/ 	.word	index@(_ZN8scan_gpu10local_scanI5SumOpLj2ELb0EEEvmPKNT_4DataEPS3_S6_)
        /*0140*/ 	.word	0x00000000


	//----- nvinfo : EIATTR_REGCOUNT
	.align		4
.L_53:
        /*0144*/ 	.byte	0x04, 0x2f
        /*0146*/ 	.short	(.L_55 - .L_54)
	.align		4
.L_54:
        /*0148*/ 	.word	index@(_ZN8scan_gpu17hierarchical_scanI5SumOpLj2EEEvmPKNT_4DataEPS3_)
        /*014c*/ 	.word	0x0000001e


	//----- nvinfo : EIATTR_FRAME_SIZE
	.align		4
.L_55:
        /*0150*/ 	.byte	0x04, 0x11
        /*0152*/ 	.short	(.L_57 - .L_56)
	.align		4
.L_56:
        /*0154*/ 	.word	index@(_ZN8scan_gpu17hierarchical_scanI5SumOpLj2EEEvmPKNT_4DataEPS3_)
        /*0158*/ 	.word	0x00000000


	//----- nvinfo : EIATTR_REGCOUNT
	.align		4
.L_57:
        /*015c*/ 	.byte	0x04, 0x2f
        /*015e*/ 	.short	(.L_59 - .L_58)
	.align		4
.L_58:
        /*0160*/ 	.word	index@(_ZN8scan_gpu10local_scanI5SumOpLj2ELb1EEEvmPKNT_4DataEPS3_S6_)
        /*0164*/ 	.word	0x00000020


	//----- nvinfo : EIATTR_FRAME_SIZE
	.align		4
.L_59:
        /*0168*/ 	.byte	0x04, 0x11
        /*016a*/ 	.short	(.L_61 - .L_60)
	.align		4
.L_60:
        /*016c*/ 	.word	index@($__internal_0_$__cuda_sm20_div_u64)
        /*0170*/ 	.word	0x00000000


	//----- nvinfo : EIATTR_FRAME_SIZE
	.align		4
.L_61:
        /*0174*/ 	.byte	0x04, 0x11
        /*0176*/ 	.short	(.L_63 - .L_62)
	.align		4
.L_62:
        /*0178*/ 	.word	index@(_ZN8scan_gpu10local_scanI5SumOpLj2ELb1EEEvmPKNT_4DataEPS3_S6_)
        /*017c*/ 	.word	0x00000000


	//----- nvinfo : EIATTR_MIN_STACK_SIZE
	.align		4
.L_63:
        /*0180*/ 	.byte	0x04, 0x12
        /*0182*/ 	.short	(.L_65 - .L_64)
	.align		4
.L_64:
        /*0184*/ 	.word	index@(_ZN8scan_gpu10local_scanI5SumOpLj2ELb1EEEvmPKNT_4DataEPS3_S6_)
        /*0188*/ 	.word	0x00000000


	//----- nvinfo : EIATTR_MIN_STACK_SIZE
	.align		4
.L_65:
        /*018c*/ 	.byte	0x04, 0x12
        /*018e*/ 	.short	(.L_67 - .L_66)
	.align		4
.L_66:
        /*0190*/ 	.word	index@(_ZN8scan_gpu17hierarchical_scanI5SumOpLj2EEEvmPKNT_4DataEPS3_)
        /*0194*/ 	.word	0x00000000


	//----- nvinfo : EIATTR_MIN_STACK_SIZE
	.align		4
.L_67:
        /*0198*/ 	.byte	0x04, 0x12
        /*019a*/ 	.short	(.L_69 - .L_68)
	.align		4
.L_68:
        /*019c*/ 	.word	index@(_ZN8scan_gpu10local_scanI5SumOpLj2ELb0EEEvmPKNT_4DataEPS3_S6_)
        /*01a0*/ 	.word	0x00000000


	//----- nvinfo : EIATTR_MIN_STACK_SIZE
	.align		4
.L_69:
        /*01a4*/ 	.byte	0x04, 0x12
        /*01a6*/ 	.short	(.L_71 - .L_70)
	.align		4
.L_70:
        /*01a8*/ 	.word	index@(_ZN8scan_gpu10local_scanI5SumOpLj4ELb1EEEvmPKNT_4DataEPS3_S6_)
        /*01ac*/ 	.word	0x00000000


	//----- nvinfo : EIATTR_MIN_STACK_SIZE
	.align		4
.L_71:
        /*01b0*/ 	.byte	0x04, 0x12
        /*01b2*/ 	.short	(.L_73 - .L_72)
	.align		4
.L_72:
        /*01b4*/ 	.word	index@(_ZN8scan_gpu17hierarchical_scanI5SumOpLj4EEEvmPKNT_4DataEPS3_)
        /*01b8*/ 	.word	0x00000000


	//----- nvinfo : EIATTR_MIN_STACK_SIZE
	.align		4
.L_73:
        /*01bc*/ 	.byte	0x04, 0x12
        /*01be*/ 	.short	(.L_75 - .L_74)
	.align		4
.L_74:
        /*01c0*/ 	.word	index@(_ZN8scan_gpu10local_scanI5SumOpLj4ELb0EEEvmPKNT_4DataEPS3_S6_)
        /*01c4*/ 	.word	0x00000000


	//----- nvinfo : EIATTR_MIN_STACK_SIZE
	.align		4
.L_75:
        /*01c8*/ 	.byte	0x04, 0x12
        /*01ca*/ 	.short	(.L_77 - .L_76)
	.align		4
.L_76:
        /*01cc*/ 	.word	index@(_ZN8scan_gpu10local_scanI18DebugRangeConcatOpLj2ELb1EEEvmPKNT_4DataEPS3_S6_)
        /*01d0*/ 	.word	0x00000000


	//----- nvinfo : EIATTR_MIN_STACK_SIZE
	.align		4
.L_77:
        /*01d4*/ 	.byte	0x04, 0x12
        /*01d6*/ 	.short	(.L_79 - .L_78)
	.align		4
.L_78:
        /*01d8*/ 	.word	index@(_ZN8scan_gpu17hierarchical_scanI18DebugRangeConcatOpLj2EEEvmPKNT_4DataEPS3_)
        /*01dc*/ 	.word	0x00000000


	//----- nvinfo : EIATTR_MIN_STACK_SIZE
	.align		4
.L_79:
        /*01e0*/ 	.byte	0x04, 0x12
        /*01e2*/ 	.short	(.L_81 - .L_80)
	.align		4
.L_80:
        /*01e4*/ 	.word	index@(_ZN8scan_gpu10local_scanI18DebugRangeConcatOpLj2ELb0EEEvmPKNT_4DataEPS3_S6_)
        /*01e8*/ 	.word	0x00000000


	//----- nvinfo : EIATTR_MIN_STACK_SIZE
	.align		4
.L_81:
        /*01ec*/ 	.byte	0x04, 0x12
        /*01ee*/ 	.short	(.L_83 - .L_82)
	.align		4
.L_82:
        /*01f0*/ 	.word	index@(_ZN8scan_gpu10local_scanI18DebugRangeConcatOpLj4ELb1EEEvmPKNT_4DataEPS3_S6_)
        /*01f4*/ 	.word	0x00000000


	//----- nvinfo : EIATTR_MIN_STACK_SIZE
	.align		4
.L_83:
        /*01f8*/ 	.byte	0x04, 0x12
        /*01fa*/ 	.short	(.L_85 - .L_84)
	.align		4
.L_84:
        /*01fc*/ 	.word	index@(_ZN8scan_gpu17hierarchical_scanI18DebugRangeConcatOpLj4EEEvmPKNT_4DataEPS3_)
        /*0200*/ 	.word	0x00000000


	//----- nvinfo : EIATTR_MIN_STACK_SIZE
	.align		4
.L_85:
        /*0204*/ 	.byte	0x04, 0x12
        /*0206*/ 	.short	(.L_87 - .L_86)
	.align		4
.L_86:
        /*0208*/ 	.word	index@(_ZN8scan_gpu10local_scanI18DebugRangeConcatOpLj4ELb0EEEvmPKNT_4DataEPS3_S6_)
        /*020c*/ 	.word	0x00000000
.L_87:


//--------------------- .nv.compat                --------------------------
	.section	.nv.compat,"",@"SHT_CUDA_COMPAT_INFO"
	.align	4
        /*0000*/ 	.byte	0x02, 0x09, 0x00, 0x00, 0x02, 0x02, 0x01, 0x00, 0x02, 0x05, 0x05, 0x00, 0x03, 0x07, 0x01, 0x01
        /*0010*/ 	.byte	0x02, 0x03, 0x00, 0x00, 0x02, 0x06, 0x01, 0x00, 0x04, 0x0b, 0x08, 0x00, 0x09, 0x00, 0x00, 0x00
        /*0020*/ 	.byte	0x00, 0x00, 0x00, 0x00


//--------------------- .nv.info._ZN8scan_gpu10local_scanI5SumOpLj2ELb1EEEvmPKNT_4DataEPS3_S6_ --------------------------
	.section	.nv.info._ZN8scan_gpu10local_scanI5SumOpLj2ELb1EEEvmPKNT_4DataEPS3_S6_,"",@"SHT_CUDA_INFO"
	.sectionflags	@""
	.align	4


	//----- nvinfo : EIATTR_CUDA_API_VERSION
	.align		4
        /*0000*/ 	.byte	0x04, 0x37
        /*0002*/ 	.short	(.L_89 - .L_88)
.L_88:
        /*0004*/ 	.word	0x00000082


	//----- nvinfo : EIATTR_KPARAM_INFO
	.align		4
.L_89:
        /*0008*/ 	.byte	0x04, 0x17
        /*000a*/ 	.short	(.L_91 - .L_90)
.L_90:
        /*000c*/ 	.word	0x00000000
        /*0010*/ 	.short	0x0003
        /*0012*/ 	.short	0x0018
        /*0014*/ 	.byte	0x00, 0xf5, 0x21, 0x00


	//----- nvinfo : EIATTR_KPARAM_INFO
	.align		4
.L_91:
        /*0018*/ 	.byte	0x04, 0x17
        /*001a*/ 	.short	(.L_93 - .L_92)
.L_92:
        /*001c*/ 	.word	0x00000000
        /*0020*/ 	.short	0x0002
        /*0022*/ 	.short	0x0010
        /*0024*/ 	.byte	0x00, 0xf5, 0x21, 0x00


	//----- nvinfo : EIATTR_KPARAM_INFO
	.align		4
.L_93:
        /*0028*/ 	.byte	0x04, 0x17
        /*002a*/ 	.short	(.L_95 - .L_94)
.L_94:
        /*002c*/ 	.word	0x00000000
        /*0030*/ 	.short	0x0001
        /*0032*/ 	.short	0x0008
        /*0034*/ 	.byte	0x00, 0xf5, 0x21, 0x00


	//----- nvinfo : EIATTR_KPARAM_INFO
	.align		4
.L_95:
        /*0038*/ 	.byte	0x04, 0x17
        /*003a*/ 	.short	(.L_97 - .L_96)
.L_96:
        /*003c*/ 	.word	0x00000000
        /*0040*/ 	.short	0x0000
        /*0042*/ 	.short	0x0000
        /*0044*/ 	.byte	0x00, 0xf0, 0x21, 0x00


	//----- nvinfo : EIATTR_SPARSE_MMA_MASK
	.align		4
.L_97:
        /*0048*/ 	.byte	0x03, 0x50
        /*004a*/ 	.short	0x0000


	//----- nvinfo : EIATTR_MAXREG_COUNT
	.align		4
        /*004c*/ 	.byte	0x03, 0x1b
        /*004e*/ 	.short	0x00ff


	//----- nvinfo : EIATTR_MERCURY_ISA_VERSION
	.align		4
        /*0050*/ 	.byte	0x03, 0x5f
        /*0052*/ 	.short	0x0101


	//----- nvinfo : EIATTR_COOP_GROUP_MASK_REGIDS
	.align		4
        /*0054*/ 	.byte	0x04, 0x29
        /*0056*/ 	.short	(.L_99 - .L_98)


	//   ....[0]....
.L_98:
        /*0058*/ 	.word	0xffffffff


	//   ....[1]....
        /*005c*/ 	.word	0xffffffff


	//   ....[2]....
        /*0060*/ 	.word	0xffffffff


	//   ....[3]....
        /*0064*/ 	.word	0xffffffff


	//   ....[4]....
        /*0068*/ 	.word	0xffffffff


	//   ....[5]....
        /*006c*/ 	.word	0xffffffff


	//   ....[6]....
        /*0070*/ 	.word	0xffffffff


	//----- nvinfo : EIATTR_COOP_GROUP_INSTR_OFFSETS
	.align		4
.L_99:
        /*0074*/ 	.byte	0x04, 0x28
        /*0076*/ 	.short	(.L_101 - .L_100)


	//   ....[0]....
.L_100:
        /*0078*/ 	.word	0x00000dd0


	//   ....[1]....
        /*007c*/ 	.word	0x00000df0


	//   ....[2]....
        /*0080*/ 	.word	0x00000e40


	//   ....[3]....
        /*0084*/ 	.word	0x00000e80


	//   ....[4]....
        /*0088*/ 	.word	0x00000ec0


	//   ....[5]....
        /*008c*/ 	.word	0x00000f00


	//   ....[6]....
        /*0090*/ 	.word	0x00000f40


	//----- nvinfo : EIATTR_VRC_CTA_INIT_COUNT
	.align		4
.L_101:
        /*0094*/ 	.byte	0x02, 0x4a
	.zero		1
	.zero		1


	//----- nvinfo : EIATTR_EXIT_INSTR_OFFSETS
	.align		4
        /*0098*/ 	.byte	0x04, 0x1c
        /*009a*/ 	.short	(.L_103 - .L_102)


	//   ....[0]....
.L_102:
        /*009c*/ 	.word	0x00001230


	//   ....[1]....
        /*00a0*/ 	.word	0x00001290


	//   ....[2]....
        /*00a4*/ 	.word	0x00001470


	//   ....[3]....
        /*00a8*/ 	.word	0x00001620


	//----- nvinfo : EIATTR_CRS_STACK_SIZE
	.align		4
.L_103:
        /*00ac*/ 	.byte	0x04, 0x1e
        /*00ae*/ 	.short	(.L_105 - .L_104)
.L_104:
        /*00b0*/ 	.word	0x00000000


	//----- nvinfo : EIATTR_CBANK_PARAM_SIZE
	.align		4
.L_105:
        /*00b4*/ 	.byte	0x03, 0x19
        /*00b6*/ 	.short	0x0020


	//----- nvinfo : EIATTR_PARAM_CBANK
	.align		4
        /*00b8*/ 	.byte	0x04, 0x0a
        /*00ba*/ 	.short	(.L_107 - .L_106)
	.align		4
.L_106:
        /*00bc*/ 	.word	index@(.nv.constant0._ZN8scan_gpu10local_scanI5SumOpLj2ELb1EEEvmPKNT_4DataEPS3_S6_)
        /*00c0*/ 	.short	0x0380
        /*00c2*/ 	.short	0x0020


	//----- nvinfo : EIATTR_SW_WAR
	.align		4
.L_107:
        /*00c4*/ 	.byte	0x04, 0x36
        /*00c6*/ 	.short	(.L_109 - .L_108)
.L_108:
        /*00c8*/ 	.word	0x00000008
.L_109:


//--------------------- .nv.info._ZN8scan_gpu17hierarchical_scanI5SumOpLj2EEEvmPKNT_4DataEPS3_ --------------------------
	.section	.nv.info._ZN8scan_gpu17hierarchical_scanI5SumOpLj2EEEvmPKNT_4DataEPS3_,"",@"SHT_CUDA_INFO"
	.sectionflags	@""
	.align	4


	//----- nvinfo : EIATTR_CUDA_API_VERSION
	.align		4
        /*0000*/ 	.byte	0x04, 0x37
        /*0002*/ 	.short	(.L_111 - .L_110)
.L_110:
        /*0004*/ 	.word	0x00000082


	//----- nvinfo : EIATTR_KPARAM_INFO
	.align		4
.L_111:
        /*0008*/ 	.byte	0x04, 0x17
        /*000a*/ 	.short	(.L_113 - .L_112)
.L_112:
        /*000c*/ 	.word	0x00000000
        /*0010*/ 	.short	0x0002
        /*0012*/ 	.short	0x0010
        /*0014*/ 	.byte	0x00, 0xf5, 0x21, 0x00


	//----- nvinfo : EIATTR_KPARAM_INFO
	.align		4
.L_113:
        /*0018*/ 	.byte	0x04, 0x17
        /*001a*/ 	.short	(.L_115 - .L_114)
.L_114:
        /*001c*/ 	.word	0x00000000
        /*0020*/ 	.short	0x0001
        /*0022*/ 	.short	0x0008
        /*0024*/ 	.byte	0x00, 0xf5, 0x21, 0x00


	//----- nvinfo : EIATTR_KPARAM_INFO
	.align		4
.L_115:
        /*0028*/ 	.byte	0x04, 0x17
        /*002a*/ 	.short	(.L_117 - .L_116)
.L_116:
        /*002c*/ 	.word	0x00000000
        /*0030*/ 	.short	0x0000
        /*0032*/ 	.short	0x0000
        /*0034*/ 	.byte	0x00, 0xf0, 0x21, 0x00


	//----- nvinfo : EIATTR_SPARSE_MMA_MASK
	.align		4
.L_117:
        /*0038*/ 	.byte	0x03, 0x50
        /*003a*/ 	.short	0x0000


	//----- nvinfo : EIATTR_MAXREG_COUNT
	.align		4
        /*003c*/ 	.byte	0x03, 0x1b
        /*003e*/ 	.short	0x00ff


	//----- nvinfo : EIATTR_MERCURY_ISA_VERSION
	.align		4
        /*0040*/ 	.byte	0x03, 0x5f
        /*0042*/ 	.short	0x0101


	//----- nvinfo : EIATTR_COOP_GROUP_MASK_REGIDS
	.align		4
        /*0044*/ 	.byte	0x04, 0x29
        /*0046*/ 	.short	(.L_119 - .L_118)


	//   ....[0]....
.L_118:
        /*0048*/ 	.word	0xffffffff


	//   ....[1]....
        /*004c*/ 	.word	0xffffffff


	//   ....[2]....
        /*0050*/ 	.word	0xffffffff


	//   ....[3]....
        /*0054*/ 	.word	0xffffffff


	//   ....[4]....
        /*0058*/ 	.word	0xffffffff


	//   ....[5]....
        /*005c*/ 	.word	0xffffffff


	//   ....[6]....
        /*0060*/ 	.word	0xffffffff


	//----- nvinfo : EIATTR_COOP_GROUP_INSTR_OFFSETS
	.align		4
.L_119:
        /*0064*/ 	.byte	0x04, 0x28
        /*0066*/ 	.short	(.L_121 - .L_120)


	//   ....[0]....
.L_120:
        /*0068*/ 	.word	0x00000960


	//   ....[1]....
        /*006c*/ 	.word	0x00000980


	//   ....[2]....
        /*0070*/ 	.word	0x000009d0


	//   ....[3]....
        /*0074*/ 	.word	0x00000a10


	//   ....[4]....
        /*0078*/ 	.word	0x00000a50


	//   ....[5]....
        /*007c*/ 	.word	0x00000a90


	//   ....[6]....
        /*0080*/ 	.word	0x00000ac0


	//----- nvinfo : EIATTR_VRC_CTA_INIT_COUNT
	.align		4
.L_121:
        /*0084*/ 	.byte	0x02, 0x4a
	.zero		1
	.zero		1


	//----- nvinfo : EIATTR_EXIT_INSTR_OFFSETS
	.align		4
        /*0088*/ 	.byte	0x04, 0x1c
        /*008a*/ 	.short	(.L_123 - .L_122)


	//   ....[0]....
.L_122:
        /*008c*/ 	.word	0x000017f0


	//   ....[1]....
        /*0090*/ 	.word	0x00001870


	//   ....[2]....
        /*0094*/ 	.word	0x00001960


	//----- nvinfo : EIATTR_CRS_STACK_SIZE
	.align		4
.L_123:
        /*0098*/ 	.byte	0x04, 0x1e
        /*009a*/ 	.short	(.L_125 - .L_124)
.L_124:
        /*009c*/ 	.word	0x00000000


	//----- nvinfo : EIATTR_CBANK_PARAM_SIZE
	.align		4
.L_125:
        /*00a0*/ 	.byte	0x03, 0x19
        /*00a2*/ 	.short	0x0018


	//----- nvinfo : EIATTR_PARAM_CBANK
	.align		4
        /*00a4*/ 	.byte	0x04, 0x0a
        /*00a6*/ 	.short	(.L_127 - .L_126)
	.align		4
.L_126:
        /*00a8*/ 	.word	index@(.nv.constant0._ZN8scan_gpu17hierarchical_scanI5SumOpLj2EEEvmPKNT_4DataEPS3_)
        /*00ac*/ 	.short	0x0380
        /*00ae*/ 	.short	0x0018


	//----- nvinfo : EIATTR_SW_WAR
	.align		4
.L_127:
        /*00b0*/ 	.byte	0x04, 0x36
        /*00b2*/ 	.short	(.L_129 - .L_128)
.L_128:
        /*00b4*/ 	.word	0x00000008
.L_129:


//--------------------- .nv.info._ZN8scan_gpu10local_scanI5SumOpLj2ELb0EEEvmPKNT_4DataEPS3_S6_ --------------------------
	.section	.nv.info._ZN8scan_gpu10local_scanI5SumOpLj2ELb0EEEvmPKNT_4DataEPS3_S6_,"",@"SHT_CUDA_INFO"
	.sectionflags	@""
	.align	4


	//----- nvinfo : EIATTR_CUDA_API_VERSION
	.align		4
        /*0000*/ 	.byte	0x04, 0x37
        /*0002*/ 	.short	(.L_131 - .L_130)
.L_130:
        /*0004*/ 	.word	0x00000082


	//----- nvinfo : EIATTR_KPARAM_INFO
	.align		4
.L_131:
        /*0008*/ 	.byte	0x04, 0x17
        /*000a*/ 	.short	(.L_133 - .L_132)
.L_132:
        /*000c*/ 	.word	0x00000000
        /*0010*/ 	.short	0x0003
        /*0012*/ 	.short	0x0018
        /*0014*/ 	.byte	0x00, 0xf5, 0x21, 0x00


	//----- nvinfo : EIATTR_KPARAM_INFO
	.align		4
.L_133:
        /*0018*/ 	.byte	0x04, 0x17
        /*001a*/ 	.short	(.L_135 - .L_134)
.L_134:
        /*001c*/ 	.word	0x00000000
        /*0020*/ 	.short	0x0002
        /*0022*/ 	.short	0x0010
        /*0024*/ 	.byte	0x00, 0xf5, 0x21, 0x00


	//----- nvinfo : EIATTR_KPARAM_INFO
	.align		4
.L_135:
        /*0028*/ 	.byte	0x04, 0x17
        /*002a*/ 	.short	(.L_137 - .L_136)
.L_136:
        /*002c*/ 	.word	0x00000000
        /*0030*/ 	.short	0x0001
        /*0032*/ 	.short	0x0008
        /*0034*/ 	.byte	0x00, 0xf5, 0x21, 0x00


	//----- nvinfo : EIATTR_KPARAM_INFO
	.align		4
.L_137:
        /*0038*/ 	.byte	0x04, 0x17
        /*003a*/ 	.short	(.L_139 - .L_138)
.L_138:
        /*003c*/ 	.word	0x00000000
        /*0040*/ 	.short	0x0000
        /*0042*/ 	.short	0x0000
        /*0044*/ 	.byte	0x00, 0xf0, 0x21, 0x00


	//----- nvinfo : EIATTR_SPARSE_MMA_MASK
	.align		4
.L_139:
        /*0048*/ 	.byte	0x03, 0x50
        /*004a*/ 	.short	0x0000


	//----- nvinfo : EIATTR_MAXREG_COUNT
	.align		4
        /*004c*/ 	.byte	0x03, 0x1b
        /*004e*/ 	.short	0x00ff


	//----- nvinfo : EIATTR_MERCURY_ISA_VERSION
	.align		4
        /*0050*/ 	.byte	0x03, 0x5f
        /*0052*/ 	.short	0x0101


	//----- nvinfo : EIATTR_COOP_GROUP_MASK_REGIDS
	.align		4
        /*0054*/ 	.byte	0x04, 0x29
        /*0056*/ 	.short	(.L_141 - .L_140)


	//   ....[0]....
.L_140:
        /*0058*/ 	.word	0xffffffff


	//   ....[1]....
        /*005c*/ 	.word	0xffffffff


	//   ....[2]....
        /*0060*/ 	.word	0xffffffff


	//   ....[3]....
        /*0064*/ 	.word	0xffffffff


	//   ....[4]....
        /*0068*/ 	.word	0xffffffff


	//   ....[5]....
        /*006c*/ 	.word	0xffffffff


	//----- nvinfo : EIATTR_COOP_GROUP_INSTR_OFFSETS
	.align		4
.L_141:
        /*0070*/ 	.byte	0x04, 0x28
        /*0072*/ 	.short	(.L_143 - .L_142)


	//   ....[0]....
.L_142:
        /*0074*/ 	.word	0x00000d60


	//   ....[1]....
        /*0078*/ 	.word	0x00000d80


	//   ....[2]....
        /*007c*/ 	.word	0x00000dc0


	//   ....[3]....
        /*0080*/ 	.word	0x00000e00


	//   ....[4]....
        /*0084*/ 	.word	0x00000e40


	//   ....[5]....
        /*0088*/ 	.word	0x00000e80


	//----- nvinfo : EIATTR_VRC_CTA_INIT_COUNT
	.align		4
.L_143:
        /*008c*/ 	.byte	0x02, 0x4a
	.zero		1
	.zero		1


	//----- nvinfo : EIATTR_EXIT_INSTR_OFFSETS
	.align		4
        /*0090*/ 	.byte	0x04, 0x1c
        /*0092*/ 	.short	(.L_145 - .L_144)


	//   ....[0]....
.L_144:
        /*0094*/ 	.word	0x00000e90


	//   ....[1]....
        /*0098*/ 	.word	0x00001600


	//----- nvinfo : EIATTR_CRS_STACK_SIZE
	.align		4
.L_145:
        /*009c*/ 	.byte	0x04, 0x1e
        /*009e*/ 	.short	(.L_147 - .L_146)
.L_146:
        /*00a0*/ 	.word	0x00000000


	//----- nvinfo : EIATTR_CBANK_PARAM_SIZE
	.align		4
.L_147:
        /*00a4*/ 	.byte	0x03, 0x19
        /*00a6*/ 	.short	0x0020


	//----- nvinfo : EIATTR_PARAM_CBANK
	.align		4
        /*00a8*/ 	.byte	0x04, 0x0a
        /*00aa*/ 	.short	(.L_149 - .L_148)
	.align		4
.L_148:
        /*00ac*/ 	.word	index@(.nv.constant0._ZN8scan_gpu10local_scanI5SumOpLj2ELb0EEEvmPKNT_4DataEPS3_S6_)
        /*00b0*/ 	.short	0x0380
        /*00b2*/ 	.short	0x0020


	//----- nvinfo : EIATTR_SW_WAR
	.align		4
.L_149:
        /*00b4*/ 	.byte	0x04, 0x36
        /*00b6*/ 	.short	(.L_151 - .L_150)
.L_150:
        /*00b8*/ 	.word	0x00000008
.L_151:


//--------------------- .nv.info._ZN8scan_gpu10local_scanI5SumOpLj4ELb1EEEvmPKNT_4DataEPS3_S6_ --------------------------
	.section	.nv.info._ZN8scan_gpu10local_scanI5SumOpLj4ELb1EEEvmPKNT_4DataEPS3_S6_,"",@"SHT_CUDA_INFO"
	.sectionflags	@""
	.align	4


	//----- nvinfo : EIATTR_CUDA_API_VERSION
	.align		4
        /*0000*/ 	.byte	0x04, 0x37
        /*0002*/ 	.short	(.L_153 - .L_152)
.L_152:
        /*0004*/ 	.word	0x00000082


	//----- nvinfo : EIATTR_KPARAM_INFO
	.align		4
.L_153:
        /*0008*/ 	.byte	0x04, 0x17
        /*000a*/ 	.short	(.L_155 - .L_154)
.L_154:
        /*000c*/ 	.word	0x00000000
        /*0010*/ 	.short	0x0003
        /*0012*/ 	.short	0x0018
        /*0014*/ 	.byte	0x00, 0xf5, 0x21, 0x00


	//----- nvinfo : EIATTR_KPARAM_INFO
	.align		4
.L_155:
        /*0018*/ 	.byte	0x04, 0x17
        /*001a*/ 	.short	(.L_157 - .L_156)
.L_156:
        /*001c*/ 	.word	0x00000000
        /*0020*/ 	.short	0x0002
        /*0022*/ 	.short	0x0010
        /*0024*/ 	.byte	0x00, 0xf5, 0x21, 0x00


	//----- nvinfo : EIATTR_KPARAM_INFO
	.align		4
.L_157:
        /*0028*/ 	.byte	0x04, 0x17
        /*002a*/ 	.short	(.L_159 - .L_158)
.L_158:
        /*002c*/ 	.word	0x00000000
        /*0030*/ 	.short	0x0001
        /*0032*/ 	.short	0x0008
        /*0034*/ 	.byte	0x00, 0xf5, 0x21, 0x00


	//----- nvinfo : EIATTR_KPARAM_INFO
	.align		4
.L_159:
        /*0038*/ 	.byte	0x04, 0x17
        /*003a*/ 	.short	(.L_161 - .L_160)
.L_160:
        /*003c*/ 	.word	0x00000000
        /*0040*/ 	.short	0x0000
        /*0042*/ 	.short	0x0000
        /*0044*/ 	.byte	0x00, 0xf0, 0x21, 0x00


	//----- nvinfo : EIATTR_SPARSE_MMA_MASK
	.align		4
.L_161:
        /*0048*/ 	.byte	0x03, 0x50
        /*004a*/ 	.short	0x0000


	//----- nvinfo : EIATTR_MAXREG_COUNT
	.align		4
        /*004c*/ 	.byte	0x03, 0x1b
        /*004e*/ 	.short	0x00ff


	//----- nvinfo : EIATTR_MERCURY_ISA_VERSION
	.align		4
        /*0050*/ 	.byte	0x03, 0x5f
        /*0052*/ 	.short	0x0101


	//----- nvinfo : EIATTR_COOP_GROUP_MASK_REGIDS
	.align		4
        /*0054*/ 	.byte	0x04, 0x29
        /*0056*/ 	.short	(.L_163 - .L_162)


	//   ....[0]....
.L_162:
        /*0058*/ 	.word	0xffffffff


	//   ....[1]....
        /*005c*/ 	.word	0xffffffff


	//   ....[2]....
        /*0060*/ 	.word	0xffffffff


	//   ....[3]....
        /*0064*/ 	.word	0xffffffff


	//   ....[4]....
        /*0068*/ 	.word	0xffffffff


	//   ....[5]....
        /*006c*/ 	.word	0xffffffff


	//   ....[6]....
        /*0070*/ 	.word	0xffffffff


	//----- nvinfo : EIATTR_COOP_GROUP_INSTR_OFFSETS
	.align		4
.L_163:
        /*0074*/ 	.byte	0x04, 0x28
        /*0076*/ 	.short	(.L_165 - .L_164)


	//   ....[0]....
.L_164:
        /*0078*/ 	.word	0x00000fe0


	//   ....[1]....
        /*007c*/ 	.word	0x00001000


	//   ....[2]....
        /*0080*/ 	.word	0x00001050


	//   ....[3]....
        /*0084*/ 	.word	0x00001090


	//   ....[4]....
        /*0088*/ 	.word	0x000010d0


	//   ....[5]....
        /*008c*/ 	.word	0x00001110


	//   ....[6]....
        /*0090*/ 	.word	0x00001150


	//----- nvinfo : EIATTR_VRC_CTA_INIT_COUNT
	.align		4
.L_165:
        /*0094*/ 	.byte	0x02, 0x4a
	.zero		1
	.zero		1


	//----- nvinfo : EIATTR_EXIT_INSTR_OFFSETS
	.align		4
        /*0098*/ 	.byte	0x04, 0x1c
        /*009a*/ 	.short	(.L_167 - .L_166)


	//   ....[0]....
.L_166:
        /*009c*/ 	.word	0x000014f0


	//   ....[1]....
        /*00a0*/ 	.word	0x00001550


	//   ....[2]....
        /*00a4*/ 	.word	0x00001730


	//   ....[3]....
        /*00a8*/ 	.word	0x000018e0


	//----- nvinfo : EIATTR_CRS_STACK_SIZE
	.align		4
.L_167:
        /*00ac*/ 	.byte	0x04, 0x1e
        /*00ae*/ 	.short	(.L_169 - .L_168)
.L_168:
        /*00b0*/ 	.word	0x00000000


	//----- nvinfo : EIATTR_CBANK_PARAM_SIZE
	.align		4
.L_169:
        /*00b4*/ 	.byte	0x03, 0x19
        /*00b6*/ 	.short	0x0020


	//----- nvinfo : EIATTR_PARAM_CBANK
	.align		4
        /*00b8*/ 	.byte	0x04, 0x0a
        /*00ba*/ 	.short	(.L_171 - .L_170)
	.align		4
.L_170:
        /*00bc*/ 	.word	index@(.nv.constant0._ZN8scan_gpu10local_scanI5SumOpLj4ELb1EEEvmPKNT_4DataEPS3_S6_)
        /*00c0*/ 	.short	0x0380
        /*00c2*/ 	.short	0x0020


	//----- nvinfo : EIATTR_SW_WAR
	.align		4
.L_171:
        /*00c4*/ 	.byte	0x04, 0x36
        /*00c6*/ 	.short	(.L_173 - .L_172)
.L_172:
        /*00c8*/ 	.word	0x00000008
.L_173:


//--------------------- .nv.info._ZN8scan_gpu17hierarchical_scanI5SumOpLj4EEEvmPKNT_4DataEPS3_ --------------------------
	.section	.nv.info._ZN8scan_gpu17hierarchical_scanI5SumOpLj4EEEvmPKNT_4DataEPS3_,"",@"SHT_CUDA_INFO"
	.sectionflags	@""
	.align	4


	//----- nvinfo : EIATTR_CUDA_API_VERSION
	.align		4
        /*0000*/ 	.byte	0x04, 0x37
        /*0002*/ 	.short	(.L_175 - .L_174)
.L_174:
        /*0004*/ 	.word	0x00000082


	//----- nvinfo : EIATTR_KPARAM_INFO
	.align		4
.L_175:
        /*0008*/ 	.byte	0x04, 0x17
        /*000a*/ 	.short	(.L_177 - .L_176)
.L_176:
        /*000c*/ 	.word	0x00000000
        /*0010*/ 	.short	0x0002
        /*0012*/ 	.short	0x0010
        /*0014*/ 	.byte	0x00, 0xf5, 0x21, 0x00


	//----- nvinfo : EIATTR_KPARAM_INFO
	.align		4
.L_177:
        /*0018*/ 	.byte	0x04, 0x17
        /*001a*/ 	.short	(.L_179 - .L_178)
.L_178:
        /*001c*/ 	.word	0x00000000
        /*0020*/ 	.short	0x0001
        /*0022*/ 	.short	0x0008
        /*0024*/ 	.byte	0x00, 0xf5, 0x21, 0x00


	//----- nvinfo : EIATTR_KPARAM_INFO
	.align		4
.L_179:
        /*0028*/ 	.byte	0x04, 0x17
        /*002a*/ 	.short	(.L_181 - .L_180)
.L_180:
        /*002c*/ 	.word	0x00000000
        /*0030*/ 	.short	0x0000
        /*0032*/ 	.short	0x0000
        /*0034*/ 	.byte	0x00, 0xf0, 0x21, 0x00


	//----- nvinfo : EIATTR_SPARSE_MMA_MASK
	.align		4
.L_181:
        /*0038*/ 	.byte	0x03, 0x50
        /*003a*/ 	.short	0x0000


	//----- nvinfo : EIATTR_MAXREG_COUNT
	.align		4
        /*003c*/ 	.byte	0x03, 0x1b
        /*003e*/ 	.short	0x00ff


	//----- nvinfo : EIATTR_MERCURY_ISA_VERSION
	.align		4
        /*0040*/ 	.byte	0x03, 0x5f
        /*0042*/ 	.short	0x0101


	//----- nvinfo : EIATTR_COOP_GROUP_MASK_REGIDS
	.align		4
        /*0044*/ 	.byte	0x04, 0x29
        /*0046*/ 	.short	(.L_183 - .L_182)


	//   ....[0]....
.L_182:
        /*0048*/ 	.word	0xffffffff


	//   ....[1]....
        /*004c*/ 	.word	0xffffffff


	//   ....[2]....
        /*0050*/ 	.word	0xffffffff


	//   ....[3]....
        /*0054*/ 	.word	0xffffffff


	//   ....[4]....
        /*0058*/ 	.word	0xffffffff


	//   ....[5]....
        /*005c*/ 	.word	0xffffffff


	//   ....[6]....
        /*0060*/ 	.word	0xffffffff


	//----- nvinfo : EIATTR_COOP_GROUP_INSTR_OFFSETS
	.align		4
.L_183:
        /*0064*/ 	.byte	0x04, 0x28
        /*0066*/ 	.short	(.L_185 - .L_184)


	//   ....[0]....
.L_184:
        /*0068*/ 	.word	0x00000b50


	//   ....[1]....
        /*006c*/ 	.word	0x00000b70


	//   ....[2]....
        /*0070*/ 	.word	0x00000bc0


	//   ....[3]....
        /*0074*/ 	.word	0x00000c00


	//   ....[4]....
        /*0078*/ 	.word	0x00000c40


	//   ....[5]....
        /*007c*/ 	.word	0x00000c80


	//   ....[6]....
        /*0080*/ 	.word	0x00000cb0


	//----- nvinfo : EIATTR_VRC_CTA_INIT_COUNT
	.align		4
.L_185:
        /*0084*/ 	.byte	0x02, 0x4a
	.zero		1
	.zero		1


	//----- nvinfo : EIATTR_EXIT_INSTR_OFFSETS
	.align		4
        /*0088*/ 	.byte	0x04, 0x1c
        /*008a*/ 	.short	(.L_187 - .L_186)


	//   ....[0]....
.L_186:
        /*008c*/ 	.word	0x00001d70


	//   ....[1]....
        /*0090*/ 	.word	0x00001df0


	//   ....[2]....
        /*0094*/ 	.word	0x00001ee0


	//----- nvinfo : EIATTR_CRS_STACK_SIZE
	.align		4
.L_187:
        /*0098*/ 	.byte	0x04, 0x1e
        /*009a*/ 	.short	(.L_189 - .L_188)
.L_188:
        /*009c*/ 	.word	0x00000000


	//----- nvinfo : EIATTR_CBANK_PARAM_SIZE
	.align		4
.L_189:
        /*00a0*/ 	.byte	0x03, 0x19
        /*00a2*/ 	.short	0x0018


	//----- nvinfo : EIATTR_PARAM_CBANK
	.align		4
        /*00a4*/ 	.byte	0x04, 0x0a
        /*00a6*/ 	.short	(.L_191 - .L_190)
	.align		4
.L_190:
        /*00a8*/ 	.word	index@(.nv.constant0._ZN8scan_gpu17hierarchical_scanI5SumOpLj4EEEvmPKNT_4DataEPS3_)
        /*00ac*/ 	.short	0x0380
        /*00ae*/ 	.short	0x0018


	//----- nvinfo : EIATTR_SW_WAR
	.align		4
.L_191:
        /*00b0*/ 	.byte	0x04, 0x36
        /*00b2*/ 	.short	(.L_193 - .L_192)
.L_192:
        /*00b4*/ 	.word	0x00000008
.L_193:


//--------------------- .nv.info._ZN8scan_gpu10local_scanI5SumOpLj4ELb0EEEvmPKNT_4DataEPS3_S6_ --------------------------
	.section	.nv.info._ZN8scan_gpu10local_scanI5SumOpLj4ELb0EEEvmPKNT_4DataEPS3_S6_,"",@"SHT_CUDA_INFO"
	.sectionflags	@""
	.align	4


	//----- nvinfo : EIATTR_CUDA_API_VERSION
	.align		4
        /*0000*/ 	.byte	0x04, 0x37
        /*0002*/ 	.short	(.L_195 - .L_194)
.L_194:
        /*0004*/ 	.word	0x00000082


	//----- nvinfo : EIATTR_KPARAM_INFO
	.align		4
.L_195:
        /*0008*/ 	.byte	0x04, 0x17
        /*000a*/ 	.short	(.L_197 - .L_196)
.L_196:
        /*000c*/ 	.word	0x00000000
        /*0010*/ 	.short	0x0003
        /*0012*/ 	.short	0x0018
        /*0014*/ 	.byte	0x00, 0xf5, 0x21, 0x00


	//----- nvinfo : EIATTR_KPARAM_INFO
	.align		4
.L_197:
        /*0018*/ 	.byte	0x04, 0x17
        /*001a*/ 	.short	(.L_199 - .L_198)
.L_198:
        /*001c*/ 	.word	0x00000000
        /*0020*/ 	.short	0x0002
        /*0022*/ 	.short	0x0010
        /*0024*/ 	.byte	0x00, 0xf5, 0x21, 0x00


	//----- nvinfo : EIATTR_KPARAM_INFO
	.align		4
.L_199:
        /*0028*/ 	.byte	0x04, 0x17
        /*002a*/ 	.short	(.L_201 - .L_200)
.L_200:
        /*002c*/ 	.word	0x00000000
        /*0030*/ 	.short	0x0001
        /*0032*/ 	.short	0x0008
        /*0034*/ 	.byte	0x00, 0xf5, 0x21, 0x00


	//----- nvinfo : EIATTR_KPARAM_INFO
	.align		4
.L_201:
        /*0038*/ 	.byte	0x04, 0x17
        /*003a*/ 	.short	(.L_203 - .L_202)
.L_202:
        /*003c*/ 	.word	0x00000000
        /*0040*/ 	.short	0x0000
        /*0042*/ 	.short	0x0000
        /*0044*/ 	.byte	0x00, 0xf0, 0x21, 0x00


	//----- nvinfo : EIATTR_SPARSE_MMA_MASK
	.align		4
.L_203:
        /*0048*/ 	.byte	0x03, 0x50
        /*004a*/ 	.short	0x0000


	//----- nvinfo : EIATTR_MAXREG_COUNT
	.align		4
        /*004c*/ 	.byte	0x03, 0x1b
        /*004e*/ 	.short	0x00ff


	//----- nvinfo : EIATTR_MERCURY_ISA_VERSION
	.align		4
        /*0050*/ 	.byte	0x03, 0x5f
        /*0052*/ 	.short	0x0101


	//----- nvinfo : EIATTR_COOP_GROUP_MASK_REGIDS
	.align		4
        /*0054*/ 	.byte	0x04, 0x29
        /*0056*/ 	.short	(.L_205 - .L_204)


	//   ....[0]....
.L_204:
        /*0058*/ 	.word	0xffffffff


	//   ....[1]....
        /*005c*/ 	.word	0xffffffff


	//   ....[2]....
        /*0060*/ 	.word	0xffffffff


	//   ....[3]....
        /*0064*/ 	.word	0xffffffff


	//   ....[4]....
        /*0068*/ 	.word	0xffffffff


	//   ....[5]....
        /*006c*/ 	.word	0xffffffff


	//----- nvinfo : EIATTR_COOP_GROUP_INSTR_OFFSETS
	.align		4
.L_205:
        /*0070*/ 	.byte	0x04, 0x28
        /*0072*/ 	.short	(.L_207 - .L_206)


	//   ....[0]....
.L_206:
        /*0074*/ 	.word	0x00000f20


	//   ....[1]....
        /*0078*/ 	.word	0x00000f40


	//   ....[2]....
        /*007c*/ 	.word	0x00000f80


	//   ....[3]....
        /*0080*/ 	.word	0x00000fc0


	//   ....[4]....
        /*0084*/ 	.word	0x00001000


	//   ....[5]....
        /*0088*/ 	.word	0x00001040


	//----- nvinfo : EIATTR_VRC_CTA_INIT_COUNT
	.align		4
.L_207:
        /*008c*/ 	.byte	0x02, 0x4a
	.zero		1
	.zero		1


	//----- nvinfo : EIATTR_EXIT_INSTR_OFFSETS
	.align		4
        /*0090*/ 	.byte	0x04, 0x1c
        /*0092*/ 	.short	(.L_209 - .L_208)


	//   ....[0]....
.L_208:
        /*0094*/ 	.word	0x00001050


	//   ....[1]....
        /*0098*/ 	.word	0x000017c0


	//----- nvinfo : EIATTR_CRS_STACK_SIZE
	.align		4
.L_209:
        /*009c*/ 	.byte	0x04, 0x1e
        /*009e*/ 	.short	(.L_211 - .L_210)
.L_210:
        /*00a0*/ 	.word	0x00000000


	//----- nvinfo : EIATTR_CBANK_PARAM_SIZE
	.align		4
.L_211:
        /*00a4*/ 	.byte	0x03, 0x19
        /*00a6*/ 	.short	0x0020


	//----- nvinfo : EIATTR_PARAM_CBANK
	.align		4
        /*00a8*/ 	.byte	0x04, 0x0a
        /*00aa*/ 	.short	(.L_213 - .L_212)
	.align		4
.L_212:
        /*00ac*/ 	.word	index@(.nv.constant0._ZN8scan_gpu10local_scanI5SumOpLj4ELb0EEEvmPKNT_4DataEPS3_S6_)
        /*00b0*/ 	.short	0x0380
        /*00b2*/ 	.short	0x0020


	//----- nvinfo : EIATTR_SW_WAR
	.align		4
.L_213:
        /*00b4*/ 	.byte	0x04, 0x36
        /*00b6*/ 	.short	(.L_215 - .L_214)
.L_214:
        /*00b8*/ 	.word	0x00000008
.L_215:


//--------------------- .nv.info._ZN8scan_gpu10local_scanI18DebugRangeConcatOpLj2ELb1EEEvmPKNT_4DataEPS3_S6_ --------------------------
	.section	.nv.info._ZN8scan_gpu10local_scanI18DebugRangeConcatOpLj2ELb1EEEvmPKNT_4DataEPS3_S6_,"",@"SHT_CUDA_INFO"
	.sectionflags	@""
	.align	4


	//----- nvinfo : EIATTR_CUDA_API_VERSION
	.align		4
        /*0000*/ 	.byte	0x04, 0x37
        /*0002*/ 	.short	(.L_217 - .L_216)
.L_216:
        /*0004*/ 	.word	0x00000082


	//----- nvinfo : EIATTR_KPARAM_INFO
	.align		4
.L_217:
        /*0008*/ 	.byte	0x04, 0x17
        /*000a*/ 	.short	(.L_219 - .L_218)
.L_218:
        /*000c*/ 	.word	0x00000000
        /*0010*/ 	.short	0x0003
        /*0012*/ 	.short	0x0018
        /*0014*/ 	.byte	0x00, 0xf5, 0x21, 0x00


	//----- nvinfo : EIATTR_KPARAM_INFO
	.align		4
.L_219:
        /*0018*/ 	.byte	0x04, 0x17
        /*001a*/ 	.short	(.L_221 - .L_220)
.L_220:
        /*001c*/ 	.word	0x00000000
        /*0020*/ 	.short	0x0002
        /*0022*/ 	.short	0x0010
        /*0024*/ 	.byte	0x00, 0xf5, 0x21, 0x00


	//----- nvinfo : EIATTR_KPARAM_INFO
	.align		4
.L_221:
        /*0028*/ 	.byte	0x04, 0x17
        /*002a*/ 	.short	(.L_223 - .L_222)
.L_222:
        /*002c*/ 	.word	0x00000000
        /*0030*/ 	.short	0x0001
        /*0032*/ 	.short	0x0008
        /*0034*/ 	.byte	0x00, 0xf5, 0x21, 0x00


	//----- nvinfo : EIATTR_KPARAM_INFO
	.align		4
.L_223:
        /*0038*/ 	.byte	0x04, 0x17
        /*003a*/ 	.short	(.L_225 - .L_224)
.L_224:
        /*003c*/ 	.word	0x00000000
        /*0040*/ 	.short	0x0000
        /*0042*/ 	.short	0x0000
        /*0044*/ 	.byte	0x00, 0xf0, 0x21, 0x00


	//----- nvinfo : EIATTR_SPARSE_MMA_MASK
	.align		4
.L_225:
        /*0048*/ 	.byte	0x03, 0x50
        /*004a*/ 	.short	0x0000


	//----- nvinfo : EIATTR_MAXREG_COUNT
	.align		4
        /*004c*/ 	.byte	0x03, 0x1b
        /*004e*/ 	.short	0x00ff


	//----- nvinfo : EIATTR_MERCURY_ISA_VERSION
	.align		4
        /*0050*/ 	.byte	0x03, 0x5f
        /*0052*/ 	.short	0x0101


	//----- nvinfo : EIATTR_COOP_GROUP_MASK_REGIDS
	.align		4
        /*0054*/ 	.byte	0x04, 0x29
        /*0056*/ 	.short	(.L_227 - .L_226)


	//   ....[0]....
.L_226:
        /*0058*/ 	.word	0xffffffff


	//   ....[1]....
        /*005c*/ 	.word	0xffffffff


	//   ....[2]....
        /*0060*/ 	.word	0xffffffff


	//   ....[3]....
        /*0064*/ 	.word	0xffffffff


	//   ....[4]....
        /*0068*/ 	.word	0xffffffff


	//   ....[5]....
        /*006c*/ 	.word	0xffffffff


	//   ....[6]....
        /*0070*/ 	.word	0xffffffff


	//   ....[7]....
        /*0074*/ 	.word	0xffffffff


	//   ....[8]....
        /*0078*/ 	.word	0xffffffff


	//   ....[9]....
        /*007c*/ 	.word	0xffffffff


	//   ....[10]....
        /*0080*/ 	.word	0xffffffff


	//   ....[11]....
        /*0084*/ 	.word	0xffffffff


	//   ....[12]....
        /*0088*/ 	.word	0xffffffff


	//----- nvinfo : EIATTR_COOP_GROUP_INSTR_OFFSETS
	.align		4
.L_227:
        /*008c*/ 	.byte	0x04, 0x28
        /*008e*/ 	.short	(.L_229 - .L_228)


	//   ....[0]....
.L_228:
        /*0090*/ 	.word	0x00001080


	//   ....[1]....
        /*0094*/ 	.word	0x000010a0


	//   ....[2]....
        /*0098*/ 	.word	0x000010b0


	//   ....[3]....
        /*009c*/ 	.word	0x000011c0


	//   ....[4]....
        /*00a0*/ 	.word	0x000011f0


	//   ....[5]....
        /*00a4*/ 	.word	0x000012e0


	//   ....[6]....
        /*00a8*/ 	.word	0x00001310


	//   ....[7]....
        /*00ac*/ 	.word	0x00001400


	//   ....[8]....
        /*00b0*/ 	.word	0x00001430


	//   ....[9]....
        /*00b4*/ 	.word	0x00001520


	//   ....[10]....
        /*00b8*/ 	.word	0x00001550


	//   ....[11]....
        /*00bc*/ 	.word	0x00001640


	//   ....[12]....
        /*00c0*/ 	.word	0x00001670


	//----- nvinfo : EIATTR_VRC_CTA_INIT_COUNT
	.align		4
.L_229:
        /*00c4*/ 	.byte	0x02, 0x4a
	.zero		1
	.zero		1


	//----- nvinfo : EIATTR_EXIT_INSTR_OFFSETS
	.align		4
        /*00c8*/ 	.byte	0x04, 0x1c
        /*00ca*/ 	.short	(.L_231 - .L_230)


	//   ....[0]....
.L_230:
        /*00cc*/ 	.word	0x000021b0


	//   ....[1]....
        /*00d0*/ 	.word	0x00002210


	//   ....[2]....
        /*00d4*/ 	.word	0x000024f0


	//   ....[3]....
        /*00d8*/ 	.word	0x00002a20


	//----- nvinfo : EIATTR_CRS_STACK_SIZE
	.align		4
.L_231:
        /*00dc*/ 	.byte	0x04, 0x1e
        /*00de*/ 	.short	(.L_233 - .L_232)
.L_232:
        /*00e0*/ 	.word	0x00000000


	//----- nvinfo : EIATTR_CBANK_PARAM_SIZE
	.align		4
.L_233:
        /*00e4*/ 	.byte	0x03, 0x19
        /*00e6*/ 	.short	0x0020


	//----- nvinfo : EIATTR_PARAM_CBANK
	.align		4
        /*00e8*/ 	.byte	0x04, 0x0a
        /*00ea*/ 	.short	(.L_235 - .L_234)
	.align		4
.L_234:
        /*00ec*/ 	.word	index@(.nv.constant0._ZN8scan_gpu10local_scanI18DebugRangeConcatOpLj2ELb1EEEvmPKNT_4DataEPS3_S6_)
        /*00f0*/ 	.short	0x0380
        /*00f2*/ 	.short	0x0020


	//----- nvinfo : EIATTR_SW_WAR
	.align		4
.L_235:
        /*00f4*/ 	.byte	0x04, 0x36
        /*00f6*/ 	.short	(.L_237 - .L_236)
.L_236:
        /*00f8*/ 	.word	0x00000008
.L_237:


//--------------------- .nv.info._ZN8scan_gpu17hierarchical_scanI18DebugRangeConcatOpLj2EEEvmPKNT_4DataEPS3_ --------------------------
	.section	.nv.info._ZN8scan_gpu17hierarchical_scanI18DebugRangeConcatOpLj2EEEvmPKNT_4DataEPS3_,"",@"SHT_CUDA_INFO"
	.sectionflags	@""
	.align	4


	//----- nvinfo : EIATTR_CUDA_API_VERSION
	.align		4
        /*0000*/ 	.byte	0x04, 0x37
        /*0002*/ 	.short	(.L_239 - .L_238)
.L_238:
        /*0004*/ 	.word	0x00000082


	//----- nvinfo : EIATTR_KPARAM_INFO
	.align		4
.L_239:
        /*0008*/ 	.byte	0x04, 0x17
        /*000a*/ 	.short	(.L_241 - .L_240)
.L_240:
        /*000c*/ 	.word	0x00000000
        /*0010*/ 	.short	0x0002
        /*0012*/ 	.short	0x0010
        /*0014*/ 	.byte	0x00, 0xf5, 0x21, 0x00


	//----- nvinfo : EIATTR_KPARAM_INFO
	.align		4
.L_241:
        /*0018*/ 	.byte	0x04, 0x17
        /*001a*/ 	.short	(.L_243 - .L_242)
.L_242:
        /*001c*/ 	.word	0x00000000
        /*0020*/ 	.short	0x0001
        /*0022*/ 	.short	0x0008
        /*0024*/ 	.byte	0x00, 0xf5, 0x21, 0x00


	//----- nvinfo : EIATTR_KPARAM_INFO
	.align		4
.L_243:
        /*0028*/ 	.byte	0x04, 0x17
        /*002a*/ 	.short	(.L_245 - .L_244)
.L_244:
        /*002c*/ 	.word	0x00000000
        /*0030*/ 	.short	0x0000
        /*0032*/ 	.short	0x0000
        /*0034*/ 	.byte	0x00, 0xf0, 0x21, 0x00


	//----- nvinfo : EIATTR_SPARSE_MMA_MASK
	.align		4
.L_245:
        /*0038*/ 	.byte	0x03, 0x50
        /*003a*/ 	.short	0x0000


	//----- nvinfo : EIATTR_MAXREG_COUNT
	.align		4
        /*003c*/ 	.byte	0x03, 0x1b
        /*003e*/ 	.short	0x00ff


	//----- nvinfo : EIATTR_MERCURY_ISA_VERSION
	.align		4
        /*0040*/ 	.byte	0x03, 0x5f
        /*0042*/ 	.short	0x0101


	//----- nvinfo : EIATTR_COOP_GROUP_MASK_REGIDS
	.align		4
        /*0044*/ 	.byte	0x04, 0x29
        /*0046*/ 	.short	(.L_247 - .L_246)


	//   ....[0]....
.L_246:
        /*0048*/ 	.word	0xffffffff


	//   ....[1]....
        /*004c*/ 	.word	0xffffffff


	//   ....[2]....
        /*0050*/ 	.word	0xffffffff


	//   ....[3]....
        /*0054*/ 	.word	0xffffffff


	//   ....[4]....
        /*0058*/ 	.word	0xffffffff


	//   ....[5]....
        /*005c*/ 	.word	0xffffffff


	//   ....[6]....
        /*0060*/ 	.word	0xffffffff


	//   ....[7]....
        /*0064*/ 	.word	0xffffffff


	//   ....[8]....
        /*0068*/ 	.word	0xffffffff


	//   ....[9]....
        /*006c*/ 	.word	0xffffffff


	//   ....[10]....
        /*0070*/ 	.word	0xffffffff


	//   ....[11]....
        /*0074*/ 	.word	0xffffffff


	//   ....[12]....
        /*0078*/ 	.word	0xffffffff


	//----- nvinfo : EIATTR_COOP_GROUP_INSTR_OFFSETS
	.align		4
.L_247:
        /*007c*/ 	.byte	0x04, 0x28
        /*007e*/ 	.short	(.L_249 - .L_248)


	//   ....[0]....
.L_248:
        /*0080*/ 	.word	0x00000c30


	//   ....[1]....
        /*0084*/ 	.word	0x00000c50


	//   ....[2]....
        /*0088*/ 	.word	0x00000c60


	//   ....[3]....
        /*008c*/ 	.word	0x00000d70


	//   ....[4]....
        /*0090*/ 	.word	0x00000da0


	//   ....[5]....
        /*0094*/ 	.word	0x00000e90


	//   ....[6]....
        /*0098*/ 	.word	0x00000ec0


	//   ....[7]....
        /*009c*/ 	.word	0x00000fb0


	//   ....[8]....
        /*00a0*/ 	.word	0x00000fe0


	//   ....[9]....
        /*00a4*/ 	.word	0x000010d0


	//   ....[10]....
        /*00a8*/ 	.word	0x00001100


	//   ....[11]....
        /*00ac*/ 	.word	0x000011f0


	//   ....[12]....
        /*00b0*/ 	.word	0x00001220


	//----- nvinfo : EIATTR_VRC_CTA_INIT_COUNT
	.align		4
.L_249:
        /*00b4*/ 	.byte	0x02, 0x4a
	.zero		1
	.zero		1


	//----- nvinfo : EIATTR_EXIT_INSTR_OFFSETS
	.align		4
        /*00b8*/ 	.byte	0x04, 0x1c
        /*00ba*/ 	.short	(.L_251 - .L_250)


	//   ....[0]....
.L_250:
        /*00bc*/ 	.word	0x00001f20


	//   ....[1]....
        /*00c0*/ 	.word	0x00001f90


	//   ....[2]....
        /*00c4*/ 	.word	0x000021b0


	//----- nvinfo : EIATTR_CRS_STACK_SIZE
	.align		4
.L_251:
        /*00c8*/ 	.byte	0x04, 0x1e
        /*00ca*/ 	.short	(.L_253 - .L_252)
.L_252:
        /*00cc*/ 	.word	0x00000000


	//----- nvinfo : EIATTR_CBANK_PARAM_SIZE
	.align		4
.L_253:
        /*00d0*/ 	.byte	0x03, 0x19
        /*00d2*/ 	.short	0x0018


	//----- nvinfo : EIATTR_PARAM_CBANK
	.align		4
        /*00d4*/ 	.byte	0x04, 0x0a
        /*00d6*/ 	.short	(.L_255 - .L_254)
	.align		4
.L_254:
        /*00d8*/ 	.word	index@(.nv.constant0._ZN8scan_gpu17hierarchical_scanI18DebugRangeConcatOpLj2EEEvmPKNT_4DataEPS3_)
        /*00dc*/ 	.short	0x0380
        /*00de*/ 	.short	0x0018


	//----- nvinfo : EIATTR_SW_WAR
	.align		4
.L_255:
        /*00e0*/ 	.byte	0x04, 0x36
        /*00e2*/ 	.short	(.L_257 - .L_256)
.L_256:
        /*00e4*/ 	.word	0x00000008
.L_257:


//--------------------- .nv.info._ZN8scan_gpu10local_scanI18DebugRangeConcatOpLj2ELb0EEEvmPKNT_4DataEPS3_S6_ --------------------------
	.section	.nv.info._ZN8scan_gpu10local_scanI18DebugRangeConcatOpLj2ELb0EEEvmPKNT_4DataEPS3_S6_,"",@"SHT_CUDA_INFO"
	.sectionflags	@""
	.align	4


	//----- nvinfo : EIATTR_CUDA_API_VERSION
	.align		4
        /*0000*/ 	.byte	0x04, 0x37
        /*0002*/ 	.short	(.L_259 - .L_258)
.L_258:
        /*0004*/ 	.word	0x00000082


	//----- nvinfo : EIATTR_KPARAM_INFO
	.align		4
.L_259:
        /*0008*/ 	.byte	0x04, 0x17
        /*000a*/ 	.short	(.L_261 - .L_260)
.L_260:
        /*000c*/ 	.word	0x00000000
        /*0010*/ 	.short	0x0003
        /*0012*/ 	.short	0x0018
        /*0014*/ 	.byte	0x00, 0xf5, 0x21, 0x00


	//----- nvinfo : EIATTR_KPARAM_INFO
	.align		4
.L_261:
        /*0018*/ 	.byte	0x04, 0x17
        /*001a*/ 	.short	(.L_263 - .L_262)
.L_262:
        /*001c*/ 	.word	0x00000000
        /*0020*/ 	.short	0x0002
        /*0022*/ 	.short	0x0010
        /*0024*/ 	.byte	0x00, 0xf5, 0x21, 0x00


	//----- nvinfo : EIATTR_KPARAM_INFO
	.align		4
.L_263:
        /*0028*/ 	.byte	0x04, 0x17
        /*002a*/ 	.short	(.L_265 - .L_264)
.L_264:
        /*002c*/ 	.word	0x00000000
        /*0030*/ 	.short	0x0001
        /*0032*/ 	.short	0x0008
        /*0034*/ 	.byte	0x00, 0xf5, 0x21, 0x00


	//----- nvinfo : EIATTR_KPARAM_INFO
	.align		4
.L_265:
        /*0038*/ 	.byte	0x04, 0x17
        /*003a*/ 	.short	(.L_267 - .L_266)
.L_266:
        /*003c*/ 	.word	0x00000000
        /*0040*/ 	.short	0x0000
        /*0042*/ 	.short	0x0000
        /*0044*/ 	.byte	0x00, 0xf0, 0x21, 0x00


	//----- nvinfo : EIATTR_SPARSE_MMA_MASK
	.align		4
.L_267:
        /*0048*/ 	.byte	0x03, 0x50
        /*004a*/ 	.short	0x0000


	//----- nvinfo : EIATTR_MAXREG_COUNT
	.align		4
        /*004c*/ 	.byte	0x03, 0x1b
        /*004e*/ 	.short	0x00ff


	//----- nvinfo : EIATTR_MERCURY_ISA_VERSION
	.align		4
        /*0050*/ 	.byte	0x03, 0x5f
        /*0052*/ 	.short	0x0101


	//----- nvinfo : EIATTR_COOP_GROUP_MASK_REGIDS
	.align		4
        /*0054*/ 	.byte	0x04, 0x29
        /*0056*/ 	.short	(.L_269 - .L_268)


	//   ....[0]....
.L_268:
        /*0058*/ 	.word	0xffffffff


	//   ....[1]....
        /*005c*/ 	.word	0xffffffff


	//   ....[2]....
        /*0060*/ 	.word	0xffffffff


	//   ....[3]....
        /*0064*/ 	.word	0xffffffff


	//   ....[4]....
        /*0068*/ 	.word	0xffffffff


	//   ....[5]....
        /*006c*/ 	.word	0xffffffff


	//   ....[6]....
        /*0070*/ 	.word	0xffffffff


	//   ....[7]....
        /*0074*/ 	.word	0xffffffff


	//   ....[8]....
        /*0078*/ 	.word	0xffffffff


	//   ....[9]....
        /*007c*/ 	.word	0xffffffff


	//   ....[10]....
        /*0080*/ 	.word	0xffffffff


	//----- nvinfo : EIATTR_COOP_GROUP_INSTR_OFFSETS
	.align		4
.L_269:
        /*0084*/ 	.byte	0x04, 0x28
        /*0086*/ 	.short	(.L_271 - .L_270)


	//   ....[0]....
.L_270:
        /*0088*/ 	.word	0x00001030


	//   ....[1]....
        /*008c*/ 	.word	0x00001050


	//   ....[2]....
        /*0090*/ 	.word	0x00001060


	//   ....[3]....
        /*0094*/ 	.word	0x00001170


	//   ....[4]....
        /*0098*/ 	.word	0x000011a0


	//   ....[5]....
        /*009c*/ 	.word	0x00001290


	//   ....[6]....
        /*00a0*/ 	.word	0x000012c0


	//   ....[7]....
        /*00a4*/ 	.word	0x000013b0


	//   ....[8]....
        /*00a8*/ 	.word	0x000013e0


	//   ....[9]....
        /*00ac*/ 	.word	0x000014d0


	//   ....[10]....
        /*00b0*/ 	.word	0x00001510


	//----- nvinfo : EIATTR_VRC_CTA_INIT_COUNT
	.align		4
.L_271:
        /*00b4*/ 	.byte	0x02, 0x4a
	.zero		1
	.zero		1


	//----- nvinfo : EIATTR_EXIT_INSTR_OFFSETS
	.align		4
        /*00b8*/ 	.byte	0x04, 0x1c
        /*00ba*/ 	.short	(.L_273 - .L_272)


	//   ....[0]....
.L_272:
        /*00bc*/ 	.word	0x00001600


	//   ....[1]....
        /*00c0*/ 	.word	0x00001de0


	//----- nvinfo : EIATTR_CRS_STACK_SIZE
	.align		4
.L_273:
        /*00c4*/ 	.byte	0x04, 0x1e
        /*00c6*/ 	.short	(.L_275 - .L_274)
.L_274:
        /*00c8*/ 	.word	0x00000000


	//----- nvinfo : EIATTR_CBANK_PARAM_SIZE
	.align		4
.L_275:
        /*00cc*/ 	.byte	0x03, 0x19
        /*00ce*/ 	.short	0x0020


	//----- nvinfo : EIATTR_PARAM_CBANK
	.align		4
        /*00d0*/ 	.byte	0x04, 0x0a
        /*00d2*/ 	.short	(.L_277 - .L_276)
	.align		4
.L_276:
        /*00d4*/ 	.word	index@(.nv.constant0._ZN8scan_gpu10local_scanI18DebugRangeConcatOpLj2ELb0EEEvmPKNT_4DataEPS3_S6_)
        /*00d8*/ 	.short	0x0380
        /*00da*/ 	.short	0x0020


	//----- nvinfo : EIATTR_SW_WAR
	.align		4
.L_277:
        /*00dc*/ 	.byte	0x04, 0x36
        /*00de*/ 	.short	(.L_279 - .L_278)
.L_278:
        /*00e0*/ 	.word	0x00000008
.L_279:


//--------------------- .nv.info._ZN8scan_gpu10local_scanI18DebugRangeConcatOpLj4ELb1EEEvmPKNT_4DataEPS3_S6_ --------------------------
	.section	.nv.info._ZN8scan_gpu10local_scanI18DebugRangeConcatOpLj4ELb1EEEvmPKNT_4DataEPS3_S6_,"",@"SHT_CUDA_INFO"
	.sectionflags	@""
	.align	4


	//----- nvinfo : EIATTR_CUDA_API_VERSION
	.align		4
        /*0000*/ 	.byte	0x04, 0x37
        /*0002*/ 	.short	(.L_281 - .L_280)
.L_280:
        /*0004*/ 	.word	0x00000082


	//----- nvinfo : EIATTR_KPARAM_INFO
	.align		4
.L_281:
        /*0008*/ 	.byte	0x04, 0x17
        /*000a*/ 	.short	(.L_283 - .L_282)
.L_282:
        /*000c*/ 	.word	0x00000000
        /*0010*/ 	.short	0x0003
        /*0012*/ 	.short	0x0018
        /*0014*/ 	.byte	0x00, 0xf5, 0x21, 0x00


	//----- nvinfo : EIATTR_KPARAM_INFO
	.align		4
.L_283:
        /*0018*/ 	.byte	0x04, 0x17
        /*001a*/ 	.short	(.L_285 - .L_284)
.L_284:
        /*001c*/ 	.word	0x00000000
        /*0020*/ 	.short	0x0002
        /*0022*/ 	.short	0x0010
        /*0024*/ 	.byte	0x00, 0xf5, 0x21, 0x00


	//----- nvinfo : EIATTR_KPARAM_INFO
	.align		4
.L_285:
        /*0028*/ 	.byte	0x04, 0x17
        /*002a*/ 	.short	(.L_287 - .L_286)
.L_286:
        /*002c*/ 	.word	0x00000000
        /*0030*/ 	.short	0x0001
        /*0032*/ 	.short	0x0008
        /*0034*/ 	.byte	0x00, 0xf5, 0x21, 0x00


	//----- nvinfo : EIATTR_KPARAM_INFO
	.align		4
.L_287:
        /*0038*/ 	.byte	0x04, 0x17
        /*003a*/ 	.short	(.L_289 - .L_288)
.L_288:
        /*003c*/ 	.word	0x00000000
        /*0040*/ 	.short	0x0000
        /*0042*/ 	.short	0x0000
        /*0044*/ 	.byte	0x00, 0xf0, 0x21, 0x00


	//----- nvinfo : EIATTR_SPARSE_MMA_MASK
	.align		4
.L_289:
        /*0048*/ 	.byte	0x03, 0x50
        /*004a*/ 	.short	0x0000


	//----- nvinfo : EIATTR_MAXREG_COUNT
	.align		4
        /*004c*/ 	.byte	0x03, 0x1b
        /*004e*/ 	.short	0x00ff


	//----- nvinfo : EIATTR_MERCURY_ISA_VERSION
	.align		4
        /*0050*/ 	.byte	0x03, 0x5f
        /*0052*/ 	.short	0x0101


	//----- nvinfo : EIATTR_COOP_GROUP_MASK_REGIDS
	.align		4
        /*0054*/ 	.byte	0x04, 0x29
        /*0056*/ 	.short	(.L_291 - .L_290)


	//   ....[0]....
.L_290:
        /*0058*/ 	.word	0xffffffff


	//   ....[1]....
        /*005c*/ 	.word	0xffffffff


	//   ....[2]....
        /*0060*/ 	.word	0xffffffff


	//   ....[3]....
        /*0064*/ 	.word	0xffffffff


	//   ....[4]....
        /*0068*/ 	.word	0xffffffff


	//   ....[5]....
        /*006c*/ 	.word	0xffffffff


	//   ....[6]....
        /*0070*/ 	.word	0xffffffff


	//   ....[7]....
        /*0074*/ 	.word	0xffffffff


	//   ....[8]....
        /*0078*/ 	.word	0xffffffff


	//   ....[9]....
        /*007c*/ 	.word	0xffffffff


	//   ....[10]....
        /*0080*/ 	.word	0xffffffff


	//   ....[11]....
        /*0084*/ 	.word	0xffffffff


	//   ....[12]....
        /*0088*/ 	.word	0xffffffff


	//----- nvinfo : EIATTR_COOP_GROUP_INSTR_OFFSETS
	.align		4
.L_291:
        /*008c*/ 	.byte	0x04, 0x28
        /*008e*/ 	.short	(.L_293 - .L_292)


	//   ....[0]....
.L_292:
        /*0090*/ 	.word	0x00001200


	//   ....[1]....
        /*0094*/ 	.word	0x00001220


	//   ....[2]....
        /*0098*/ 	.word	0x00001230


	//   ....[3]....
        /*009c*/ 	.word	0x00001340


	//   ....[4]....
        /*00a0*/ 	.word	0x00001370


	//   ....[5]....
        /*00a4*/ 	.word	0x00001460


	//   ....[6]....
        /*00a8*/ 	.word	0x00001490


	//   ....[7]....
        /*00ac*/ 	.word	0x00001580


	//   ....[8]....
        /*00b0*/ 	.word	0x000015b0


	//   ....[9]....
        /*00b4*/ 	.word	0x000016a0


	//   ....[10]....
        /*00b8*/ 	.word	0x000016d0


	//   ....[11]....
        /*00bc*/ 	.word	0x000017d0


	//   ....[12]....
        /*00c0*/ 	.word	0x00001800


	//----- nvinfo : EIATTR_VRC_CTA_INIT_COUNT
	.align		4
.L_293:
        /*00c4*/ 	.byte	0x02, 0x4a
	.zero		1
	.zero		1


	//----- nvinfo : EIATTR_EXIT_INSTR_OFFSETS
	.align		4
        /*00c8*/ 	.byte	0x04, 0x1c
        /*00ca*/ 	.short	(.L_295 - .L_294)


	//   ....[0]....
.L_294:
        /*00cc*/ 	.word	0x000024a0


	//   ....[1]....
        /*00d0*/ 	.word	0x00002500


	//   ....[2]....
        /*00d4*/ 	.word	0x00002800


	//   ....[3]....
        /*00d8*/ 	.word	0x00002d40


	//----- nvinfo : EIATTR_CRS_STACK_SIZE
	.align		4
.L_295:
        /*00dc*/ 	.byte	0x04, 0x1e
        /*00de*/ 	.short	(.L_297 - .L_296)
.L_296:
        /*00e0*/ 	.word	0x00000000


	//----- nvinfo : EIATTR_CBANK_PARAM_SIZE
	.align		4
.L_297:
        /*00e4*/ 	.byte	0x03, 0x19
        /*00e6*/ 	.short	0x0020


	//----- nvinfo : EIATTR_PARAM_CBANK
	.align		4
        /*00e8*/ 	.byte	0x04, 0x0a
        /*00ea*/ 	.short	(.L_299 - .L_298)
	.align		4
.L_298:
        /*00ec*/ 	.word	index@(.nv.constant0._ZN8scan_gpu10local_scanI18DebugRangeConcatOpLj4ELb1EEEvmPKNT_4DataEPS3_S6_)
        /*00f0*/ 	.short	0x0380
        /*00f2*/ 	.short	0x0020


	//----- nvinfo : EIATTR_SW_WAR
	.align		4
.L_299:
        /*00f4*/ 	.byte	0x04, 0x36
        /*00f6*/ 	.short	(.L_301 - .L_300)
.L_300:
        /*00f8*/ 	.word	0x00000008
.L_301:


//--------------------- .nv.info._ZN8scan_gpu17hierarchical_scanI18DebugRangeConcatOpLj4EEEvmPKNT_4DataEPS3_ --------------------------
	.section	.nv.info._ZN8scan_gpu17hierarchical_scanI18DebugRangeConcatOpLj4EEEvmPKNT_4DataEPS3_,"",@"SHT_CUDA_INFO"
	.sectionflags	@""
	.align	4


	//----- nvinfo : EIATTR_CUDA_API_VERSION
	.align		4
        /*0000*/ 	.byte	0x04, 0x37
        /*0002*/ 	.short	(.L_303 - .L_302)
.L_302:
        /*0004*/ 	.word	0x00000082


	//----- nvinfo : EIATTR_KPARAM_INFO
	.align		4
.L_303:
        /*0008*/ 	.byte	0x04, 0x17
        /*000a*/ 	.short	(.L_305 - .L_304)
.L_304:
        /*000c*/ 	.word	0x00000000
        /*0010*/ 	.short	0x0002
        /*0012*/ 	.short	0x0010
        /*0014*/ 	.byte	0x00, 0xf5, 0x21, 0x00


	//----- nvinfo : EIATTR_KPARAM_INFO
	.align		4
.L_305:
        /*0018*/ 	.byte	0x04, 0x17
        /*001a*/ 	.short	(.L_307 - .L_306)
.L_306:
        /*001c*/ 	.word	0x00000000
        /*0020*/ 	.short	0x0001
        /*0022*/ 	.short	0x0008
        /*0024*/ 	.byte	0x00, 0xf5, 0x21, 0x00


	//----- nvinfo : EIATTR_KPARAM_INFO
	.align		4
.L_307:
        /*0028*/ 	.byte	0x04, 0x17
        /*002a*/ 	.short	(.L_309 - .L_308)
.L_308:
        /*002c*/ 	.word	0x00000000
        /*0030*/ 	.short	0x0000
        /*0032*/ 	.short	0x0000
        /*0034*/ 	.byte	0x00, 0xf0, 0x21, 0x00


	//----- nvinfo : EIATTR_SPARSE_MMA_MASK
	.align		4
.L_309:
        /*0038*/ 	.byte	0x03, 0x50
        /*003a*/ 	.short	0x0000


	//----- nvinfo : EIATTR_MAXREG_COUNT
	.align		4
        /*003c*/ 	.byte	0x03, 0x1b
        /*003e*/ 	.short	0x00ff


	//----- nvinfo : EIATTR_MERCURY_ISA_VERSION
	.align		4
        /*0040*/ 	.byte	0x03, 0x5f
        /*0042*/ 	.short	0x0101


	//----- nvinfo : EIATTR_COOP_GROUP_MASK_REGIDS
	.align		4
        /*0044*/ 	.byte	0x04, 0x29
        /*0046*/ 	.short	(.L_311 - .L_310)


	//   ....[0]....
.L_310:
        /*0048*/ 	.word	0xffffffff


	//   ....[1]....
        /*004c*/ 	.word	0xffffffff


	//   ....[2]....
        /*0050*/ 	.word	0xffffffff


	//   ....[3]....
        /*0054*/ 	.word	0xffffffff


	//   ....[4]....
        /*0058*/ 	.word	0xffffffff


	//   ....[5]....
        /*005c*/ 	.word	0xffffffff


	//   ....[6]....
        /*0060*/ 	.word	0xffffffff


	//   ....[7]....
        /*0064*/ 	.word	0xffffffff


	//   ....[8]....
        /*0068*/ 	.word	0xffffffff


	//   ....[9]....
        /*006c*/ 	.word	0xffffffff


	//   ....[10]....
        /*0070*/ 	.word	0xffffffff


	//   ....[11]....
        /*0074*/ 	.word	0xffffffff


	//   ....[12]....
        /*0078*/ 	.word	0xffffffff


	//----- nvinfo : EIATTR_COOP_GROUP_INSTR_OFFSETS
	.align		4
.L_311:
        /*007c*/ 	.byte	0x04, 0x28
        /*007e*/ 	.short	(.L_313 - .L_312)


	//   ....[0]....
.L_312:
        /*0080*/ 	.word	0x00000d00


	//   ....[1]....
        /*0084*/ 	.word	0x00000d20


	//   ....[2]....
        /*0088*/ 	.word	0x00000d30


	//   ....[3]....
        /*008c*/ 	.word	0x00000e40


	//   ....[4]....
        /*0090*/ 	.word	0x00000e70


	//   ....[5]....
        /*0094*/ 	.word	0x00000f60


	//   ....[6]....
        /*0098*/ 	.word	0x00000f90


	//   ....[7]....
        /*009c*/ 	.word	0x00001080


	//   ....[8]....
        /*00a0*/ 	.word	0x000010b0


	//   ....[9]....
        /*00a4*/ 	.word	0x000011a0


	//   ....[10]....
        /*00a8*/ 	.word	0x000011d0


	//   ....[11]....
        /*00ac*/ 	.word	0x000012c0


	//   ....[12]....
        /*00b0*/ 	.word	0x000012f0


	//----- nvinfo : EIATTR_VRC_CTA_INIT_COUNT
	.align		4
.L_313:
        /*00b4*/ 	.byte	0x02, 0x4a
	.zero		1
	.zero		1


	//----- nvinfo : EIATTR_EXIT_INSTR_OFFSETS
	.align		4
        /*00b8*/ 	.byte	0x04, 0x1c
        /*00ba*/ 	.short	(.L_315 - .L_314)


	//   ....[0]....
.L_314:
        /*00bc*/ 	.word	0x00002040


	//   ....[1]....
        /*00c0*/ 	.word	0x000020b0


	//   ....[2]....
        /*00c4*/ 	.word	0x000022d0


	//----- nvinfo : EIATTR_CRS_STACK_SIZE
	.align		4
.L_315:
        /*00c8*/ 	.byte	0x04, 0x1e
        /*00ca*/ 	.short	(.L_317 - .L_316)
.L_316:
        /*00cc*/ 	.word	0x00000000


	//----- nvinfo : EIATTR_CBANK_PARAM_SIZE
	.align		4
.L_317:
        /*00d0*/ 	.byte	0x03, 0x19
        /*00d2*/ 	.short	0x0018


	//----- nvinfo : EIATTR_PARAM_CBANK
	.align		4
        /*00d4*/ 	.byte	0x04, 0x0a
        /*00d6*/ 	.short	(.L_319 - .L_318)
	.align		4
.L_318:
        /*00d8*/ 	.word	index@(.nv.constant0._ZN8scan_gpu17hierarchical_scanI18DebugRangeConcatOpLj4EEEvmPKNT_4DataEPS3_)
        /*00dc*/ 	.short	0x0380
        /*00de*/ 	.short	0x0018


	//----- nvinfo : EIATTR_SW_WAR
	.align		4
.L_319:
        /*00e0*/ 	.byte	0x04, 0x36
        /*00e2*/ 	.short	(.L_321 - .L_320)
.L_320:
        /*00e4*/ 	.word	0x00000008
.L_321:


//--------------------- .nv.info._ZN8scan_gpu10local_scanI18DebugRangeConcatOpLj4ELb0EEEvmPKNT_4DataEPS3_S6_ --------------------------
	.section	.nv.info._ZN8scan_gpu10local_scanI18DebugRangeConcatOpLj4ELb0EEEvmPKNT_4DataEPS3_S6_,"",@"SHT_CUDA_INFO"
	.sectionflags	@""
	.align	4


	//----- nvinfo : EIATTR_CUDA_API_VERSION
	.align		4
        /*0000*/ 	.byte	0x04, 0x37
        /*0002*/ 	.short	(.L_323 - .L_322)
.L_322:
        /*0004*/ 	.word	0x00000082


	//----- nvinfo : EIATTR_KPARAM_INFO
	.align		4
.L_323:
        /*0008*/ 	.byte	0x04, 0x17
        /*000a*/ 	.short	(.L_325 - .L_324)
.L_324:
        /*000c*/ 	.word	0x00000000
        /*0010*/ 	.short	0x0003
        /*0012*/ 	.short	0x0018
        /*0014*/ 	.byte	0x00, 0xf5, 0x21, 0x00


	//----- nvinfo : EIATTR_KPARAM_INFO
	.align		4
.L_325:
        /*0018*/ 	.byte	0x04, 0x17
        /*001a*/ 	.short	(.L_327 - .L_326)
.L_326:
        /*001c*/ 	.word	0x00000000
        /*0020*/ 	.short	0x0002
        /*0022*/ 	.short	0x0010
        /*0024*/ 	.byte	0x00, 0xf5, 0x21, 0x00


	//----- nvinfo : EIATTR_KPARAM_INFO
	.align		4
.L_327:
        /*0028*/ 	.byte	0x04, 0x17
        /*002a*/ 	.short	(.L_329 - .L_328)
.L_328:
        /*002c*/ 	.word	0x00000000
        /*0030*/ 	.short	0x0001
        /*0032*/ 	.short	0x0008
        /*0034*/ 	.byte	0x00, 0xf5, 0x21, 0x00


	//----- nvinfo : EIATTR_KPARAM_INFO
	.align		4
.L_329:
        /*0038*/ 	.byte	0x04, 0x17
        /*003a*/ 	.short	(.L_331 - .L_330)
.L_330:
        /*003c*/ 	.word	0x00000000
        /*0040*/ 	.short	0x0000
        /*0042*/ 	.short	0x0000
        /*0044*/ 	.byte	0x00, 0xf0, 0x21, 0x00


	//----- nvinfo : EIATTR_SPARSE_MMA_MASK
	.align		4
.L_331:
        /*0048*/ 	.byte	0x03, 0x50
        /*004a*/ 	.short	0x0000


	//----- nvinfo : EIATTR_MAXREG_COUNT
	.align		4
        /*004c*/ 	.byte	0x03, 0x1b
        /*004e*/ 	.short	0x00ff


	//----- nvinfo : EIATTR_MERCURY_ISA_VERSION
	.align		4
        /*0050*/ 	.byte	0x03, 0x5f
        /*0052*/ 	.short	0x0101


	//----- nvinfo : EIATTR_COOP_GROUP_MASK_REGIDS
	.align		4
        /*0054*/ 	.byte	0x04, 0x29
        /*0056*/ 	.short	(.L_333 - .L_332)


	//   ....[0]....
.L_332:
        /*0058*/ 	.word	0xffffffff


	//   ....[1]....
        /*005c*/ 	.word	0xffffffff


	//   ....[2]....
        /*0060*/ 	.word	0xffffffff


	//   ....[3]....
        /*0064*/ 	.word	0xffffffff


	//   ....[4]....
        /*0068*/ 	.word	0xffffffff


	//   ....[5]....
        /*006c*/ 	.word	0xffffffff


	//   ....[6]....
        /*0070*/ 	.word	0xffffffff


	//   ....[7]....
        /*0074*/ 	.word	0xffffffff


	//   ....[8]....
        /*0078*/ 	.word	0xffffffff


	//   ....[9]....
        /*007c*/ 	.word	0xffffffff


	//   ....[10]....
        /*0080*/ 	.word	0xffffffff


	//----- nvinfo : EIATTR_COOP_GROUP_INSTR_OFFSETS
	.align		4
.L_333:
        /*0084*/ 	.byte	0x04, 0x28
        /*0086*/ 	.short	(.L_335 - .L_334)


	//   ....[0]....
.L_334:
        /*0088*/ 	.word	0x00001150


	//   ....[1]....
        /*008c*/ 	.word	0x00001170


	//   ....[2]....
        /*0090*/ 	.word	0x00001180


	//   ....[3]....
        /*0094*/ 	.word	0x00001290


	//   ....[4]....
        /*0098*/ 	.word	0x000012c0


	//   ....[5]....
        /*009c*/ 	.word	0x000013b0


	//   ....[6]....
        /*00a0*/ 	.word	0x000013e0


	//   ....[7]....
        /*00a4*/ 	.word	0x000014d0


	//   ....[8]....
        /*00a8*/ 	.word	0x00001500


	//   ....[9]....
        /*00ac*/ 	.word	0x000015f0


	//   ....[10]....
        /*00b0*/ 	.word	0x00001630


	//----- nvinfo : EIATTR_VRC_CTA_INIT_COUNT
	.align		4
.L_335:
        /*00b4*/ 	.byte	0x02, 0x4a
	.zero		1
	.zero		1


	//----- nvinfo : EIATTR_EXIT_INSTR_OFFSETS
	.align		4
        /*00b8*/ 	.byte	0x04, 0x1c
        /*00ba*/ 	.short	(.L_337 - .L_336)


	//   ....[0]....
.L_336:
        /*00bc*/ 	.word	0x00001720


	//   ....[1]....
        /*00c0*/ 	.word	0x00001f00


	//----- nvinfo : EIATTR_CRS_STACK_SIZE
	.align		4
.L_337:
        /*00c4*/ 	.byte	0x04, 0x1e
        /*00c6*/ 	.short	(.L_339 - .L_338)
.L_338:
        /*00c8*/ 	.word	0x00000000


	//----- nvinfo : EIATTR_CBANK_PARAM_SIZE
	.align		4
.L_339:
        /*00cc*/ 	.byte	0x03, 0x19
        /*00ce*/ 	.short	0x0020


	//----- nvinfo : EIATTR_PARAM_CBANK
	.align		4
        /*00d0*/ 	.byte	0x04, 0x0a
        /*00d2*/ 	.short	(.L_341 - .L_340)
	.align		4
.L_340:
        /*00d4*/ 	.word	index@(.nv.constant0._ZN8scan_gpu10local_scanI18DebugRangeConcatOpLj4ELb0EEEvmPKNT_4DataEPS3_S6_)
        /*00d8*/ 	.short	0x0380
        /*00da*/ 	.short	0x0020


	//----- nvinfo : EIATTR_SW_WAR
	.align		4
.L_341:
        /*00dc*/ 	.byte	0x04, 0x36
        /*00de*/ 	.short	(.L_343 - .L_342)
.L_342:
        /*00e0*/ 	.word	0x00000008
.L_343:


//--------------------- .nv.callgraph             --------------------------
	.section	.nv.callgraph,"",@"SHT_CUDA_CALLGRAPH"
	.align	4
	.sectionentsize	8
	.align		4
        /*0000*/ 	.word	0x00000000
	.align		4
        /*0004*/ 	.word	0xffffffff
	.align		4
        /*0008*/ 	.word	0x00000000
	.align		4
        /*000c*/ 	.word	0xfffffffe
	.align		4
        /*0010*/ 	.word	0x00000000
	.align		4
        /*0014*/ 	.word	0xfffffffd
	.align		4
        /*0018*/ 	.word	0x00000000
	.align		4
        /*001c*/ 	.word	0xfffffffc


//--------------------- .text._ZN8scan_gpu10local_scanI5SumOpLj2ELb1EEEvmPKNT_4DataEPS3_S6_ --------------------------
	.section	.text._ZN8scan_gpu10local_scanI5SumOpLj2ELb1EEEvmPKNT_4DataEPS3_S6_,"ax",@progbits
	.align	128
        .global         _ZN8scan_gpu10local_scanI5SumOpLj2ELb1EEEvmPKNT_4DataEPS3_S6_
        .type           _ZN8scan_gpu10local_scanI5SumOpLj2ELb1EEEvmPKNT_4DataEPS3_S6_,@function
        .size           _ZN8scan_gpu10local_scanI5SumOpLj2ELb1EEEvmPKNT_4DataEPS3_S6_,(.L_x_553 - _ZN8scan_gpu10local_scanI5SumOpLj2ELb1EEEvmPKNT_4DataEPS3_S6_)
        .other          _ZN8scan_gpu10local_scanI5SumOpLj2ELb1EEEvmPKNT_4DataEPS3_S6_,@"STO_CUDA_ENTRY STV_DEFAULT"
_ZN8scan_gpu10local_scanI5SumOpLj2ELb1EEEvmPKNT_4DataEPS3_S6_:
.text._ZN8scan_gpu10local_scanI5SumOpLj2ELb1EEEvmPKNT_4DataEPS3_S6_:
[----:B------:R-:W-:Y:S08]  /*0000*/  LDC R1, c[0x0][0x37c] ;  /* 0x0000df00ff017b82 */ /* 0x000ff00000000800 */
[----:B------:R-:W0:Y:S01]  /*0010*/  LDC.64 R4, c[0x0][0x380] ;  /* 0x0000e000ff047b82 */ /* 0x000e220000000a00 */
[----:B------:R-:W1:Y:S01]  /*0020*/  S2R R8, SR_TID.X ;  /* 0x0000000000087919 */ /* 0x000e620000002100 */
[----:B------:R-:W2:Y:S01]  /*0030*/  LDCU.64 UR8, c[0x0][0x358] ;  /* 0x00006b00ff0877ac */ /* 0x000ea20008000a00 */
[----:B------:R-:W3:Y:S01]  /*0040*/  LDCU UR6, c[0x0][0x370] ;  /* 0x00006e00ff0677ac */ /* 0x000ee20008000800 */
[----:B0-----:R-:W-:-:S02]  /*0050*/  SHF.R.U32.HI R3, RZ, 0x1, R5 ;  /* 0x00000001ff037819 */ /* 0x001fc40000011605 */
[----:B------:R-:W-:Y:S02]  /*0060*/  SHF.R.U64 R0, R4, 0x1, R5 ;  /* 0x0000000104007819 */ /* 0x000fe40000001205 */
[----:B------:R-:W-:-:S13]  /*0070*/  LOP3.LUT P0, RZ, R3, 0x7fffffff, RZ, 0xc0, !PT ;  /* 0x7fffffff03ff7812 */ /* 0x000fda000780c0ff */
[----:B-123--:R-:W-:Y:S05]  /*0080*/  @P0 BRA `(.L_x_0) ;  /* 0x0000000000500947 */ /* 0x00efea0003800000 */
[----:B------:R-:W0:Y:S01]  /*0090*/  I2F.U32.RP R4, UR6 ;  /* 0x0000000600047d06 */ /* 0x000e220008209000 */
[----:B------:R-:W-:-:S07]  /*00a0*/  ISETP.NE.U32.AND P2, PT, RZ, UR6, PT ;  /* 0x00000006ff007c0c */ /* 0x000fce000bf45070 */
[----:B0-----:R-:W0:Y:S02]  /*00b0*/  MUFU.RCP R4, R4 ;  /* 0x0000000400047308 */ /* 0x001e240000001000 */
[----:B0-----:R-:W-:-:S06]  /*00c0*/  VIADD R2, R4, 0xffffffe ;  /* 0x0ffffffe04027836 */ /* 0x001fcc0000000000 */
[----:B------:R0:W1:Y:S02]  /*00d0*/  F2I.FTZ.U32.TRUNC.NTZ R3, R2 ;  /* 0x0000000200037305 */ /* 0x000064000021f000 */
[----:B0-----:R-:W-:Y:S02]  /*00e0*/  IMAD.MOV.U32 R2, RZ, RZ, RZ ;  /* 0x000000ffff027224 */ /* 0x001fe400078e00ff */
[----:B-1----:R-:W-:-:S04]  /*00f0*/  IMAD.MOV R5, RZ, RZ, -R3 ;  /* 0x000000ffff057224 */ /* 0x002fc800078e0a03 */
[----:B------:R-:W-:-:S04]  /*0100*/  IMAD R5, R5, UR6, RZ ;  /* 0x0000000605057c24 */ /* 0x000fc8000f8e02ff */
[----:B------:R-:W-:-:S06]  /*0110*/  IMAD.HI.U32 R3, R3, R5, R2 ;  /* 0x0000000503037227 */ /* 0x000fcc00078e0002 */
[----:B------:R-:W-:-:S04]  /*0120*/  IMAD.HI.U32 R3, R3, R0, RZ ;  /* 0x0000000003037227 */ /* 0x000fc800078e00ff */
[----:B------:R-:W-:-:S04]  /*0130*/  IMAD.MOV R5, RZ, RZ, -R3 ;  /* 0x000000ffff057224 */ /* 0x000fc800078e0a03 */
[----:B------:R-:W-:-:S05]  /*0140*/  IMAD R0, R5, UR6, R0 ;  /* 0x0000000605007c24 */ /* 0x000fca000f8e0200 */
[----:B------:R-:W-:-:S13]  /*0150*/  ISETP.GE.U32.AND P0, PT, R0, UR6, PT ;  /* 0x0000000600007c0c */ /* 0x000fda000bf06070 */
[----:B------:R-:W-:Y:S02]  /*0160*/  @P0 VIADD R0, R0, -UR6 ;  /* 0x8000000600000c36 */ /* 0x000fe40008000000 */
[----:B------:R-:W-:-:S03]  /*0170*/  @P0 VIADD R3, R3, 0x1 ;  /* 0x0000000103030836 */ /* 0x000fc60000000000 */
[----:B------:R-:W-:-:S13]  /*0180*/  ISETP.GE.U32.AND P1, PT, R0, UR6, PT ;  /* 0x0000000600007c0c */ /* 0x000fda000bf26070 */
[----:B------:R-:W-:Y:S01]  /*0190*/  @P1 VIADD R3, R3, 0x1 ;  /* 0x0000000103031836 */ /* 0x000fe20000000000 */
[----:B------:R-:W-:-:S05]  /*01a0*/  @!P2 LOP3.LUT R3, RZ, UR6, RZ, 0x33, !PT ;  /* 0x00000006ff03ac12 */ /* 0x000fca000f8e33ff */
[----:B------:R-:W-:Y:S01]  /*01b0*/  IMAD.MOV.U32 R4, RZ, RZ, R3 ;  /* 0x000000ffff047224 */ /* 0x000fe200078e0003 */
[----:B------:R-:W-:Y:S06]  /*01c0*/  BRA `(.L_x_1) ;  /* 0x0000000000087947 */ /* 0x000fec0003800000 */
.L_x_0:
[----:B------:R-:W-:-:S07]  /*01d0*/  MOV R2, 0x1f0 ;  /* 0x000001f000027802 */ /* 0x000fce0000000f00 */
[----:B------:R-:W-:Y:S05]  /*01e0*/  CALL.REL.NOINC `($__internal_0_$__cuda_sm20_div_u64) ;  /* 0x0000001400107944 */ /* 0x000fea0003c00000 */
.L_x_1:
[----:B------:R-:W0:Y:S01]  /*01f0*/  S2R R6, SR_CTAID.X ;  /* 0x0000000000067919 */ /* 0x000e220000002500 */
[----:B------:R-:W1:Y:S01]  /*0200*/  LDCU UR4, c[0x0][0x360] ;  /* 0x00006c00ff0477ac */ /* 0x000e620008000800 */
[----:B------:R-:W-:Y:S01]  /*0210*/  SHF.R.U32.HI R5, RZ, 0x5, R8 ;  /* 0x00000005ff057819 */ /* 0x000fe20000011608 */
[----:B------:R-:W2:Y:S01]  /*0220*/  LDC R13, c[0x0][0x380] ;  /* 0x0000e000ff0d7b82 */ /* 0x000ea20000000800 */
[----:B------:R-:W-:Y:S01]  /*0230*/  ISETP.GE.U32.AND P0, PT, R8, 0x20, PT ;  /* 0x000000200800780c */ /* 0x000fe20003f06070 */
[----:B------:R-:W3:Y:S01]  /*0240*/  LDCU.128 UR12, c[0x0][0x390] ;  /* 0x00007200ff0c77ac */ /* 0x000ee20008000c00 */
[----:B-1----:R-:W-:-:S06]  /*0250*/  USHF.R.U32.HI UR4, URZ, 0x5, UR4 ;  /* 0x00000005ff047899 */ /* 0x002fcc0008011604 */
[C---:B0-----:R-:W-:Y:S01]  /*0260*/  IMAD R0, R6.reuse, UR4, RZ ;  /* 0x0000000406007c24 */ /* 0x041fe2000f8e02ff */
[----:B------:R-:W-:-:S04]  /*0270*/  ISETP.EQ.AND P0, PT, R6, RZ, !P0 ;  /* 0x000000ff0600720c */ /* 0x000fc80004702270 */
[----:B------:R-:W-:-:S04]  /*0280*/  IADD3 R0, P1, PT, R0, R5, RZ ;  /* 0x0000000500007210 */ /* 0x000fc80007f3e0ff */
[----:B---3--:R-:W-:Y:S01]  /*0290*/  LEA R2, P2, R0, UR14, 0x2 ;  /* 0x0000000e00027c11 */ /* 0x008fe2000f8410ff */
[----:B------:R-:W-:-:S05]  /*02a0*/  IMAD.X R3, RZ, RZ, RZ, P1 ;  /* 0x000000ffff037224 */ /* 0x000fca00008e06ff */
[----:B------:R-:W-:Y:S01]  /*02b0*/  LEA.HI.X R3, R0, UR15, R3, 0x2, P2 ;  /* 0x0000000f00037c11 */ /* 0x000fe200090f1403 */
[----:B------:R-:W-:-:S06]  /*02c0*/  IMAD.MOV.U32 R0, RZ, RZ, RZ ;  /* 0x000000ffff007224 */ /* 0x000fcc00078e00ff */
[----:B------:R0:W3:Y:S01]  /*02d0*/  @!P0 LDG.E R0, desc[UR8][R2.64+-0x4] ;  /* 0xfffffc0802008981 */ /* 0x0000e2000c1e1900 */
[----:B------:R-:W1:Y:S01]  /*02e0*/  I2F.U32.RP R9, UR4 ;  /* 0x0000000400097d06 */ /* 0x000e620008209000 */
[----:B------:R-:W-:Y:S01]  /*02f0*/  IMAD.SHL.U32 R7, R4, 0x2, RZ ;  /* 0x0000000204077824 */ /* 0x000fe200078e00ff */
[----:B------:R-:W-:Y:S01]  /*0300*/  UIADD3 UR5, UPT, UPT, UR6, -0x1, URZ ;  /* 0xffffffff06057890 */ /* 0x000fe2000fffe0ff */
[----:B------:R-:W-:Y:S01]  /*0310*/  ISETP.NE.U32.AND P2, PT, RZ, UR4, PT ;  /* 0x00000004ff007c0c */ /* 0x000fe2000bf45070 */
[----:B------:R-:W-:Y:S01]  /*0320*/  BSSY.RECONVERGENT B0, `(.L_x_2) ;  /* 0x00000aa000007945 */ /* 0x000fe20003800200 */
[----:B------:R-:W-:-:S03]  /*0330*/  IMAD.MOV R4, RZ, RZ, -R7 ;  /* 0x000000ffff047224 */ /* 0x000fc600078e0a07 */
[----:B------:R-:W-:Y:S01]  /*0340*/  ISETP.NE.AND P0, PT, R6, UR5, PT ;  /* 0x0000000506007c0c */ /* 0x000fe2000bf05270 */
[----:B--2---:R-:W-:Y:S01]  /*0350*/  IMAD R4, R4, UR6, R13 ;  /* 0x0000000604047c24 */ /* 0x004fe2000f8e020d */
[----:B------:R-:W-:Y:S02]  /*0360*/  UIADD3 UR5, UPT, UPT, UR4, -0x1, URZ ;  /* 0xffffffff04057890 */ /* 0x000fe4000fffe0ff */
[----:B0-----:R-:W-:Y:S02]  /*0370*/  IMAD R3, RZ, RZ, -UR4 ;  /* 0x80000004ff037e24 */ /* 0x001fe4000f8e02ff */
[C---:B------:R-:W-:Y:S01]  /*0380*/  IMAD R6, R7.reuse, R6, RZ ;  /* 0x0000000607067224 */ /* 0x040fe200078e02ff */
[----:B------:R-:W-:Y:S01]  /*0390*/  SEL R4, R4, RZ, !P0 ;  /* 0x000000ff04047207 */ /* 0x000fe20004000000 */
[----:B-1----:R-:W0:Y:S04]  /*03a0*/  MUFU.RCP R9, R9 ;  /* 0x0000000900097308 */ /* 0x002e280000001000 */
[----:B------:R-:W-:-:S05]  /*03b0*/  IMAD.IADD R4, R7, 0x1, R4 ;  /* 0x0000000107047824 */ /* 0x000fca00078e0204 */
[----:B------:R-:W-:Y:S01]  /*03c0*/  SHF.R.U32.HI R2, RZ, 0x1, R4 ;  /* 0x00000001ff027819 */ /* 0x000fe20000011604 */
[----:B0-----:R-:W-:-:S04]  /*03d0*/  VIADD R10, R9, 0xffffffe ;  /* 0x0ffffffe090a7836 */ /* 0x001fc80000000000 */
[----:B------:R0:W1:Y:S02]  /*03e0*/  F2I.FTZ.U32.TRUNC.NTZ R11, R10 ;  /* 0x0000000a000b7305 */ /* 0x000064000021f000 */
[----:B0-----:R-:W-:Y:S02]  /*03f0*/  IMAD.MOV.U32 R10, RZ, RZ, RZ ;  /* 0x000000ffff0a7224 */ /* 0x001fe400078e00ff */
[----:B-1----:R-:W-:-:S04]  /*0400*/  IMAD R3, R3, R11, RZ ;  /* 0x0000000b03037224 */ /* 0x002fc800078e02ff */
[----:B------:R-:W-:-:S06]  /*0410*/  IMAD.HI.U32 R11, R11, R3, R10 ;  /* 0x000000030b0b7227 */ /* 0x000fcc00078e000a */
[----:B------:R-:W-:-:S05]  /*0420*/  IMAD.HI.U32 R11, R11, R2, RZ ;  /* 0x000000020b0b7227 */ /* 0x000fca00078e00ff */
[----:B------:R-:W-:-:S05]  /*0430*/  IADD3 R3, PT, PT, -R11, RZ, RZ ;  /* 0x000000ff0b037210 */ /* 0x000fca0007ffe1ff */
[----:B------:R-:W-:-:S05]  /*0440*/  IMAD R2, R3, UR4, R2 ;  /* 0x0000000403027c24 */ /* 0x000fca000f8e0202 */
[----:B------:R-:W-:-:S13]  /*0450*/  ISETP.GE.U32.AND P0, PT, R2, UR4, PT ;  /* 0x0000000402007c0c */ /* 0x000fda000bf06070 */
[----:B------:R-:W-:Y:S02]  /*0460*/  @P0 VIADD R2, R2, -UR4 ;  /* 0x8000000402020c36 */ /* 0x000fe40008000000 */
[----:B------:R-:W-:Y:S01]  /*0470*/  @P0 VIADD R11, R11, 0x1 ;  /* 0x000000010b0b0836 */ /* 0x000fe20000000000 */
[----:B------:R-:W-:Y:S02]  /*0480*/  ISETP.NE.AND P0, PT, R5, UR5, PT ;  /* 0x0000000505007c0c */ /* 0x000fe4000bf05270 */
[----:B------:R-:W-:-:S13]  /*0490*/  ISETP.GE.U32.AND P1, PT, R2, UR4, PT ;  /* 0x0000000402007c0c */ /* 0x000fda000bf26070 */
[----:B------:R-:W-:Y:S01]  /*04a0*/  @P1 VIADD R11, R11, 0x1 ;  /* 0x000000010b0b1836 */ /* 0x000fe20000000000 */
[----:B------:R-:W-:-:S05]  /*04b0*/  @!P2 LOP3.LUT R11, RZ, UR4, RZ, 0x33, !PT ;  /* 0x00000004ff0bac12 */ /* 0x000fca000f8e33ff */
[----:B------:R-:W-:-:S04]  /*04c0*/  IMAD.SHL.U32 R10, R11, 0x2, RZ ;  /* 0x000000020b0a7824 */ /* 0x000fc800078e00ff */
[----:B------:R-:W-:Y:S02]  /*04d0*/  IMAD.MOV R3, RZ, RZ, -R10 ;  /* 0x000000ffff037224 */ /* 0x000fe400078e0a0a */
[----:B------:R-:W-:Y:S02]  /*04e0*/  IMAD R5, R5, R10, RZ ;  /* 0x0000000a05057224 */ /* 0x000fe400078e02ff */
[----:B------:R-:W-:Y:S01]  /*04f0*/  IMAD R4, R3, UR4, R4 ;  /* 0x0000000403047c24 */ /* 0x000fe2000f8e0204 */
[----:B------:R-:W0:Y:S02]  /*0500*/  LDCU.64 UR4, c[0x0][0x388] ;  /* 0x00007100ff0477ac */ /* 0x000e240008000a00 */
[----:B------:R-:W-:Y:S02]  /*0510*/  IADD3 R9, P1, PT, R6, R5, RZ ;  /* 0x0000000506097210 */ /* 0x000fe40007f3e0ff */
[----:B------:R-:W-:Y:S02]  /*0520*/  SEL R3, R4, RZ, !P0 ;  /* 0x000000ff04037207 */ /* 0x000fe40004000000 */
[----:B------:R-:W-:Y:S01]  /*0530*/  LOP3.LUT P0, RZ, R8, 0x1f, RZ, 0xc0, !PT ;  /* 0x0000001f08ff7812 */ /* 0x000fe2000780c0ff */
[----:B------:R-:W-:-:S02]  /*0540*/  IMAD.X R12, RZ, RZ, RZ, P1 ;  /* 0x000000ffff0c7224 */ /* 0x000fc400008e06ff */
[----:B------:R-:W-:Y:S01]  /*0550*/  IMAD.IADD R2, R10, 0x1, R3 ;  /* 0x000000010a027824 */ /* 0x000fe200078e0203 */
[----:B------:R-:W-:Y:S01]  /*0560*/  LOP3.LUT R3, R8, 0x1f, RZ, 0xc0, !PT ;  /* 0x0000001f08037812 */ /* 0x000fe200078ec0ff */
[----:B------:R-:W-:-:S03]  /*0570*/  IMAD.SHL.U32 R10, R9, 0x4, RZ ;  /* 0x00000004090a7824 */ /* 0x000fc600078e00ff */
[----:B------:R-:W-:Y:S02]  /*0580*/  SHF.R.U32.HI R4, RZ, 0x5, R2 ;  /* 0x00000005ff047819 */ /* 0x000fe40000011602 */
[----:B------:R-:W-:Y:S02]  /*0590*/  IADD3 R22, P3, PT, R10, UR12, RZ ;  /* 0x0000000c0a167c10 */ /* 0x000fe4000ff7e0ff */
[----:B------:R-:W-:Y:S02]  /*05a0*/  LOP3.LUT R4, R4, 0x7fffffe, RZ, 0xc0, !PT ;  /* 0x07fffffe04047812 */ /* 0x000fe400078ec0ff */
[----:B0-----:R-:W-:-:S03]  /*05b0*/  IADD3 R10, P2, PT, R10, UR4, RZ ;  /* 0x000000040a0a7c10 */ /* 0x001fc6000ff5e0ff */
[----:B------:R-:W-:-:S04]  /*05c0*/  IMAD R7, R3, R4, RZ ;  /* 0x0000000403077224 */ /* 0x000fc800078e02ff */
[--C-:B------:R-:W-:Y:S01]  /*05d0*/  IMAD.IADD R6, R4, 0x1, R7.reuse ;  /* 0x0000000104067824 */ /* 0x100fe200078e0207 */
[----:B------:R-:W-:Y:S02]  /*05e0*/  SHF.R.U32.HI R5, RZ, 0x1, R7 ;  /* 0x00000001ff057819 */ /* 0x000fe40000011607 */
[----:B------:R-:W-:Y:S02]  /*05f0*/  SHF.L.U64.HI R7, R9, 0x2, R12 ;  /* 0x0000000209077819 */ /* 0x000fe4000001020c */
[----:B------:R-:W-:Y:S02]  /*0600*/  SHF.R.U32.HI R8, RZ, 0x1, R6 ;  /* 0x00000001ff087819 */ /* 0x000fe40000011606 */
[----:B------:R-:W-:Y:S02]  /*0610*/  IADD3.X R11, PT, PT, R7, UR5, RZ, P2, !PT ;  /* 0x00000005070b7c10 */ /* 0x000fe400097fe4ff */
[----:B------:R-:W-:Y:S02]  /*0620*/  ISETP.GE.U32.AND P1, PT, R5, R8, PT ;  /* 0x000000080500720c */ /* 0x000fe40003f26070 */
[----:B------:R-:W-:-:S02]  /*0630*/  IADD3.X R23, PT, PT, R7, UR13, RZ, P3, !PT ;  /* 0x0000000d07177c10 */ /* 0x000fc40009ffe4ff */
[----:B---3--:R-:W-:-:S09]  /*0640*/  SEL R20, R0, RZ, !P0 ;  /* 0x000000ff00147207 */ /* 0x008fd20004000000 */
[----:B------:R-:W-:Y:S05]  /*0650*/  @P1 BRA `(.L_x_3) ;  /* 0x0000000400d81947 */ /* 0x000fea0003800000 */
[----:B------:R-:W-:Y:S01]  /*0660*/  IMAD.IADD R7, R8, 0x1, -R5 ;  /* 0x0000000108077824 */ /* 0x000fe200078e0a05 */
[----:B------:R-:W-:Y:S01]  /*0670*/  BSSY.RECONVERGENT B1, `(.L_x_4) ;  /* 0x000000f000017945 */ /* 0x000fe20003800200 */
[----:B------:R-:W-:-:S03]  /*0680*/  IMAD.IADD R9, R5, 0x1, -R8 ;  /* 0x0000000105097824 */ /* 0x000fc600078e0a08 */
[----:B------:R-:W-:Y:S02]  /*0690*/  LOP3.LUT P0, R7, R7, 0x3, RZ, 0xc0, !PT ;  /* 0x0000000307077812 */ /* 0x000fe4000780c0ff */
[----:B------:R-:W-:Y:S01]  /*06a0*/  ISETP.GT.U32.AND P1, PT, R9, -0x4, PT ;  /* 0xfffffffc0900780c */ /* 0x000fe20003f24070 */
[----:B------:R-:W-:-:S10]  /*06b0*/  IMAD.MOV.U32 R9, RZ, RZ, R5 ;  /* 0x000000ffff097224 */ /* 0x000fd400078e0005 */
[----:B------:R-:W-:Y:S05]  /*06c0*/  @!P0 BRA `(.L_x_5) ;  /* 0x0000000000248947 */ /* 0x000fea0003800000 */
[----:B------:R-:W-:Y:S02]  /*06d0*/  IMAD.MOV R7, RZ, RZ, -R7 ;  /* 0x000000ffff077224 */ /* 0x000fe400078e0a07 */
[----:B------:R-:W-:-:S07]  /*06e0*/  IMAD.MOV.U32 R9, RZ, RZ, R5 ;  /* 0x000000ffff097224 */ /* 0x000fce00078e0005 */
.L_x_6:
[----:B------:R-:W-:-:S06]  /*06f0*/  IMAD.WIDE.U32 R12, R9, 0x8, R10 ;  /* 0x00000008090c7825 */ /* 0x000fcc00078e000a */
[----:B------:R-:W2:Y:S01]  /*0700*/  LDG.E.64 R12, desc[UR8][R12.64] ;  /* 0x000000080c0c7981 */ /* 0x000ea2000c1e1b00 */
[----:B------:R-:W-:Y:S01]  /*0710*/  IADD3 R7, PT, PT, R7, 0x1, RZ ;  /* 0x0000000107077810 */ /* 0x000fe20007ffe0ff */
[----:B------:R-:W-:-:S03]  /*0720*/  VIADD R9, R9, 0x1 ;  /* 0x0000000109097836 */ /* 0x000fc60000000000 */
[----:B------:R-:W-:Y:S02]  /*0730*/  ISETP.NE.AND P0, PT, R7, RZ, PT ;  /* 0x000000ff0700720c */ /* 0x000fe40003f05270 */
[----:B--2---:R-:W-:-:S11]  /*0740*/  IADD3 R20, PT, PT, R13, R12, R20 ;  /* 0x0000000c0d147210 */ /* 0x004fd60007ffe014 */
[----:B------:R-:W-:Y:S05]  /*0750*/  @P0 BRA `(.L_x_6) ;  /* 0xfffffffc00e40947 */ /* 0x000fea000383ffff */
.L_x_5:
[----:B------:R-:W-:Y:S05]  /*0760*/  BSYNC.RECONVERGENT B1 ;  /* 0x0000000000017941 */ /* 0x000fea0003800200 */
.L_x_4:
[----:B------:R-:W-:Y:S05]  /*0770*/  @P1 BRA `(.L_x_3) ;  /* 0x0000000400901947 */ /* 0x000fea0003800000 */
[----:B------:R-:W-:-:S13]  /*0780*/  ISETP.GE.U32.AND P2, PT, R9, R8, PT ;  /* 0x000000080900720c */ /* 0x000fda0003f46070 */
[----:B------:R-:W-:-:S05]  /*0790*/  @P2 IMAD.WIDE.U32 R24, R9, 0x8, R10 ;  /* 0x0000000809182825 */ /* 0x000fca00078e000a */
[----:B------:R-:W2:Y:S04]  /*07a0*/  @P2 LDG.E.64 R12, desc[UR8][R24.64] ;  /* 0x00000008180c2981 */ /* 0x000ea8000c1e1b00 */
[----:B------:R-:W3:Y:S04]  /*07b0*/  @P2 LDG.E.64 R14, desc[UR8][R24.64+0x8] ;  /* 0x00000808180e2981 */ /* 0x000ee8000c1e1b00 */
[----:B------:R-:W4:Y:S04]  /*07c0*/  @P2 LDG.E.64 R16, desc[UR8][R24.64+0x10] ;  /* 0x0000100818102981 */ /* 0x000f28000c1e1b00 */
[----:B------:R-:W5:Y:S01]  /*07d0*/  @P2 LDG.E.64 R18, desc[UR8][R24.64+0x18] ;  /* 0x0000180818122981 */ /* 0x000f62000c1e1b00 */
[----:B------:R-:W-:Y:S01]  /*07e0*/  @P2 VIADD R9, R9, 0x4 ;  /* 0x0000000409092836 */ /* 0x000fe20000000000 */
[----:B------:R-:W-:Y:S01]  /*07f0*/  BSSY.RECONVERGENT B1, `(.L_x_7) ;  /* 0x0000036000017945 */ /* 0x000fe20003800200 */
[----:B------:R-:W-:-:S02]  /*0800*/  PLOP3.LUT P0, PT, P2, PT, PT, 0x8, 0x80 ;  /* 0x000000000080781c */ /* 0x000fc4000170e170 */
[C---:B------:R-:W-:Y:S01]  /*0810*/  IMAD.IADD R7, R8.reuse, 0x1, -R9 ;  /* 0x0000000108077824 */ /* 0x040fe200078e0a09 */
[----:B------:R-:W-:-:S04]  /*0820*/  ISETP.GT.U32.AND P1, PT, R8, R9, PT ;  /* 0x000000090800720c */ /* 0x000fc80003f24070 */
[----:B------:R-:W-:Y:S02]  /*0830*/  ISETP.LE.U32.OR P1, PT, R7, 0xc, !P1 ;  /* 0x0000000c0700780c */ /* 0x000fe40004f23470 */
[----:B--2---:R-:W-:-:S04]  /*0840*/  @P2 IADD3 R12, PT, PT, R13, R12, R20 ;  /* 0x0000000c0d0c2210 */ /* 0x004fc80007ffe014 */
[----:B---3--:R-:W-:-:S04]  /*0850*/  @P2 IADD3 R12, PT, PT, R15, R14, R12 ;  /* 0x0000000e0f0c2210 */ /* 0x008fc80007ffe00c */
[----:B----4-:R-:W-:-:S04]  /*0860*/  @P2 IADD3 R12, PT, PT, R17, R16, R12 ;  /* 0x00000010110c2210 */ /* 0x010fc80007ffe00c */
[----:B-----5:R-:W-:Y:S01]  /*0870*/  @P2 IADD3 R20, PT, PT, R19, R18, R12 ;  /* 0x0000001213142210 */ /* 0x020fe20007ffe00c */
[----:B------:R-:W-:Y:S06]  /*0880*/  @P1 BRA `(.L_x_8) ;  /* 0x0000000000b01947 */ /* 0x000fec0003800000 */
[----:B------:R-:W-:Y:S01]  /*0890*/  PLOP3.LUT P0, PT, PT, PT, PT, 0x8, 0x80 ;  /* 0x000000000080781c */ /* 0x000fe20003f0e170 */
[----:B------:R-:W-:-:S12]  /*08a0*/  VIADD R7, R8, 0xfffffff4 ;  /* 0xfffffff408077836 */ /* 0x000fd80000000000 */
.L_x_9:
[----:B------:R-:W-:-:S05]  /*08b0*/  IMAD.WIDE.U32 R26, R9, 0x8, R10 ;  /* 0x00000008091a7825 */ /* 0x000fca00078e000a */
[----:B------:R-:W2:Y:S04]  /*08c0*/  LDG.E.64 R18, desc[UR8][R26.64] ;  /* 0x000000081a127981 */ /* 0x000ea8000c1e1b00 */
[----:B------:R-:W3:Y:S04]  /*08d0*/  LDG.E.64 R16, desc[UR8][R26.64+0x8] ;  /* 0x000008081a107981 */ /* 0x000ee8000c1e1b00 */
[----:B------:R-:W4:Y:S01]  /*08e0*/  LDG.E.64 R14, desc[UR8][R26.64+0x10] ;  /* 0x000010081a0e7981 */ /* 0x000f22000c1e1b00 */
[----:B------:R-:W-:-:S03]  /*08f0*/  VIADD R25, R9, 0x4 ;  /* 0x0000000409197836 */ /* 0x000fc60000000000 */
[----:B------:R-:W5:Y:S01]  /*0900*/  LDG.E.64 R12, desc[UR8][R26.64+0x18] ;  /* 0x000018081a0c7981 */ /* 0x000f62000c1e1b00 */
[----:B------:R-:W-:Y:S01]  /*0910*/  IMAD.WIDE.U32 R24, R25, 0x8, R10 ;  /* 0x0000000819187825 */ /* 0x000fe200078e000a */
[----:B--2---:R-:W-:-:S04]  /*0920*/  IADD3 R20, PT, PT, R19, R18, R20 ;  /* 0x0000001213147210 */ /* 0x004fc80007ffe014 */
[----:B------:R-:W2:Y:S01]  /*0930*/  LDG.E.64 R18, desc[UR8][R24.64] ;  /* 0x0000000818127981 */ /* 0x000ea2000c1e1b00 */
[----:B---3--:R-:W-:-:S03]  /*0940*/  IADD3 R20, PT, PT, R17, R16, R20 ;  /* 0x0000001011147210 */ /* 0x008fc60007ffe014 */
[----:B------:R-:W3:Y:S01]  /*0950*/  LDG.E.64 R16, desc[UR8][R24.64+0x8] ;  /* 0x0000080818107981 */ /* 0x000ee2000c1e1b00 */
[----:B----4-:R-:W-:-:S03]  /*0960*/  IADD3 R20, PT, PT, R15, R14, R20 ;  /* 0x0000000e0f147210 */ /* 0x010fc60007ffe014 */
[----:B------:R-:W4:Y:S01]  /*0970*/  LDG.E.64 R14, desc[UR8][R24.64+0x10] ;  /* 0x00001008180e7981 */ /* 0x000f22000c1e1b00 */
[----:B-----5:R-:W-:Y:S01]  /*0980*/  IADD3 R12, PT, PT, R13, R12, R20 ;  /* 0x0000000c0d0c7210 */ /* 0x020fe20007ffe014 */
[----:B------:R-:W-:-:S04]  /*0990*/  VIADD R13, R9, 0x8 ;  /* 0x00000008090d7836 */ /* 0x000fc80000000000 */
[----:B------:R-:W-:Y:S01]  /*09a0*/  IMAD.WIDE.U32 R26, R13, 0x8, R10 ;  /* 0x000000080d1a7825 */ /* 0x000fe200078e000a */
[----:B--2---:R-:W-:Y:S02]  /*09b0*/  IADD3 R18, PT, PT, R19, R18, R12 ;  /* 0x0000001213127210 */ /* 0x004fe40007ffe00c */
[----:B------:R-:W2:Y:S02]  /*09c0*/  LDG.E.64 R12, desc[UR8][R24.64+0x18] ;  /* 0x00001808180c7981 */ /* 0x000ea4000c1e1b00 */
[----:B---3--:R-:W-:Y:S02]  /*09d0*/  IADD3 R16, PT, PT, R17, R16, R18 ;  /* 0x0000001011107210 */ /* 0x008fe40007ffe012 */
[----:B------:R-:W3:Y:S02]  /*09e0*/  LDG.E.64 R18, desc[UR8][R26.64] ;  /* 0x000000081a127981 */ /* 0x000ee4000c1e1b00 */
[----:B----4-:R-:W-:Y:S02]  /*09f0*/  IADD3 R20, PT, PT, R15, R14, R16 ;  /* 0x0000000e0f147210 */ /* 0x010fe40007ffe010 */
[----:B------:R-:W4:Y:S04]  /*0a00*/  LDG.E.64 R14, desc[UR8][R26.64+0x8] ;  /* 0x000008081a0e7981 */ /* 0x000f28000c1e1b00 */
[----:B------:R-:W5:Y:S01]  /*0a10*/  LDG.E.64 R16, desc[UR8][R26.64+0x10] ;  /* 0x000010081a107981 */ /* 0x000f62000c1e1b00 */
[----:B------:R-:W-:-:S04]  /*0a20*/  VIADD R29, R9, 0xc ;  /* 0x0000000c091d7836 */ /* 0x000fc80000000000 */
[----:B------:R-:W-:Y:S01]  /*0a30*/  IMAD.WIDE.U32 R28, R29, 0x8, R10 ;  /* 0x000000081d1c7825 */ /* 0x000fe200078e000a */
[----:B--2---:R-:W-:-:S04]  /*0a40*/  IADD3 R12, PT, PT, R13, R12, R20 ;  /* 0x0000000c0d0c7210 */ /* 0x004fc80007ffe014 */
[----:B------:R-:W2:Y:S01]  /*0a50*/  LDG.E.64 R20, desc[UR8][R28.64+0x18] ;  /* 0x000018081c147981 */ /* 0x000ea2000c1e1b00 */
[----:B---3--:R-:W-:-:S03]  /*0a60*/  IADD3 R18, PT, PT, R19, R18, R12 ;  /* 0x0000001213127210 */ /* 0x008fc60007ffe00c */
[----:B------:R-:W3:Y:S01]  /*0a70*/  LDG.E.64 R12, desc[UR8][R26.64+0x18] ;  /* 0x000018081a0c7981 */ /* 0x000ee2000c1e1b00 */
[----:B----4-:R-:W-:-:S03]  /*0a80*/  IADD3 R18, PT, PT, R15, R14, R18 ;  /* 0x0000000e0f127210 */ /* 0x010fc60007ffe012 */
[----:B------:R-:W4:Y:S01]  /*0a90*/  LDG.E.64 R14, desc[UR8][R28.64] ;  /* 0x000000081c0e7981 */ /* 0x000f22000c1e1b00 */
[----:B-----5:R-:W-:-:S03]  /*0aa0*/  IADD3 R24, PT, PT, R17, R16, R18 ;  /* 0x0000001011187210 */ /* 0x020fc60007ffe012 */
[----:B------:R-:W5:Y:S04]  /*0ab0*/  LDG.E.64 R16, desc[UR8][R28.64+0x8] ;  /* 0x000008081c107981 */ /* 0x000f68000c1e1b00 */
[----:B------:R-:W2:Y:S01]  /*0ac0*/  LDG.E.64 R18, desc[UR8][R28.64+0x10] ;  /* 0x000010081c127981 */ /* 0x000ea2000c1e1b00 */
[----:B------:R-:W-:-:S05]  /*0ad0*/  VIADD R9, R9, 0x10 ;  /* 0x0000001009097836 */ /* 0x000fca0000000000 */
[----:B------:R-:W-:Y:S02]  /*0ae0*/  ISETP.GE.U32.AND P1, PT, R9, R7, PT ;  /* 0x000000070900720c */ /* 0x000fe40003f26070 */
[----:B---3--:R-:W-:-:S04]  /*0af0*/  IADD3 R12, PT, PT, R13, R12, R24 ;  /* 0x0000000c0d0c7210 */ /* 0x008fc80007ffe018 */
[----:B----4-:R-:W-:-:S04]  /*0b00*/  IADD3 R12, PT, PT, R15, R14, R12 ;  /* 0x0000000e0f0c7210 */ /* 0x010fc80007ffe00c */
[----:B-----5:R-:W-:-:S04]  /*0b10*/  IADD3 R12, PT, PT, R17, R16, R12 ;  /* 0x00000010110c7210 */ /* 0x020fc80007ffe00c */
[----:B--2---:R-:W-:-:S04]  /*0b20*/  IADD3 R12, PT, PT, R19, R18, R12 ;  /* 0x00000012130c7210 */ /* 0x004fc80007ffe00c */
[----:B------:R-:W-:Y:S01]  /*0b30*/  IADD3 R20, PT, PT, R21, R20, R12 ;  /* 0x0000001415147210 */ /* 0x000fe20007ffe00c */
[----:B------:R-:W-:Y:S06]  /*0b40*/  @!P1 BRA `(.L_x_9) ;  /* 0xfffffffc00589947 */ /* 0x000fec000383ffff */
.L_x_8:
[----:B------:R-:W-:Y:S05]  /*0b50*/  BSYNC.RECONVERGENT B1 ;  /* 0x0000000000017941 */ /* 0x000fea0003800200 */
.L_x_7:
[C---:B------:R-:W-:Y:S01]  /*0b60*/  IMAD.IADD R7, R8.reuse, 0x1, -R9 ;  /* 0x0000000108077824 */ /* 0x040fe200078e0a09 */
[----:B------:R-:W-:Y:S01]  /*0b70*/  ISETP.GT.U32.AND P1, PT, R8, R9, PT ;  /* 0x000000090800720c */ /* 0x000fe20003f24070 */
[----:B------:R-:W-:Y:S03]  /*0b80*/  BSSY.RECONVERGENT B1, `(.L_x_10) ;  /* 0x0000018000017945 */ /* 0x000fe60003800200 */
[----:B------:R-:W-:-:S13]  /*0b90*/  ISETP.LE.U32.OR P1, PT, R7, 0x4, !P1 ;  /* 0x000000040700780c */ /* 0x000fda0004f23470 */
[----:B------:R-:W-:Y:S05]  /*0ba0*/  @P1 BRA `(.L_x_11) ;  /* 0x0000000000541947 */ /* 0x000fea0003800000 */
        /* <DEDUP_REMOVED lines=12> */
[----:B------:R-:W4:Y:S04]  /*0c70*/  LDG.E.64 R18, desc[UR8][R24.64+0x10] ;  /* 0x0000100818127981 */ /* 0x000f28000c1e1b00 */
[----:B------:R-:W4:Y:S01]  /*0c80*/  LDG.E.64 R20, desc[UR8][R24.64+0x18] ;  /* 0x0000180818147981 */ /* 0x000f22000c1e1b00 */
[----:B-----5:R-:W-:Y:S01]  /*0c90*/  IADD3 R7, PT, PT, R13, R12, R7 ;  /* 0x0000000c0d077210 */ /* 0x020fe20007ffe007 */
[----:B------:R-:W-:Y:S01]  /*0ca0*/  VIADD R9, R9, 0x8 ;  /* 0x0000000809097836 */ /* 0x000fe20000000000 */
[----:B------:R-:W-:Y:S02]  /*0cb0*/  PLOP3.LUT P0, PT, PT, PT, PT, 0x8, 0x80 ;  /* 0x000000000080781c */ /* 0x000fe40003f0e170 */
[----:B--2---:R-:W-:-:S04]  /*0cc0*/  IADD3 R7, PT, PT, R15, R14, R7 ;  /* 0x0000000e0f077210 */ /* 0x004fc80007ffe007 */
[----:B---3--:R-:W-:-:S04]  /*0cd0*/  IADD3 R7, PT, PT, R17, R16, R7 ;  /* 0x0000001011077210 */ /* 0x008fc80007ffe007 */
[----:B----4-:R-:W-:-:S04]  /*0ce0*/  IADD3 R7, PT, PT, R19, R18, R7 ;  /* 0x0000001213077210 */ /* 0x010fc80007ffe007 */
[----:B------:R-:W-:-:S07]  /*0cf0*/  IADD3 R20, PT, PT, R21, R20, R7 ;  /* 0x0000001415147210 */ /* 0x000fce0007ffe007 */
.L_x_11:
[----:B------:R-:W-:Y:S05]  /*0d00*/  BSYNC.RECONVERGENT B1 ;  /* 0x0000000000017941 */ /* 0x000fea0003800200 */
.L_x_10:
[----:B------:R-:W-:-:S13]  /*0d10*/  ISETP.LT.U32.OR P0, PT, R9, R8, P0 ;  /* 0x000000080900720c */ /* 0x000fda0000701470 */
[----:B------:R-:W-:Y:S05]  /*0d20*/  @!P0 BRA `(.L_x_3) ;  /* 0x0000000000248947 */ /* 0x000fea0003800000 */
[----:B------:R-:W-:-:S05]  /*0d30*/  IMAD.WIDE.U32 R24, R9, 0x8, R10 ;  /* 0x0000000809187825 */ /* 0x000fca00078e000a */
[----:B------:R-:W2:Y:S04]  /*0d40*/  LDG.E.64 R12, desc[UR8][R24.64] ;  /* 0x00000008180c7981 */ /* 0x000ea8000c1e1b00 */
[----:B------:R-:W3:Y:S04]  /*0d50*/  LDG.E.64 R14, desc[UR8][R24.64+0x8] ;  /* 0x00000808180e7981 */ /* 0x000ee8000c1e1b00 */
[----:B------:R-:W4:Y:S04]  /*0d60*/  LDG.E.64 R16, desc[UR8][R24.64+0x10] ;  /* 0x0000100818107981 */ /* 0x000f28000c1e1b00 */
[----:B------:R-:W5:Y:S01]  /*0d70*/  LDG.E.64 R18, desc[UR8][R24.64+0x18] ;  /* 0x0000180818127981 */ /* 0x000f62000c1e1b00 */
[----:B--2---:R-:W-:-:S04]  /*0d80*/  IADD3 R12, PT, PT, R13, R12, R20 ;  /* 0x0000000c0d0c7210 */ /* 0x004fc80007ffe014 */
[----:B---3--:R-:W-:-:S04]  /*0d90*/  IADD3 R12, PT, PT, R15, R14, R12 ;  /* 0x0000000e0f0c7210 */ /* 0x008fc80007ffe00c */
[----:B----4-:R-:W-:-:S04]  /*0da0*/  IADD3 R12, PT, PT, R17, R16, R12 ;  /* 0x00000010110c7210 */ /* 0x010fc80007ffe00c */
[----:B-----5:R-:W-:-:S07]  /*0db0*/  IADD3 R20, PT, PT, R19, R18, R12 ;  /* 0x0000001213147210 */ /* 0x020fce0007ffe00c */
.L_x_3:
[----:B------:R-:W-:Y:S05]  /*0dc0*/  BSYNC.RECONVERGENT B0 ;  /* 0x0000000000007941 */ /* 0x000fea0003800200 */
.L_x_2:
[----:B------:R-:W0:Y:S01]  /*0dd0*/  SHFL.UP PT, R7, R20, 0x1, RZ ;  /* 0x0420000014077989 */ /* 0x000e2200000e00ff */
[C---:B------:R-:W-:Y:S01]  /*0de0*/  ISETP.NE.AND P0, PT, R3.reuse, RZ, PT ;  /* 0x000000ff0300720c */ /* 0x040fe20003f05270 */
[----:B------:R-:W-:Y:S01]  /*0df0*/  NOP ;  /* 0x0000000000007918 */ /* 0x000fe20000000000 */
[----:B------:R-:W-:Y:S01]  /*0e00*/  ISETP.GE.U32.AND P1, PT, R3, 0x2, PT ;  /* 0x000000020300780c */ /* 0x000fe20003f26070 */
[----:B------:R-:W-:Y:S01]  /*0e10*/  BSSY.RECONVERGENT B0, `(.L_x_12) ;  /* 0x0000040000007945 */ /* 0x000fe20003800200 */
[----:B0-----:R-:W-:-:S05]  /*0e20*/  SEL R7, R7, RZ, P0 ;  /* 0x000000ff07077207 */ /* 0x001fca0000000000 */
[----:B------:R-:W-:-:S05]  /*0e30*/  IMAD.IADD R7, R7, 0x1, R20 ;  /* 0x0000000107077824 */ /* 0x000fca00078e0214 */
[----:B------:R-:W0:Y:S02]  /*0e40*/  SHFL.UP PT, R9, R7, 0x2, RZ ;  /* 0x0440000007097989 */ /* 0x000e2400000e00ff */
[----:B0-----:R-:W-:Y:S02]  /*0e50*/  SEL R12, R9, RZ, P1 ;  /* 0x000000ff090c7207 */ /* 0x001fe40000800000 */
[----:B------:R-:W-:-:S03]  /*0e60*/  ISETP.GE.U32.AND P1, PT, R3, 0x4, PT ;  /* 0x000000040300780c */ /* 0x000fc60003f26070 */
[----:B------:R-:W-:-:S05]  /*0e70*/  IMAD.IADD R12, R7, 0x1, R12 ;  /* 0x00000001070c7824 */ /* 0x000fca00078e020c */
[----:B------:R-:W0:Y:S02]  /*0e80*/  SHFL.UP PT, R9, R12, 0x4, RZ ;  /* 0x048000000c097989 */ /* 0x000e2400000e00ff */
[----:B0-----:R-:W-:Y:S02]  /*0e90*/  SEL R9, R9, RZ, P1 ;  /* 0x000000ff09097207 */ /* 0x001fe40000800000 */
[----:B------:R-:W-:-:S03]  /*0ea0*/  ISETP.GE.U32.AND P1, PT, R3, 0x8, PT ;  /* 0x000000080300780c */ /* 0x000fc60003f26070 */
[----:B------:R-:W-:-:S05]  /*0eb0*/  IMAD.IADD R9, R12, 0x1, R9 ;  /* 0x000000010c097824 */ /* 0x000fca00078e0209 */
[----:B------:R-:W0:Y:S02]  /*0ec0*/  SHFL.UP PT, R13, R9, 0x8, RZ ;  /* 0x05000000090d7989 */ /* 0x000e2400000e00ff */
[----:B0-----:R-:W-:Y:S02]  /*0ed0*/  SEL R14, R13, RZ, P1 ;  /* 0x000000ff0d0e7207 */ /* 0x001fe40000800000 */
[----:B------:R-:W-:Y:S02]  /*0ee0*/  ISETP.GE.U32.AND P1, PT, R3, 0x10, PT ;  /* 0x000000100300780c */ /* 0x000fe40003f26070 */
[----:B------:R-:W-:-:S05]  /*0ef0*/  IADD3 R14, PT, PT, R9, R14, RZ ;  /* 0x0000000e090e7210 */ /* 0x000fca0007ffe0ff */
[----:B------:R-:W0:Y:S02]  /*0f00*/  SHFL.UP PT, R7, R14, 0x10, RZ ;  /* 0x060000000e077989 */ /* 0x000e2400000e00ff */
[----:B0-----:R-:W-:Y:S02]  /*0f10*/  SEL R7, R7, RZ, P1 ;  /* 0x000000ff07077207 */ /* 0x001fe40000800000 */
[----:B------:R-:W-:-:S03]  /*0f20*/  ISETP.GE.U32.AND P1, PT, R5, R8, PT ;  /* 0x000000080500720c */ /* 0x000fc60003f26070 */
[----:B------:R-:W-:-:S06]  /*0f30*/  IMAD.IADD R7, R14, 0x1, R7 ;  /* 0x000000010e077824 */ /* 0x000fcc00078e0207 */
[----:B------:R-:W0:Y:S02]  /*0f40*/  SHFL.UP PT, R7, R7, 0x1, RZ ;  /* 0x0420000007077989 */ /* 0x000e2400000e00ff */
[----:B0-----:R-:W-:Y:S02]  /*0f50*/  SEL R13, R0, R7, !P0 ;  /* 0x00000007000d7207 */ /* 0x001fe40004000000 */
[----:B------:R-:W-:Y:S05]  /*0f60*/  @P1 BRA `(.L_x_13) ;  /* 0x0000000000a81947 */ /* 0x000fea0003800000 */
[----:B------:R-:W-:Y:S01]  /*0f70*/  IMAD.IADD R0, R8, 0x1, -R5 ;  /* 0x0000000108007824 */ /* 0x000fe200078e0a05 */
[----:B------:R-:W-:Y:S01]  /*0f80*/  BSSY.RECONVERGENT B1, `(.L_x_14) ;  /* 0x0000010000017945 */ /* 0x000fe20003800200 */
[----:B------:R-:W-:-:S03]  /*0f90*/  IMAD.IADD R7, R5, 0x1, -R8 ;  /* 0x0000000105077824 */ /* 0x000fc600078e0a08 */
[----:B------:R-:W-:Y:S02]  /*0fa0*/  LOP3.LUT P0, R0, R0, 0x3, RZ, 0xc0, !PT ;  /* 0x0000000300007812 */ /* 0x000fe4000780c0ff */
[----:B------:R-:W-:-:S11]  /*0fb0*/  ISETP.GT.U32.AND P1, PT, R7, -0x4, PT ;  /* 0xfffffffc0700780c */ /* 0x000fd60003f24070 */
[----:B------:R-:W-:Y:S05]  /*0fc0*/  @!P0 BRA `(.L_x_15) ;  /* 0x00000000002c8947 */ /* 0x000fea0003800000 */
[----:B------:R-:W-:-:S07]  /*0fd0*/  IMAD.MOV R0, RZ, RZ, -R0 ;  /* 0x000000ffff007224 */ /* 0x000fce00078e0a00 */
.L_x_16:
[----:B------:R-:W-:-:S06]  /*0fe0*/  IMAD.WIDE.U32 R14, R5, 0x8, R10 ;  /* 0x00000008050e7825 */ /* 0x000fcc00078e000a */
[----:B------:R-:W2:Y:S01]  /*0ff0*/  LDG.E.64 R14, desc[UR8][R14.64] ;  /* 0x000000080e0e7981 */ /* 0x000ea2000c1e1b00 */
[----:B0-----:R-:W-:-:S04]  /*1000*/  IMAD.WIDE.U32 R16, R5, 0x8, R22 ;  /* 0x0000000805107825 */ /* 0x001fc800078e0016 */
[----:B------:R-:W-:Y:S02]  /*1010*/  VIADD R0, R0, 0x1 ;  /* 0x0000000100007836 */ /* 0x000fe40000000000 */
[----:B------:R-:W-:-:S03]  /*1020*/  VIADD R5, R5, 0x1 ;  /* 0x0000000105057836 */ /* 0x000fc60000000000 */
[----:B------:R-:W-:Y:S01]  /*1030*/  ISETP.NE.AND P0, PT, R0, RZ, PT ;  /* 0x000000ff0000720c */ /* 0x000fe20003f05270 */
[----:B--2---:R-:W-:-:S04]  /*1040*/  IMAD.IADD R12, R14, 0x1, R13 ;  /* 0x000000010e0c7824 */ /* 0x004fc800078e020d */
[----:B------:R-:W-:-:S05]  /*1050*/  IMAD.IADD R13, R15, 0x1, R12 ;  /* 0x000000010f0d7824 */ /* 0x000fca00078e020c */
[----:B------:R0:W-:Y:S03]  /*1060*/  STG.E.64 desc[UR8][R16.64], R12 ;  /* 0x0000000c10007986 */ /* 0x0001e6000c101b08 */
[----:B------:R-:W-:Y:S05]  /*1070*/  @P0 BRA `(.L_x_16) ;  /* 0xfffffffc00d80947 */ /* 0x000fea000383ffff */
.L_x_15:
[----:B------:R-:W-:Y:S05]  /*1080*/  BSYNC.RECONVERGENT B1 ;  /* 0x0000000000017941 */ /* 0x000fea0003800200 */
.L_x_14:
[----:B------:R-:W-:Y:S05]  /*1090*/  @P1 BRA `(.L_x_13) ;  /* 0x00000000005c1947 */ /* 0x000fea0003800000 */
.L_x_17:
[----:B------:R-:W-:-:S05]  /*10a0*/  IMAD.WIDE.U32 R14, R5, 0x8, R10 ;  /* 0x00000008050e7825 */ /* 0x000fca00078e000a */
[----:B-1----:R-:W2:Y:S01]  /*10b0*/  LDG.E.64 R18, desc[UR8][R14.64] ;  /* 0x000000080e127981 */ /* 0x002ea2000c1e1b00 */
[----:B0-----:R-:W-:Y:S02]  /*10c0*/  IMAD.MOV.U32 R16, RZ, RZ, R22 ;  /* 0x000000ffff107224 */ /* 0x001fe400078e0016 */
[----:B------:R-:W-:Y:S02]  /*10d0*/  IMAD.MOV.U32 R17, RZ, RZ, R23 ;  /* 0x000000ffff117224 */ /* 0x000fe400078e0017 */
[----:B------:R-:W-:-:S04]  /*10e0*/  IMAD.WIDE.U32 R16, R5, 0x8, R16 ;  /* 0x0000000805107825 */ /* 0x000fc800078e0010 */
[----:B--2---:R-:W-:-:S04]  /*10f0*/  IMAD.IADD R18, R18, 0x1, R13 ;  /* 0x0000000112127824 */ /* 0x004fc800078e020d */
[----:B------:R-:W-:-:S05]  /*1100*/  IMAD.IADD R19, R19, 0x1, R18 ;  /* 0x0000000113137824 */ /* 0x000fca00078e0212 */
[----:B------:R1:W-:Y:S04]  /*1110*/  STG.E.64 desc[UR8][R16.64], R18 ;  /* 0x0000001210007986 */ /* 0x0003e8000c101b08 */
[----:B------:R-:W2:Y:S02]  /*1120*/  LDG.E.64 R12, desc[UR8][R14.64+0x8] ;  /* 0x000008080e0c7981 */ /* 0x000ea4000c1e1b00 */
[----:B--2---:R-:W-:-:S05]  /*1130*/  IMAD.IADD R20, R19, 0x1, R12 ;  /* 0x0000000113147824 */ /* 0x004fca00078e020c */
[----:B------:R-:W-:-:S05]  /*1140*/  IADD3 R21, PT, PT, R13, R20, RZ ;  /* 0x000000140d157210 */ /* 0x000fca0007ffe0ff */
[----:B------:R1:W-:Y:S04]  /*1150*/  STG.E.64 desc[UR8][R16.64+0x8], R20 ;  /* 0x0000081410007986 */ /* 0x0003e8000c101b08 */
[----:B------:R-:W2:Y:S02]  /*1160*/  LDG.E.64 R12, desc[UR8][R14.64+0x10] ;  /* 0x000010080e0c7981 */ /* 0x000ea4000c1e1b00 */
[----:B--2---:R-:W-:-:S04]  /*1170*/  IMAD.IADD R24, R21, 0x1, R12 ;  /* 0x0000000115187824 */ /* 0x004fc800078e020c */
[----:B------:R-:W-:-:S05]  /*1180*/  IMAD.IADD R25, R13, 0x1, R24 ;  /* 0x000000010d197824 */ /* 0x000fca00078e0218 */
[----:B------:R1:W-:Y:S04]  /*1190*/  STG.E.64 desc[UR8][R16.64+0x10], R24 ;  /* 0x0000101810007986 */ /* 0x0003e8000c101b08 */
[----:B------:R-:W2:Y:S01]  /*11a0*/  LDG.E.64 R12, desc[UR8][R14.64+0x18] ;  /* 0x000018080e0c7981 */ /* 0x000ea2000c1e1b00 */
[----:B------:R-:W-:-:S05]  /*11b0*/  VIADD R5, R5, 0x4 ;  /* 0x0000000405057836 */ /* 0x000fca0000000000 */
[----:B------:R-:W-:Y:S01]  /*11c0*/  ISETP.GE.U32.AND P0, PT, R5, R8, PT ;  /* 0x000000080500720c */ /* 0x000fe20003f06070 */
[----:B--2---:R-:W-:-:S04]  /*11d0*/  IMAD.IADD R12, R25, 0x1, R12 ;  /* 0x00000001190c7824 */ /* 0x004fc800078e020c */
[----:B------:R-:W-:-:S05]  /*11e0*/  IMAD.IADD R13, R13, 0x1, R12 ;  /* 0x000000010d0d7824 */ /* 0x000fca00078e020c */
[----:B------:R1:W-:Y:S03]  /*11f0*/  STG.E.64 desc[UR8][R16.64+0x18], R12 ;  /* 0x0000180c10007986 */ /* 0x0003e6000c101b08 */
[----:B------:R-:W-:Y:S05]  /*1200*/  @!P0 BRA `(.L_x_17) ;  /* 0xfffffffc00a48947 */ /* 0x000fea000383ffff */
.L_x_13:
[----:B------:R-:W-:Y:S05]  /*1210*/  BSYNC.RECONVERGENT B0 ;  /* 0x0000000000007941 */ /* 0x000fea0003800200 */
.L_x_12:
[----:B------:R-:W-:-:S13]  /*1220*/  ISETP.NE.AND P0, PT, R3, 0x1f, PT ;  /* 0x0000001f0300780c */ /* 0x000fda0003f05270 */
[----:B------:R-:W-:Y:S05]  /*1230*/  @P0 EXIT ;  /* 0x000000000000094d */ /* 0x000fea0003800000 */
[----:B------:R-:W-:-:S05]  /*1240*/  IMAD.SHL.U32 R5, R4, 0x20, RZ ;  /* 0x0000002004057824 */ /* 0x000fca00078e00ff */
[----:B------:R-:W-:-:S04]  /*1250*/  IADD3 R3, P1, P2, R6, R2, -R5 ;  /* 0x0000000206037210 */ /* 0x000fc80007a3e805 */
[----:B------:R-:W-:Y:S02]  /*1260*/  ISETP.GT.U32.AND P0, PT, R3, R6, PT ;  /* 0x000000060300720c */ /* 0x000fe40003f04070 */
[----:B------:R-:W-:-:S04]  /*1270*/  IADD3.X R0, PT, PT, RZ, -0x1, RZ, P1, P2 ;  /* 0xffffffffff007810 */ /* 0x000fc80000fe44ff */
[----:B------:R-:W-:-:S13]  /*1280*/  ISETP.GT.U32.AND.EX P0, PT, R0, RZ, PT, P0 ;  /* 0x000000ff0000720c */ /* 0x000fda0003f04100 */
[----:B------:R-:W-:Y:S05]  /*1290*/  @!P0 EXIT ;  /* 0x000000000000894d */ /* 0x000fea0003800000 */
[C---:B------:R-:W-:Y:S01]  /*12a0*/  IADD3 R0, P2, PT, -R2.reuse, R5, RZ ;  /* 0x0000000502007210 */ /* 0x040fe20007f5e1ff */
[----:B------:R-:W-:Y:S01]  /*12b0*/  BSSY.RECONVERGENT B0, `(.L_x_18) ;  /* 0x000001b000007945 */ /* 0x000fe20003800200 */
[----:B------:R-:W-:Y:S01]  /*12c0*/  LOP3.LUT R2, R2, 0x3, RZ, 0xc0, !PT ;  /* 0x0000000302027812 */ /* 0x000fe200078ec0ff */
[----:B------:R-:W-:Y:S01]  /*12d0*/  IMAD.MOV.U32 R7, RZ, RZ, RZ ;  /* 0x000000ffff077224 */ /* 0x000fe200078e00ff */
[----:B------:R-:W-:Y:S01]  /*12e0*/  ISETP.GT.U32.AND P0, PT, R0, -0x4, PT ;  /* 0xfffffffc0000780c */ /* 0x000fe20003f04070 */
[----:B------:R-:W-:Y:S01]  /*12f0*/  IMAD.X R0, RZ, RZ, -0x1, P2 ;  /* 0xffffffffff007424 */ /* 0x000fe200010e06ff */
[----:B------:R-:W-:-:S04]  /*1300*/  ISETP.NE.U32.AND P1, PT, R2, RZ, PT ;  /* 0x000000ff0200720c */ /* 0x000fc80003f25070 */
[----:B------:R-:W-:Y:S02]  /*1310*/  ISETP.NE.AND.EX P1, PT, RZ, RZ, PT, P1 ;  /* 0x000000ffff00720c */ /* 0x000fe40003f25310 */
[----:B------:R-:W-:-:S11]  /*1320*/  ISETP.GT.U32.AND.EX P0, PT, R0, -0x1, PT, P0 ;  /* 0xffffffff0000780c */ /* 0x000fd60003f04100 */
[----:B------:R-:W-:Y:S05]  /*1330*/  @!P1 BRA `(.L_x_19) ;  /* 0x0000000000489947 */ /* 0x000fea0003800000 */
[----:B------:R-:W-:Y:S02]  /*1340*/  IMAD.MOV.U32 R0, RZ, RZ, R2 ;  /* 0x000000ffff007224 */ /* 0x000fe400078e0002 */
[----:B------:R-:W-:-:S07]  /*1350*/  IMAD.MOV.U32 R2, RZ, RZ, RZ ;  /* 0x000000ffff027224 */ /* 0x000fce00078e00ff */
.L_x_20:
[C---:B--2---:R-:W-:Y:S01]  /*1360*/  IMAD.SHL.U32 R9, R6.reuse, 0x4, RZ ;  /* 0x0000000406097824 */ /* 0x044fe200078e00ff */
[----:B------:R-:W-:-:S04]  /*1370*/  SHF.L.U64.HI R7, R6, 0x2, R7 ;  /* 0x0000000206077819 */ /* 0x000fc80000010207 */
[----:B------:R-:W-:-:S05]  /*1380*/  IADD3 R4, P1, PT, R9, R10, RZ ;  /* 0x0000000a09047210 */ /* 0x000fca0007f3e0ff */
[----:B------:R-:W-:-:S05]  /*1390*/  IMAD.X R5, R7, 0x1, R11, P1 ;  /* 0x0000000107057824 */ /* 0x000fca00008e060b */
[----:B------:R-:W0:Y:S01]  /*13a0*/  LDG.E R4, desc[UR8][R4.64] ;  /* 0x0000000804047981 */ /* 0x000e22000c1e1900 */
[----:B------:R-:W-:Y:S01]  /*13b0*/  IADD3 R8, P1, PT, R9, R22, RZ ;  /* 0x0000001609087210 */ /* 0x000fe20007f3e0ff */
[----:B------:R-:W-:-:S04]  /*13c0*/  VIADD R6, R6, 0x1 ;  /* 0x0000000106067836 */ /* 0x000fc80000000000 */
[----:B------:R-:W-:Y:S01]  /*13d0*/  IMAD.X R9, R7, 0x1, R23, P1 ;  /* 0x0000000107097824 */ /* 0x000fe200008e0617 */
[----:B------:R-:W-:Y:S01]  /*13e0*/  IADD3 R0, P1, PT, R0, -0x1, RZ ;  /* 0xffffffff00007810 */ /* 0x000fe20007f3e0ff */
[----:B------:R-:W-:-:S03]  /*13f0*/  IMAD.MOV.U32 R7, RZ, RZ, RZ ;  /* 0x000000ffff077224 */ /* 0x000fc600078e00ff */
[----:B------:R-:W-:Y:S02]  /*1400*/  IADD3.X R2, PT, PT, R2, -0x1, RZ, P1, !PT ;  /* 0xffffffff02027810 */ /* 0x000fe40000ffe4ff */
[----:B------:R-:W-:-:S04]  /*1410*/  ISETP.NE.U32.AND P1, PT, R0, RZ, PT ;  /* 0x000000ff0000720c */ /* 0x000fc80003f25070 */
[----:B------:R-:W-:Y:S02]  /*1420*/  ISETP.NE.AND.EX P1, PT, R2, RZ, PT, P1 ;  /* 0x000000ff0200720c */ /* 0x000fe40003f25310 */
[----:B01----:R-:W-:-:S05]  /*1430*/  IADD3 R13, PT, PT, R4, R13, RZ ;  /* 0x0000000d040d7210 */ /* 0x003fca0007ffe0ff */
[----:B------:R2:W-:Y:S06]  /*1440*/  STG.E desc[UR8][R8.64], R13 ;  /* 0x0000000d08007986 */ /* 0x0005ec000c101908 */
[----:B------:R-:W-:Y:S05]  /*1450*/  @P1 BRA `(.L_x_20) ;  /* 0xfffffffc00c01947 */ /* 0x000fea000383ffff */
.L_x_19:
[----:B------:R-:W-:Y:S05]  /*1460*/  BSYNC.RECONVERGENT B0 ;  /* 0x0000000000007941 */ /* 0x000fea0003800200 */
.L_x_18:
[----:B------:R-:W-:Y:S05]  /*1470*/  @P0 EXIT ;  /* 0x000000000000094d */ /* 0x000fea0003800000 */
.L_x_21:
[C---:B01----:R-:W-:Y:S01]  /*1480*/  IMAD.SHL.U32 R17, R6.reuse, 0x4, RZ ;  /* 0x0000000406117824 */ /* 0x043fe200078e00ff */
[----:B------:R-:W-:-:S04]  /*1490*/  SHF.L.U64.HI R5, R6, 0x2, R7 ;  /* 0x0000000206057819 */ /* 0x000fc80000010207 */
[----:B------:R-:W-:-:S05]  /*14a0*/  IADD3 R14, P0, PT, R17, R10, RZ ;  /* 0x0000000a110e7210 */ /* 0x000fca0007f1e0ff */
[----:B---3--:R-:W-:-:S05]  /*14b0*/  IMAD.X R15, R5, 0x1, R11, P0 ;  /* 0x00000001050f7824 */ /* 0x008fca00000e060b */
[----:B------:R-:W3:Y:S01]  /*14c0*/  LDG.E R14, desc[UR8][R14.64] ;  /* 0x000000080e0e7981 */ /* 0x000ee2000c1e1900 */
[----:B------:R-:W-:-:S05]  /*14d0*/  IADD3 R16, P0, PT, R17, R22, RZ ;  /* 0x0000001611107210 */ /* 0x000fca0007f1e0ff */
[----:B------:R-:W-:Y:S02]  /*14e0*/  IMAD.X R17, R5, 0x1, R23, P0 ;  /* 0x0000000105117824 */ /* 0x000fe400000e0617 */
[----:B------:R-:W-:-:S04]  /*14f0*/  IMAD.WIDE.U32 R4, R6, 0x4, R10 ;  /* 0x0000000406047825 */ /* 0x000fc800078e000a */
[----:B---3--:R-:W-:-:S05]  /*1500*/  IMAD.IADD R7, R14, 0x1, R13 ;  /* 0x000000010e077824 */ /* 0x008fca00078e020d */
[----:B------:R0:W-:Y:S04]  /*1510*/  STG.E desc[UR8][R16.64], R7 ;  /* 0x0000000710007986 */ /* 0x0001e8000c101908 */
[----:B------:R-:W3:Y:S01]  /*1520*/  LDG.E R0, desc[UR8][R4.64+0x4] ;  /* 0x0000040804007981 */ /* 0x000ee2000c1e1900 */
[----:B--2---:R-:W-:Y:S02]  /*1530*/  IMAD.MOV.U32 R8, RZ, RZ, R22 ;  /* 0x000000ffff087224 */ /* 0x004fe400078e0016 */
[----:B------:R-:W-:Y:S02]  /*1540*/  IMAD.MOV.U32 R9, RZ, RZ, R23 ;  /* 0x000000ffff097224 */ /* 0x000fe400078e0017 */
[----:B------:R-:W-:-:S04]  /*1550*/  IMAD.WIDE.U32 R8, R6, 0x4, R8 ;  /* 0x0000000406087825 */ /* 0x000fc800078e0008 */
[----:B---3--:R-:W-:-:S05]  /*1560*/  IMAD.IADD R19, R7, 0x1, R0 ;  /* 0x0000000107137824 */ /* 0x008fca00078e0200 */
[----:B------:R3:W-:Y:S04]  /*1570*/  STG.E desc[UR8][R8.64+0x4], R19 ;  /* 0x0000041308007986 */ /* 0x0007e8000c101908 */
[----:B------:R-:W2:Y:S02]  /*1580*/  LDG.E R0, desc[UR8][R4.64+0x8] ;  /* 0x0000080804007981 */ /* 0x000ea4000c1e1900 */
[----:B--2---:R-:W-:-:S05]  /*1590*/  IMAD.IADD R15, R19, 0x1, R0 ;  /* 0x00000001130f7824 */ /* 0x004fca00078e0200 */
[----:B------:R3:W-:Y:S04]  /*15a0*/  STG.E desc[UR8][R8.64+0x8], R15 ;  /* 0x0000080f08007986 */ /* 0x0007e8000c101908 */
[----:B------:R-:W2:Y:S01]  /*15b0*/  LDG.E R0, desc[UR8][R4.64+0xc] ;  /* 0x00000c0804007981 */ /* 0x000ea2000c1e1900 */
[----:B------:R-:W-:Y:S02]  /*15c0*/  VIADD R6, R6, 0x4 ;  /* 0x0000000406067836 */ /* 0x000fe40000000000 */
[----:B0-----:R-:W-:-:S03]  /*15d0*/  IMAD.MOV.U32 R7, RZ, RZ, RZ ;  /* 0x000000ffff077224 */ /* 0x001fc600078e00ff */
[----:B------:R-:W-:Y:S01]  /*15e0*/  ISETP.GE.U32.AND P0, PT, R6, R3, PT ;  /* 0x000000030600720c */ /* 0x000fe20003f06070 */
[----:B--2---:R-:W-:-:S05]  /*15f0*/  IMAD.IADD R13, R15, 0x1, R0 ;  /* 0x000000010f0d7824 */ /* 0x004fca00078e0200 */
[----:B------:R3:W-:Y:S07]  /*1600*/  STG.E desc[UR8][R8.64+0xc], R13 ;  /* 0x00000c0d08007986 */ /* 0x0007ee000c101908 */
[----:B------:R-:W-:Y:S05]  /*1610*/  @!P0 BRA `(.L_x_21) ;  /* 0xfffffffc00988947 */ /* 0x000fea000383ffff */
[----:B------:R-:W-:Y:S05]  /*1620*/  EXIT ;  /* 0x000000000000794d */ /* 0x000fea0003800000 */
        .weak           $__internal_0_$__cuda_sm20_div_u64
        .type           $__internal_0_$__cuda_sm20_div_u64,@function
        .size           $__internal_0_$__cuda_sm20_div_u64,(.L_x_553 - $__internal_0_$__cuda_sm20_div_u64)
$__internal_0_$__cuda_sm20_div_u64:
[----:B------:R-:W-:Y:S01]  /*1630*/  UMOV UR4, UR6 ;  /* 0x0000000600047c82 */ /* 0x000fe20008000000 */
[----:B------:R-:W-:Y:S02]  /*1640*/  UMOV UR5, URZ ;  /* 0x000000ff00057c82 */ /* 0x000fe40008000000 */
[----:B------:R-:W0:Y:S08]  /*1650*/  I2F.U64.RP R9, UR4 ;  /* 0x0000000400097d12 */ /* 0x000e300008309000 */
[----:B0-----:R-:W0:Y:S02]  /*1660*/  MUFU.RCP R9, R9 ;  /* 0x0000000900097308 */ /* 0x001e240000001000 */
[----:B0-----:R-:W-:-:S06]  /*1670*/  IADD3 R4, PT, PT, R9, 0x1ffffffe, RZ ;  /* 0x1ffffffe09047810 */ /* 0x001fcc0007ffe0ff */
[----:B------:R-:W0:Y:S02]  /*1680*/  F2I.U64.TRUNC R4, R4 ;  /* 0x0000000400047311 */ /* 0x000e24000020d800 */
[----:B0-----:R-:W-:-:S04]  /*1690*/  IMAD.WIDE.U32 R6, R4, UR6, RZ ;  /* 0x0000000604067c25 */ /* 0x001fc8000f8e00ff */
[----:B------:R-:W-:Y:S01]  /*16a0*/  IMAD R7, R5, UR6, R7 ;  /* 0x0000000605077c24 */ /* 0x000fe2000f8e0207 */
[----:B------:R-:W-:-:S05]  /*16b0*/  IADD3 R11, P0, PT, RZ, -R6, RZ ;  /* 0x80000006ff0b7210 */ /* 0x000fca0007f1e0ff */
[----:B------:R-:W-:-:S04]  /*16c0*/  IMAD.HI.U32 R6, R4, R11, RZ ;  /* 0x0000000b04067227 */ /* 0x000fc800078e00ff */
[----:B------:R-:W-:Y:S02]  /*16d0*/  IMAD.X R13, RZ, RZ, ~R7, P0 ;  /* 0x000000ffff0d7224 */ /* 0x000fe400000e0e07 */
[----:B------:R-:W-:Y:S02]  /*16e0*/  IMAD.MOV.U32 R7, RZ, RZ, R4 ;  /* 0x000000ffff077224 */ /* 0x000fe400078e0004 */
[-C--:B------:R-:W-:Y:S02]  /*16f0*/  IMAD R15, R5, R13.reuse, RZ ;  /* 0x0000000d050f7224 */ /* 0x080fe400078e02ff */
[----:B------:R-:W-:-:S04]  /*1700*/  IMAD.WIDE.U32 R6, P0, R4, R13, R6 ;  /* 0x0000000d04067225 */ /* 0x000fc80007800006 */
[----:B------:R-:W-:-:S04]  /*1710*/  IMAD.HI.U32 R13, R5, R13, RZ ;  /* 0x0000000d050d7227 */ /* 0x000fc800078e00ff */
[----:B------:R-:W-:-:S05]  /*1720*/  IMAD.HI.U32 R6, P1, R5, R11, R6 ;  /* 0x0000000b05067227 */ /* 0x000fca0007820006 */
[----:B------:R-:W-:Y:S01]  /*1730*/  IADD3 R7, P2, PT, R15, R6, RZ ;  /* 0x000000060f077210 */ /* 0x000fe20007f5e0ff */
[----:B------:R-:W-:-:S04]  /*1740*/  IMAD.X R6, R13, 0x1, R5, P0 ;  /* 0x000000010d067824 */ /* 0x000fc800000e0605 */
[----:B------:R-:W-:Y:S01]  /*1750*/  IMAD.WIDE.U32 R4, R7, UR6, RZ ;  /* 0x0000000607047c25 */ /* 0x000fe2000f8e00ff */
[----:B------:R-:W-:Y:S02]  /*1760*/  IADD3.X R9, PT, PT, RZ, RZ, R6, P2, P1 ;  /* 0x000000ffff097210 */ /* 0x000fe400017e2406 */
[----:B------:R-:W-:-:S03]  /*1770*/  IADD3 R11, P0, PT, RZ, -R4, RZ ;  /* 0x80000004ff0b7210 */ /* 0x000fc60007f1e0ff */
[----:B------:R-:W-:Y:S02]  /*1780*/  IMAD R4, R9, UR6, R5 ;  /* 0x0000000609047c24 */ /* 0x000fe4000f8e0205 */
[----:B------:R-:W-:Y:S02]  /*1790*/  IMAD.MOV.U32 R5, RZ, RZ, RZ ;  /* 0x000000ffff057224 */ /* 0x000fe400078e00ff */
[----:B------:R-:W-:-:S04]  /*17a0*/  IMAD.HI.U32 R6, R7, R11, RZ ;  /* 0x0000000b07067227 */ /* 0x000fc800078e00ff */
[----:B------:R-:W-:-:S04]  /*17b0*/  IMAD.X R4, RZ, RZ, ~R4, P0 ;  /* 0x000000ffff047224 */ /* 0x000fc800000e0e04 */
[----:B------:R-:W-:-:S04]  /*17c0*/  IMAD.WIDE.U32 R6, P0, R7, R4, R6 ;  /* 0x0000000407067225 */ /* 0x000fc80007800006 */
[C---:B------:R-:W-:Y:S02]  /*17d0*/  IMAD R10, R9.reuse, R4, RZ ;  /* 0x00000004090a7224 */ /* 0x040fe400078e02ff */
[----:B------:R-:W-:-:S04]  /*17e0*/  IMAD.HI.U32 R7, P1, R9, R11, R6 ;  /* 0x0000000b09077227 */ /* 0x000fc80007820006 */
[----:B------:R-:W-:Y:S01]  /*17f0*/  IMAD.HI.U32 R4, R9, R4, RZ ;  /* 0x0000000409047227 */ /* 0x000fe200078e00ff */
[----:B------:R-:W-:-:S03]  /*1800*/  IADD3 R7, P2, PT, R10, R7, RZ ;  /* 0x000000070a077210 */ /* 0x000fc60007f5e0ff */
[----:B------:R-:W-:Y:S02]  /*1810*/  IMAD.X R9, R4, 0x1, R9, P0 ;  /* 0x0000000104097824 */ /* 0x000fe400000e0609 */
[----:B------:R-:W-:-:S03]  /*1820*/  IMAD.HI.U32 R4, R7, R0, RZ ;  /* 0x0000000007047227 */ /* 0x000fc600078e00ff */
[----:B------:R-:W-:Y:S01]  /*1830*/  IADD3.X R9, PT, PT, RZ, RZ, R9, P2, P1 ;  /* 0x000000ffff097210 */ /* 0x000fe200017e2409 */
[----:B------:R-:W-:-:S04]  /*1840*/  IMAD.WIDE.U32 R4, R7, R3, R4 ;  /* 0x0000000307047225 */ /* 0x000fc800078e0004 */
[C---:B------:R-:W-:Y:S02]  /*1850*/  IMAD R7, R9.reuse, R3, RZ ;  /* 0x0000000309077224 */ /* 0x040fe400078e02ff */
[----:B------:R-:W-:-:S04]  /*1860*/  IMAD.HI.U32 R4, P0, R9, R0, R4 ;  /* 0x0000000009047227 */ /* 0x000fc80007800004 */
[----:B------:R-:W-:Y:S01]  /*1870*/  IMAD.HI.U32 R9, R9, R3, RZ ;  /* 0x0000000309097227 */ /* 0x000fe200078e00ff */
[----:B------:R-:W-:-:S03]  /*1880*/  IADD3 R6, P1, PT, R7, R4, RZ ;  /* 0x0000000407067210 */ /* 0x000fc60007f3e0ff */
[----:B------:R-:W-:-:S04]  /*1890*/  IMAD.X R4, RZ, RZ, R9, P0 ;  /* 0x000000ffff047224 */ /* 0x000fc800000e0609 */
[----:B------:R-:W-:Y:S02]  /*18a0*/  IMAD.X R7, RZ, RZ, R4, P1 ;  /* 0x000000ffff077224 */ /* 0x000fe400008e0604 */
[----:B------:R-:W-:-:S04]  /*18b0*/  IMAD.WIDE.U32 R4, R6, UR6, RZ ;  /* 0x0000000606047c25 */ /* 0x000fc8000f8e00ff */
[----:B------:R-:W-:Y:S01]  /*18c0*/  IMAD R10, R7, UR6, R5 ;  /* 0x00000006070a7c24 */ /* 0x000fe2000f8e0205 */
[----:B------:R-:W-:-:S04]  /*18d0*/  IADD3 R7, P0, PT, -R4, R0, RZ ;  /* 0x0000000004077210 */ /* 0x000fc80007f1e1ff */
[----:B------:R-:W-:Y:S01]  /*18e0*/  IADD3 R0, P1, PT, R7, -UR6, RZ ;  /* 0x8000000607007c10 */ /* 0x000fe2000ff3e0ff */
[----:B------:R-:W-:Y:S01]  /*18f0*/  IMAD.X R10, R3, 0x1, ~R10, P0 ;  /* 0x00000001030a7824 */ /* 0x000fe200000e0e0a */
[----:B------:R-:W-:Y:S01]  /*1900*/  ISETP.GE.U32.AND P0, PT, R7, UR6, PT ;  /* 0x0000000607007c0c */ /* 0x000fe2000bf06070 */
[----:B------:R-:W-:-:S03]  /*1910*/  VIADD R3, R6, 0x1 ;  /* 0x0000000106037836 */ /* 0x000fc60000000000 */
[C---:B------:R-:W-:Y:S02]  /*1920*/  ISETP.GE.U32.AND.EX P0, PT, R10.reuse, RZ, PT, P0 ;  /* 0x000000ff0a00720c */ /* 0x040fe40003f06100 */
[----:B------:R-:W-:Y:S02]  /*1930*/  IADD3.X R5, PT, PT, R10, -0x1, RZ, P1, !PT ;  /* 0xffffffff0a057810 */ /* 0x000fe40000ffe4ff */
[----:B------:R-:W-:Y:S02]  /*1940*/  SEL R0, R0, R7, P0 ;  /* 0x0000000700007207 */ /* 0x000fe40000000000 */
[----:B------:R-:W-:Y:S02]  /*1950*/  SEL R3, R3, R6, P0 ;  /* 0x0000000603037207 */ /* 0x000fe40000000000 */
[----:B------:R-:W-:Y:S02]  /*1960*/  SEL R5, R5, R10, P0 ;  /* 0x0000000a05057207 */ /* 0x000fe40000000000 */
[----:B------:R-:W-:Y:S01]  /*1970*/  ISETP.GE.U32.AND P0, PT, R0, UR6, PT ;  /* 0x0000000600007c0c */ /* 0x000fe2000bf06070 */
[----:B------:R-:W-:Y:S01]  /*1980*/  VIADD R4, R3, 0x1 ;  /* 0x0000000103047836 */ /* 0x000fe20000000000 */
[----:B------:R-:W-:-:S02]  /*1990*/  ISETP.NE.U32.AND P1, PT, RZ, UR6, PT ;  /* 0x00000006ff007c0c */ /* 0x000fc4000bf25070 */
[----:B------:R-:W-:Y:S02]  /*19a0*/  ISETP.GE.U32.AND.EX P0, PT, R5, RZ, PT, P0 ;  /* 0x000000ff0500720c */ /* 0x000fe40003f06100 */
[----:B------:R-:W-:Y:S02]  /*19b0*/  ISETP.NE.AND.EX P1, PT, RZ, RZ, PT, P1 ;  /* 0x000000ffff00720c */ /* 0x000fe40003f25310 */
[----:B------:R-:W-:Y:S01]  /*19c0*/  SEL R4, R4, R3, P0 ;  /* 0x0000000304047207 */ /* 0x000fe20000000000 */
[----:B------:R-:W-:-:S03]  /*19d0*/  IMAD.MOV.U32 R3, RZ, RZ, 0x0 ;  /* 0x00000000ff037424 */ /* 0x000fc600078e00ff */
[----:B------:R-:W-:Y:S01]  /*19e0*/  SEL R4, R4, 0xffffffff, P1 ;  /* 0xffffffff04047807 */ /* 0x000fe20000800000 */
[----:B------:R-:W-:Y:S06]  /*19f0*/  RET.REL.NODEC R2 `(_ZN8scan_gpu10local_scanI5SumOpLj2ELb1EEEvmPKNT_4DataEPS3_S6_) ;  /* 0xffffffe402807950 */ /* 0x000fec0003c3ffff */
.L_x_22:
[----:B------:R-:W-:-:S00]  /*1a00*/  BRA `(.L_x_22) ;  /* 0xfffffffc00fc7947 */ /* 0x000fc0000383ffff */
[----:B------:R-:W-:-:S00]  /*1a10*/  NOP ;  /* 0x0000000000007918 */ /* 0x000fc00000000000 */
        /* <DEDUP_REMOVED lines=14> */
.L_x_553:


//--------------------- .text._ZN8scan_gpu17hierarchical_scanI5SumOpLj2EEEvmPKNT_4DataEPS3_ --------------------------
	.section	.text._ZN8scan_gpu17hierarchical_scanI5SumOpLj2EEEvmPKNT_4DataEPS3_,"ax",@progbits
	.align	128
        .global         _ZN8scan_gpu17hierarchical_scanI5SumOpLj2EEEvmPKNT_4DataEPS3_
        .type           _ZN8scan_gpu17hierarchical_scanI5SumOpLj2EEEvmPKNT_4DataEPS3_,@function
        .size           _ZN8scan_gpu17hierarchical_scanI5SumOpLj2EEEvmPKNT_4DataEPS3_,(.L_x_562 - _ZN8scan_gpu17hierarchical_scanI5SumOpLj2EEEvmPKNT_4DataEPS3_)
        .other          _ZN8scan_gpu17hierarchical_scanI5SumOpLj2EEEvmPKNT_4DataEPS3_,@"STO_CUDA_ENTRY STV_DEFAULT"
_ZN8scan_gpu17hierarchical_scanI5SumOpLj2EEEvmPKNT_4DataEPS3_:
.text._ZN8scan_gpu17hierarchical_scanI5SumOpLj2EEEvmPKNT_4DataEPS3_:
[----:B------:R-:W-:Y:S01]  /*0000*/  LDC R1, c[0x0][0x37c] ;  /* 0x0000df00ff017b82 */ /* 0x000fe20000000800 */
[----:B------:R-:W0:Y:S07]  /*0010*/  S2R R22, SR_TID.X ;  /* 0x0000000000167919 */ /* 0x000e2e0000002100 */
[----:B------:R-:W1:Y:S01]  /*0020*/  LDC.64 R8, c[0x0][0x380] ;  /* 0x0000e000ff087b82 */ /* 0x000e620000000a00 */
[----:B------:R-:W2:Y:S01]  /*0030*/  LDCU.64 UR4, c[0x0][0x358] ;  /* 0x00006b00ff0477ac */ /* 0x000ea20008000a00 */
[----:B------:R-:W-:Y:S01]  /*0040*/  BSSY.RECONVERGENT B2, `(.L_x_23) ;  /* 0x0000090000027945 */ /* 0x000fe20003800200 */
[----:B------:R-:W-:Y:S01]  /*0050*/  IMAD.MOV.U32 R24, RZ, RZ, RZ ;  /* 0x000000ffff187224 */ /* 0x000fe200078e00ff */
[----:B-1----:R-:W-:-:S04]  /*0060*/  SHF.R.U64 R23, R8, 0x5, R9 ;  /* 0x0000000508177819 */ /* 0x002fc80000001209 */
[----:B------:R-:W-:Y:S02]  /*0070*/  LOP3.LUT R23, R23, 0xfffffffe, RZ, 0xc0, !PT ;  /* 0xfffffffe17177812 */ /* 0x000fe400078ec0ff */
[----:B0-----:R-:W-:-:S05]  /*0080*/  LOP3.LUT R22, R22, 0x1f, RZ, 0xc0, !PT ;  /* 0x0000001f16167812 */ /* 0x001fca00078ec0ff */
[----:B------:R-:W-:-:S04]  /*0090*/  IMAD R0, R22, R23, RZ ;  /* 0x0000001716007224 */ /* 0x000fc800078e02ff */
[--C-:B------:R-:W-:Y:S01]  /*00a0*/  IMAD.IADD R3, R23, 0x1, R0.reuse ;  /* 0x0000000117037824 */ /* 0x100fe200078e0200 */
[----:B------:R-:W-:-:S04]  /*00b0*/  SHF.R.U32.HI R2, RZ, 0x1, R0 ;  /* 0x00000001ff027819 */ /* 0x000fc80000011600 */
[----:B------:R-:W-:-:S04]  /*00c0*/  SHF.R.U32.HI R5, RZ, 0x1, R3 ;  /* 0x00000001ff057819 */ /* 0x000fc80000011603 */
[----:B------:R-:W-:-:S13]  /*00d0*/  ISETP.GE.U32.AND P1, PT, R2, R5, PT ;  /* 0x000000050200720c */ /* 0x000fda0003f26070 */
[----:B--2---:R-:W-:Y:S05]  /*00e0*/  @P1 BRA `(.L_x_24) ;  /* 0x0000000800141947 */ /* 0x004fea0003800000 */
[----:B------:R-:W-:Y:S01]  /*00f0*/  IMAD.IADD R4, R2, 0x1, -R5 ;  /* 0x0000000102047824 */ /* 0x000fe200078e0a05 */
[----:B------:R-:W-:Y:S01]  /*0100*/  BSSY.RECONVERGENT B1, `(.L_x_25) ;  /* 0x0000075000017945 */ /* 0x000fe20003800200 */
[--C-:B------:R-:W-:Y:S02]  /*0110*/  IMAD.IADD R7, R5, 0x1, -R2.reuse ;  /* 0x0000000105077824 */ /* 0x100fe400078e0a02 */
[----:B------:R-:W-:Y:S01]  /*0120*/  IMAD.MOV.U32 R24, RZ, RZ, RZ ;  /* 0x000000ffff187224 */ /* 0x000fe200078e00ff */
[----:B------:R-:W-:Y:S01]  /*0130*/  ISETP.GT.U32.AND P0, PT, R4, -0x4, PT ;  /* 0xfffffffc0400780c */ /* 0x000fe20003f04070 */
[----:B------:R-:W-:Y:S01]  /*0140*/  IMAD.MOV.U32 R4, RZ, RZ, R2 ;  /* 0x000000ffff047224 */ /* 0x000fe200078e0002 */
[----:B------:R-:W-:-:S11]  /*0150*/  LOP3.LUT R6, R7, 0x3, RZ, 0xc0, !PT ;  /* 0x0000000307067812 */ /* 0x000fd600078ec0ff */
[----:B------:R-:W-:Y:S05]  /*0160*/  @P0 BRA `(.L_x_26) ;  /* 0x0000000400b80947 */ /* 0x000fea0003800000 */
[----:B------:R-:W0:Y:S01]  /*0170*/  LDCU.64 UR6, c[0x0][0x388] ;  /* 0x00007100ff0677ac */ /* 0x000e220008000a00 */
[----:B------:R-:W-:Y:S01]  /*0180*/  LOP3.LUT R7, R7, 0x7ffffffc, RZ, 0xc0, !PT ;  /* 0x7ffffffc07077812 */ /* 0x000fe200078ec0ff */
[----:B------:R-:W-:Y:S01]  /*0190*/  IMAD.SHL.U32 R4, R0, 0x4, RZ ;  /* 0x0000000400047824 */ /* 0x000fe200078e00ff */
[----:B------:R-:W-:Y:S01]  /*01a0*/  BSSY.RELIABLE B0, `(.L_x_27) ;  /* 0x000005a000007945 */ /* 0x000fe20003800100 */
[----:B------:R-:W-:Y:S02]  /*01b0*/  IMAD.MOV.U32 R24, RZ, RZ, RZ ;  /* 0x000000ffff187224 */ /* 0x000fe400078e00ff */
[----:B------:R-:W-:Y:S01]  /*01c0*/  IMAD.MOV R7, RZ, RZ, -R7 ;  /* 0x000000ffff077224 */ /* 0x000fe200078e0a07 */
[----:B------:R-:W-:Y:S02]  /*01d0*/  LOP3.LUT R26, R4, 0xfffffff8, RZ, 0xc0, !PT ;  /* 0xfffffff8041a7812 */ /* 0x000fe400078ec0ff */
[----:B------:R-:W-:Y:S02]  /*01e0*/  SHF.R.U32.HI R4, RZ, 0x1e, R0 ;  /* 0x0000001eff047819 */ /* 0x000fe40000011600 */
[----:B------:R-:W-:-:S02]  /*01f0*/  ISETP.GE.AND P0, PT, R7, RZ, PT ;  /* 0x000000ff0700720c */ /* 0x000fc40003f06270 */
[----:B------:R-:W-:Y:S02]  /*0200*/  LOP3.LUT R4, R4, 0x3, RZ, 0xc0, !PT ;  /* 0x0000000304047812 */ /* 0x000fe400078ec0ff */
[----:B0-----:R-:W-:-:S04]  /*0210*/  IADD3 R26, P2, PT, R26, UR6, RZ ;  /* 0x000000061a1a7c10 */ /* 0x001fc8000ff5e0ff */
[----:B------:R-:W-:-:S04]  /*0220*/  IADD3 R26, P3, PT, R26, 0x10, RZ ;  /* 0x000000101a1a7810 */ /* 0x000fc80007f7e0ff */
[----:B------:R-:W-:Y:S02]  /*0230*/  IADD3.X R27, PT, PT, RZ, UR7, R4, P3, P2 ;  /* 0x00000007ff1b7c10 */ /* 0x000fe40009fe4404 */
[----:B------:R-:W-:Y:S01]  /*0240*/  MOV R4, R2 ;  /* 0x0000000200047202 */ /* 0x000fe20000000f00 */
[----:B------:R-:W-:Y:S06]  /*0250*/  @P0 BRA `(.L_x_28) ;  /* 0x0000000400380947 */ /* 0x000fec0003800000 */
[----:B------:R-:W-:Y:S01]  /*0260*/  IMAD.MOV R10, RZ, RZ, -R7 ;  /* 0x000000ffff0a7224 */ /* 0x000fe200078e0a07 */
[----:B------:R-:W-:Y:S01]  /*0270*/  BSSY.RECONVERGENT B3, `(.L_x_29) ;  /* 0x000002d000037945 */ /* 0x000fe20003800200 */
[----:B------:R-:W-:-:S03]  /*0280*/  PLOP3.LUT P0, PT, PT, PT, PT, 0x80, 0x8 ;  /* 0x000000000008781c */ /* 0x000fc60003f0f070 */
[----:B------:R-:W-:-:S13]  /*0290*/  ISETP.GT.AND P2, PT, R10, 0xc, PT ;  /* 0x0000000c0a00780c */ /* 0x000fda0003f44270 */
[----:B------:R-:W-:Y:S05]  /*02a0*/  @!P2 BRA `(.L_x_30) ;  /* 0x0000000000a4a947 */ /* 0x000fea0003800000 */
[----:B------:R-:W-:-:S13]  /*02b0*/  PLOP3.LUT P0, PT, PT, PT, PT, 0x8, 0x80 ;  /* 0x000000000080781c */ /* 0x000fda0003f0e170 */
.L_x_31:
[----:B------:R-:W2:Y:S04]  /*02c0*/  LDG.E.64 R12, desc[UR4][R26.64+-0x10] ;  /* 0xfffff0041a0c7981 */ /* 0x000ea8000c1e1b00 */
[----:B------:R-:W3:Y:S04]  /*02d0*/  LDG.E.64 R14, desc[UR4][R26.64+-0x8] ;  /* 0xfffff8041a0e7981 */ /* 0x000ee8000c1e1b00 */
[----:B------:R-:W4:Y:S04]  /*02e0*/  LDG.E.64 R16, desc[UR4][R26.64] ;  /* 0x000000041a107981 */ /* 0x000f28000c1e1b00 */
[----:B------:R-:W5:Y:S04]  /*02f0*/  LDG.E.64 R18, desc[UR4][R26.64+0x8] ;  /* 0x000008041a127981 */ /* 0x000f68000c1e1b00 */
[----:B------:R-:W5:Y:S04]  /*0300*/  LDG.E.64 R20, desc[UR4][R26.64+0x10] ;  /* 0x000010041a147981 */ /* 0x000f68000c1e1b00 */
[----:B------:R-:W5:Y:S01]  /*0310*/  LDG.E.64 R10, desc[UR4][R26.64+0x18] ;  /* 0x000018041a0a7981 */ /* 0x000f62000c1e1b00 */
[----:B--2---:R-:W-:-:S03]  /*0320*/  IADD3 R24, PT, PT, R13, R12, R24 ;  /* 0x0000000c0d187210 */ /* 0x004fc60007ffe018 */
[----:B------:R-:W2:Y:S01]  /*0330*/  LDG.E.64 R12, desc[UR4][R26.64+0x20] ;  /* 0x000020041a0c7981 */ /* 0x000ea2000c1e1b00 */
[----:B---3--:R-:W-:-:S03]  /*0340*/  IADD3 R24, PT, PT, R15, R14, R24 ;  /* 0x0000000e0f187210 */ /* 0x008fc60007ffe018 */
[----:B------:R-:W3:Y:S01]  /*0350*/  LDG.E.64 R14, desc[UR4][R26.64+0x28] ;  /* 0x000028041a0e7981 */ /* 0x000ee2000c1e1b00 */
[----:B----4-:R-:W-:-:S03]  /*0360*/  IADD3 R24, PT, PT, R17, R16, R24 ;  /* 0x0000001011187210 */ /* 0x010fc60007ffe018 */
[----:B------:R-:W4:Y:S01]  /*0370*/  LDG.E.64 R16, desc[UR4][R26.64+0x30] ;  /* 0x000030041a107981 */ /* 0x000f22000c1e1b00 */
[----:B-----5:R-:W-:-:S03]  /*0380*/  IADD3 R24, PT, PT, R19, R18, R24 ;  /* 0x0000001213187210 */ /* 0x020fc60007ffe018 */
[----:B------:R-:W5:Y:S01]  /*0390*/  LDG.E.64 R18, desc[UR4][R26.64+0x38] ;  /* 0x000038041a127981 */ /* 0x000f62000c1e1b00 */
[----:B------:R-:W-:-:S03]  /*03a0*/  IADD3 R24, PT, PT, R21, R20, R24 ;  /* 0x0000001415187210 */ /* 0x000fc60007ffe018 */
[----:B------:R-:W5:Y:S01]  /*03b0*/  LDG.E.64 R20, desc[UR4][R26.64+0x40] ;  /* 0x000040041a147981 */ /* 0x000f62000c1e1b00 */
[----:B------:R-:W-:-:S03]  /*03c0*/  IADD3 R24, PT, PT, R11, R10, R24 ;  /* 0x0000000a0b187210 */ /* 0x000fc60007ffe018 */
        /* <DEDUP_REMOVED lines=8> */
[----:B------:R0:W5:Y:S01]  /*0450*/  LDG.E.64 R18, desc[UR4][R26.64+0x68] ;  /* 0x000068041a127981 */ /* 0x000162000c1e1b00 */
[----:B------:R-:W-:Y:S01]  /*0460*/  VIADD R7, R7, 0x10 ;  /* 0x0000001007077836 */ /* 0x000fe20000000000 */
[----:B------:R-:W-:Y:S01]  /*0470*/  IADD3 R20, PT, PT, R21, R20, R24 ;  /* 0x0000001415147210 */ /* 0x000fe20007ffe018 */
[----:B------:R-:W-:-:S03]  /*0480*/  VIADD R4, R4, 0x10 ;  /* 0x0000001004047836 */ /* 0x000fc60000000000 */
[----:B------:R-:W-:Y:S02]  /*0490*/  IADD3 R10, PT, PT, R11, R10, R20 ;  /* 0x0000000a0b0a7210 */ /* 0x000fe40007ffe014 */
[----:B------:R-:W-:Y:S02]  /*04a0*/  ISETP.GE.AND P2, PT, R7, -0xc, PT ;  /* 0xfffffff40700780c */ /* 0x000fe40003f46270 */
[----:B------:R-:W-:-:S05]  /*04b0*/  IADD3 R11, P3, PT, R26, 0x80, RZ ;  /* 0x000000801a0b7810 */ /* 0x000fca0007f7e0ff */
[----:B0-----:R-:W-:Y:S01]  /*04c0*/  IMAD.MOV.U32 R26, RZ, RZ, R11 ;  /* 0x000000ffff1a7224 */ /* 0x001fe200078e000b */
[----:B--2---:R-:W-:Y:S01]  /*04d0*/  IADD3 R10, PT, PT, R13, R12, R10 ;  /* 0x0000000c0d0a7210 */ /* 0x004fe20007ffe00a */
[----:B------:R-:W-:-:S03]  /*04e0*/  IMAD.X R12, RZ, RZ, R27, P3 ;  /* 0x000000ffff0c7224 */ /* 0x000fc600018e061b */
[----:B---3--:R-:W-:Y:S01]  /*04f0*/  IADD3 R10, PT, PT, R15, R14, R10 ;  /* 0x0000000e0f0a7210 */ /* 0x008fe20007ffe00a */
[----:B------:R-:W-:-:S03]  /*0500*/  IMAD.MOV.U32 R27, RZ, RZ, R12 ;  /* 0x000000ffff1b7224 */ /* 0x000fc600078e000c */
[----:B----4-:R-:W-:-:S04]  /*0510*/  IADD3 R10, PT, PT, R17, R16, R10 ;  /* 0x00000010110a7210 */ /* 0x010fc80007ffe00a */
[----:B-----5:R-:W-:Y:S01]  /*0520*/  IADD3 R24, PT, PT, R19, R18, R10 ;  /* 0x0000001213187210 */ /* 0x020fe20007ffe00a */
[----:B------:R-:W-:Y:S06]  /*0530*/  @!P2 BRA `(.L_x_31) ;  /* 0xfffffffc0060a947 */ /* 0x000fec000383ffff */
.L_x_30:
[----:B------:R-:W-:Y:S05]  /*0540*/  BSYNC.RECONVERGENT B3 ;  /* 0x0000000000037941 */ /* 0x000fea0003800200 */
.L_x_29:
[----:B------:R-:W-:Y:S01]  /*0550*/  IMAD.MOV R10, RZ, RZ, -R7 ;  /* 0x000000ffff0a7224 */ /* 0x000fe200078e0a07 */
[----:B------:R-:W-:Y:S04]  /*0560*/  BSSY.RECONVERGENT B3, `(.L_x_32) ;  /* 0x000001a000037945 */ /* 0x000fe80003800200 */
[----:B------:R-:W-:-:S13]  /*0570*/  ISETP.GT.AND P2, PT, R10, 0x4, PT ;  /* 0x000000040a00780c */ /* 0x000fda0003f44270 */
[----:B------:R-:W-:Y:S05]  /*0580*/  @!P2 BRA `(.L_x_33) ;  /* 0x00000000005ca947 */ /* 0x000fea0003800000 */
        /* <DEDUP_REMOVED lines=9> */
[----:B------:R0:W3:Y:S01]  /*0620*/  LDG.E.64 R10, desc[UR4][R26.64+0x28] ;  /* 0x000028041a0a7981 */ /* 0x0000e2000c1e1b00 */
[----:B------:R-:W-:Y:S01]  /*0630*/  PLOP3.LUT P0, PT, PT, PT, PT, 0x8, 0x80 ;  /* 0x000000000080781c */ /* 0x000fe20003f0e170 */
[----:B------:R-:W-:Y:S01]  /*0640*/  VIADD R4, R4, 0x8 ;  /* 0x0000000804047836 */ /* 0x000fe20000000000 */
[----:B----4-:R-:W-:Y:S02]  /*0650*/  IADD3 R12, PT, PT, R13, R12, R24 ;  /* 0x0000000c0d0c7210 */ /* 0x010fe40007ffe018 */
[----:B------:R-:W-:Y:S02]  /*0660*/  IADD3 R13, P2, PT, R26, 0x40, RZ ;  /* 0x000000401a0d7810 */ /* 0x000fe40007f5e0ff */
[----:B-----5:R-:W-:Y:S02]  /*0670*/  IADD3 R12, PT, PT, R15, R14, R12 ;  /* 0x0000000e0f0c7210 */ /* 0x020fe40007ffe00c */
[----:B------:R-:W-:Y:S01]  /*0680*/  IADD3 R7, PT, PT, R7, 0x8, RZ ;  /* 0x0000000807077810 */ /* 0x000fe20007ffe0ff */
[----:B------:R-:W-:Y:S01]  /*0690*/  IMAD.X R14, RZ, RZ, R27, P2 ;  /* 0x000000ffff0e7224 */ /* 0x000fe200010e061b */
[----:B------:R-:W-:Y:S01]  /*06a0*/  IADD3 R12, PT, PT, R17, R16, R12 ;  /* 0x00000010110c7210 */ /* 0x000fe20007ffe00c */
[----:B0-----:R-:W-:-:S02]  /*06b0*/  IMAD.MOV.U32 R26, RZ, RZ, R13 ;  /* 0x000000ffff1a7224 */ /* 0x001fc400078e000d */
[----:B------:R-:W-:Y:S01]  /*06c0*/  IMAD.MOV.U32 R27, RZ, RZ, R14 ;  /* 0x000000ffff1b7224 */ /* 0x000fe200078e000e */
[----:B------:R-:W-:-:S04]  /*06d0*/  IADD3 R12, PT, PT, R19, R18, R12 ;  /* 0x00000012130c7210 */ /* 0x000fc80007ffe00c */
[----:B--2---:R-:W-:-:S04]  /*06e0*/  IADD3 R12, PT, PT, R21, R20, R12 ;  /* 0x00000014150c7210 */ /* 0x004fc80007ffe00c */
[----:B---3--:R-:W-:-:S07]  /*06f0*/  IADD3 R24, PT, PT, R11, R10, R12 ;  /* 0x0000000a0b187210 */ /* 0x008fce0007ffe00c */
.L_x_33:
[----:B------:R-:W-:Y:S05]  /*0700*/  BSYNC.RECONVERGENT B3 ;  /* 0x0000000000037941 */ /* 0x000fea0003800200 */
.L_x_32:
[----:B------:R-:W-:-:S13]  /*0710*/  ISETP.NE.OR P0, PT, R7, RZ, P0 ;  /* 0x000000ff0700720c */ /* 0x000fda0000705670 */
[----:B------:R-:W-:Y:S05]  /*0720*/  @!P0 BREAK.RELIABLE B0 ;  /* 0x0000000000008942 */ /* 0x000fea0003800100 */
[----:B------:R-:W-:Y:S05]  /*0730*/  @!P0 BRA `(.L_x_26) ;  /* 0x0000000000448947 */ /* 0x000fea0003800000 */
.L_x_28:
[----:B------:R-:W-:Y:S05]  /*0740*/  BSYNC.RELIABLE B0 ;  /* 0x0000000000007941 */ /* 0x000fea0003800100 */
.L_x_27:
[----:B------:R-:W2:Y:S04]  /*0750*/  LDG.E.64 R10, desc[UR4][R26.64+-0x10] ;  /* 0xfffff0041a0a7981 */ /* 0x000ea8000c1e1b00 */
[----:B------:R-:W3:Y:S04]  /*0760*/  LDG.E.64 R12, desc[UR4][R26.64+-0x8] ;  /* 0xfffff8041a0c7981 */ /* 0x000ee8000c1e1b00 */
[----:B------:R-:W4:Y:S04]  /*0770*/  LDG.E.64 R14, desc[UR4][R26.64] ;  /* 0x000000041a0e7981 */ /* 0x000f28000c1e1b00 */
[----:B------:R0:W5:Y:S01]  /*0780*/  LDG.E.64 R16, desc[UR4][R26.64+0x8] ;  /* 0x000008041a107981 */ /* 0x000162000c1e1b00 */
[----:B------:R-:W-:-:S02]  /*0790*/  VIADD R7, R7, 0x4 ;  /* 0x0000000407077836 */ /* 0x000fc40000000000 */
[----:B------:R-:W-:-:S03]  /*07a0*/  VIADD R4, R4, 0x4 ;  /* 0x0000000404047836 */ /* 0x000fc60000000000 */
[----:B------:R-:W-:Y:S02]  /*07b0*/  ISETP.NE.AND P0, PT, R7, RZ, PT ;  /* 0x000000ff0700720c */ /* 0x000fe40003f05270 */
[----:B--2---:R-:W-:Y:S02]  /*07c0*/  IADD3 R10, PT, PT, R11, R10, R24 ;  /* 0x0000000a0b0a7210 */ /* 0x004fe40007ffe018 */
[----:B------:R-:W-:Y:S02]  /*07d0*/  IADD3 R11, P2, PT, R26, 0x20, RZ ;  /* 0x000000201a0b7810 */ /* 0x000fe40007f5e0ff */
[----:B---3--:R-:W-:-:S03]  /*07e0*/  IADD3 R10, PT, PT, R13, R12, R10 ;  /* 0x0000000c0d0a7210 */ /* 0x008fc60007ffe00a */
[----:B------:R-:W-:Y:S01]  /*07f0*/  IMAD.X R12, RZ, RZ, R27, P2 ;  /* 0x000000ffff0c7224 */ /* 0x000fe200010e061b */
[----:B----4-:R-:W-:Y:S01]  /*0800*/  IADD3 R10, PT, PT, R15, R14, R10 ;  /* 0x0000000e0f0a7210 */ /* 0x010fe20007ffe00a */
[----:B0-----:R-:W-:Y:S02]  /*0810*/  IMAD.MOV.U32 R26, RZ, RZ, R11 ;  /* 0x000000ffff1a7224 */ /* 0x001fe400078e000b */
[----:B------:R-:W-:Y:S01]  /*0820*/  IMAD.MOV.U32 R27, RZ, RZ, R12 ;  /* 0x000000ffff1b7224 */ /* 0x000fe200078e000c */
[----:B-----5:R-:W-:Y:S01]  /*0830*/  IADD3 R24, PT, PT, R17, R16, R10 ;  /* 0x0000001011187210 */ /* 0x020fe20007ffe00a */
[----:B------:R-:W-:Y:S06]  /*0840*/  @P0 BRA `(.L_x_27) ;  /* 0xfffffffc00c00947 */ /* 0x000fec000383ffff */
.L_x_26:
[----:B------:R-:W-:Y:S05]  /*0850*/  BSYNC.RECONVERGENT B1 ;  /* 0x0000000000017941 */ /* 0x000fea0003800200 */
.L_x_25:
[----:B------:R-:W-:-:S13]  /*0860*/  ISETP.NE.AND P0, PT, R6, RZ, PT ;  /* 0x000000ff0600720c */ /* 0x000fda0003f05270 */
[----:B------:R-:W-:Y:S05]  /*0870*/  @!P0 BRA `(.L_x_24) ;  /* 0x0000000000308947 */ /* 0x000fea0003800000 */
[----:B------:R-:W0:Y:S02]  /*0880*/  LDC.64 R10, c[0x0][0x388] ;  /* 0x0000e200ff0a7b82 */ /* 0x000e240000000a00 */
[----:B0-----:R-:W-:-:S04]  /*0890*/  IMAD.WIDE.U32 R10, R4, 0x8, R10 ;  /* 0x00000008040a7825 */ /* 0x001fc800078e000a */
[----:B------:R-:W-:-:S07]  /*08a0*/  IMAD.MOV R4, RZ, RZ, -R6 ;  /* 0x000000ffff047224 */ /* 0x000fce00078e0a06 */
.L_x_34:
[----:B------:R-:W-:Y:S01]  /*08b0*/  MOV R6, R10 ;  /* 0x0000000a00067202 */ /* 0x000fe20000000f00 */
[----:B------:R-:W-:-:S06]  /*08c0*/  IMAD.MOV.U32 R7, RZ, RZ, R11 ;  /* 0x000000ffff077224 */ /* 0x000fcc00078e000b */
[----:B------:R-:W2:Y:S01]  /*08d0*/  LDG.E.64 R6, desc[UR4][R6.64] ;  /* 0x0000000406067981 */ /* 0x000ea2000c1e1b00 */
[----:B------:R-:W-:Y:S01]  /*08e0*/  VIADD R4, R4, 0x1 ;  /* 0x0000000104047836 */ /* 0x000fe20000000000 */
[----:B------:R-:W-:-:S04]  /*08f0*/  IADD3 R10, P2, PT, R10, 0x8, RZ ;  /* 0x000000080a0a7810 */ /* 0x000fc80007f5e0ff */
[----:B------:R-:W-:Y:S01]  /*0900*/  ISETP.NE.AND P0, PT, R4, RZ, PT ;  /* 0x000000ff0400720c */ /* 0x000fe20003f05270 */
[----:B------:R-:W-:Y:S01]  /*0910*/  IMAD.X R11, RZ, RZ, R11, P2 ;  /* 0x000000ffff0b7224 */ /* 0x000fe200010e060b */
[----:B--2---:R-:W-:-:S11]  /*0920*/  IADD3 R24, PT, PT, R7, R6, R24 ;  /* 0x0000000607187210 */ /* 0x004fd60007ffe018 */
[----:B------:R-:W-:Y:S05]  /*0930*/  @P0 BRA `(.L_x_34) ;  /* 0xfffffffc00dc0947 */ /* 0x000fea000383ffff */
.L_x_24:
[----:B------:R-:W-:Y:S05]  /*0940*/  BSYNC.RECONVERGENT B2 ;  /* 0x0000000000027941 */ /* 0x000fea0003800200 */
.L_x_23:
[----:B------:R-:W-:Y:S05]  /*0950*/  WARPSYNC.ALL ;  /* 0x0000000000007948 */ /* 0x000fea0003800000 */
        /* <DEDUP_REMOVED lines=20> */
[----:B0-----:R-:W-:-:S05]  /*0aa0*/  SEL R7, R7, RZ, P2 ;  /* 0x000000ff07077207 */ /* 0x001fca0001000000 */
[----:B------:R-:W-:-:S06]  /*0ab0*/  IMAD.IADD R4, R6, 0x1, R7 ;  /* 0x0000000106047824 */ /* 0x000fcc00078e0207 */
[----:B------:R-:W0:Y:S02]  /*0ac0*/  SHFL.UP PT, R4, R4, 0x1, RZ ;  /* 0x0420000004047989 */ /* 0x000e2400000e00ff */
[----:B0-----:R-:W-:Y:S01]  /*0ad0*/  SEL R7, R4, RZ, P0 ;  /* 0x000000ff04077207 */ /* 0x001fe20000000000 */
[----:B------:R-:W-:Y:S06]  /*0ae0*/  @P1 BRA `(.L_x_36) ;  /* 0x0000000c00341947 */ /* 0x000fec0003800000 */
[C---:B------:R-:W-:Y:S01]  /*0af0*/  IADD3 R4, PT, PT, -R2.reuse, R5, RZ ;  /* 0x0000000502047210 */ /* 0x040fe20007ffe1ff */
[----:B------:R-:W-:Y:S01]  /*0b00*/  IMAD.IADD R6, R2, 0x1, -R5 ;  /* 0x0000000102067824 */ /* 0x000fe200078e0a05 */
[----:B------:R-:W-:Y:S02]  /*0b10*/  BSSY.RECONVERGENT B1, `(.L_x_37) ;  /* 0x000001f000017945 */ /* 0x000fe40003800200 */
[----:B------:R-:W-:Y:S02]  /*0b20*/  LOP3.LUT P1, R4, R4, 0x3, RZ, 0xc0, !PT ;  /* 0x0000000304047812 */ /* 0x000fe4000782c0ff */
[----:B------:R-:W-:-:S11]  /*0b30*/  ISETP.GT.U32.AND P0, PT, R6, -0x4, PT ;  /* 0xfffffffc0600780c */ /* 0x000fd60003f04070 */
[----:B------:R-:W-:Y:S05]  /*0b40*/  @!P1 BRA `(.L_x_38) ;  /* 0x00000000006c9947 */ /* 0x000fea0003800000 */
[----:B------:R-:W0:Y:S01]  /*0b50*/  LDCU.64 UR6, c[0x0][0x390] ;  /* 0x00007200ff0677ac */ /* 0x000e220008000a00 */
[----:B------:R-:W-:Y:S01]  /*0b60*/  IMAD.SHL.U32 R6, R0, 0x4, RZ ;  /* 0x0000000400067824 */ /* 0x000fe200078e00ff */
[----:B------:R-:W-:Y:S01]  /*0b70*/  SHF.R.U32.HI R0, RZ, 0x1e, R0 ;  /* 0x0000001eff007819 */ /* 0x000fe20000011600 */
[----:B------:R-:W-:Y:S01]  /*0b80*/  IMAD.MOV R4, RZ, RZ, -R4 ;  /* 0x000000ffff047224 */ /* 0x000fe200078e0a04 */
[----:B------:R-:W1:Y:S02]  /*0b90*/  LDCU.64 UR8, c[0x0][0x388] ;  /* 0x00007100ff0877ac */ /* 0x000e640008000a00 */
[----:B------:R-:W-:Y:S02]  /*0ba0*/  LOP3.LUT R6, R6, 0xfffffff8, RZ, 0xc0, !PT ;  /* 0xfffffff806067812 */ /* 0x000fe400078ec0ff */
[----:B------:R-:W-:Y:S02]  /*0bb0*/  LOP3.LUT R13, R0, 0x3, RZ, 0xc0, !PT ;  /* 0x00000003000d7812 */ /* 0x000fe400078ec0ff */
[----:B0-----:R-:W-:-:S02]  /*0bc0*/  IADD3 R12, P1, PT, R6, UR6, RZ ;  /* 0x00000006060c7c10 */ /* 0x001fc4000ff3e0ff */
[----:B-1----:R-:W-:Y:S02]  /*0bd0*/  IADD3 R0, P2, PT, R6, UR8, RZ ;  /* 0x0000000806007c10 */ /* 0x002fe4000ff5e0ff */
[C---:B------:R-:W-:Y:S02]  /*0be0*/  IADD3.X R15, PT, PT, R13.reuse, UR7, RZ, P1, !PT ;  /* 0x000000070d0f7c10 */ /* 0x040fe40008ffe4ff */
[----:B------:R-:W-:-:S09]  /*0bf0*/  IADD3.X R13, PT, PT, R13, UR9, RZ, P2, !PT ;  /* 0x000000090d0d7c10 */ /* 0x000fd200097fe4ff */
.L_x_39:
[----:B0-----:R-:W-:Y:S02]  /*0c00*/  IMAD.MOV.U32 R10, RZ, RZ, R0 ;  /* 0x000000ffff0a7224 */ /* 0x001fe400078e0000 */
[----:B------:R-:W-:-:S06]  /*0c10*/  IMAD.MOV.U32 R11, RZ, RZ, R13 ;  /* 0x000000ffff0b7224 */ /* 0x000fcc00078e000d */
[----:B------:R-:W2:Y:S01]  /*0c20*/  LDG.E.64 R10, desc[UR4][R10.64] ;  /* 0x000000040a0a7981 */ /* 0x000ea2000c1e1b00 */
[----:B------:R-:W-:Y:S01]  /*0c30*/  VIADD R4, R4, 0x1 ;  /* 0x0000000104047836 */ /* 0x000fe20000000000 */
[----:B------:R-:W-:Y:S01]  /*0c40*/  IADD3 R0, P3, PT, R0, 0x8, RZ ;  /* 0x0000000800007810 */ /* 0x000fe20007f7e0ff */
[----:B------:R-:W-:-:S03]  /*0c50*/  VIADD R2, R2, 0x1 ;  /* 0x0000000102027836 */ /* 0x000fc60000000000 */
[----:B------:R-:W-:Y:S01]  /*0c60*/  ISETP.NE.AND P1, PT, R4, RZ, PT ;  /* 0x000000ff0400720c */ /* 0x000fe20003f25270 */
[----:B------:R-:W-:Y:S02]  /*0c70*/  IMAD.X R13, RZ, RZ, R13, P3 ;  /* 0x000000ffff0d7224 */ /* 0x000fe400018e060d */
[----:B--2---:R-:W-:Y:S02]  /*0c80*/  IMAD.IADD R6, R10, 0x1, R7 ;  /* 0x000000010a067824 */ /* 0x004fe400078e0207 */
[----:B------:R-:W-:Y:S01]  /*0c90*/  IMAD.MOV.U32 R10, RZ, RZ, R12 ;  /* 0x000000ffff0a7224 */ /* 0x000fe200078e000c */
[----:B------:R-:W-:Y:S01]  /*0ca0*/  IADD3 R12, P2, PT, R12, 0x8, RZ ;  /* 0x000000080c0c7810 */ /* 0x000fe20007f5e0ff */
[----:B------:R-:W-:Y:S01]  /*0cb0*/  IMAD.IADD R7, R11, 0x1, R6 ;  /* 0x000000010b077824 */ /* 0x000fe200078e0206 */
[----:B------:R-:W-:-:S03]  /*0cc0*/  MOV R11, R15 ;  /* 0x0000000f000b7202 */ /* 0x000fc60000000f00 */
[----:B------:R-:W-:Y:S02]  /*0cd0*/  IMAD.X R15, RZ, RZ, R15, P2 ;  /* 0x000000ffff0f7224 */ /* 0x000fe400010e060f */
[----:B------:R0:W-:Y:S01]  /*0ce0*/  STG.E.64 desc[UR4][R10.64], R6 ;  /* 0x000000060a007986 */ /* 0x0001e2000c101b04 */
[----:B------:R-:W-:Y:S05]  /*0cf0*/  @P1 BRA `(.L_x_39) ;  /* 0xfffffffc00c01947 */ /* 0x000fea000383ffff */
.L_x_38:
[----:B------:R-:W-:Y:S05]  /*0d00*/  BSYNC.RECONVERGENT B1 ;  /* 0x0000000000017941 */ /* 0x000fea0003800200 */
.L_x_37:
[----:B------:R-:W-:Y:S05]  /*0d10*/  @P0 BRA `(.L_x_36) ;  /* 0x0000000800a80947 */ /* 0x000fea0003800000 */
[----:B------:R-:W1:Y:S01]  /*0d20*/  LDCU.64 UR6, c[0x0][0x388] ;  /* 0x00007100ff0677ac */ /* 0x000e620008000a00 */
[----:B------:R-:W-:Y:S01]  /*0d30*/  IMAD.IADD R0, R2, 0x1, -R5 ;  /* 0x0000000102007824 */ /* 0x000fe200078e0a05 */
[----:B------:R-:W-:Y:S01]  /*0d40*/  BSSY.RELIABLE B1, `(.L_x_40) ;  /* 0x000008d000017945 */ /* 0x000fe20003800100 */
[----:B0-----:R-:W-:Y:S01]  /*0d50*/  IMAD.MOV.U32 R10, RZ, RZ, 0x10 ;  /* 0x00000010ff0a7424 */ /* 0x001fe200078e00ff */
[----:B------:R-:W0:Y:S01]  /*0d60*/  LDCU.64 UR8, c[0x0][0x390] ;  /* 0x00007200ff0877ac */ /* 0x000e220008000a00 */
[----:B------:R-:W-:Y:S01]  /*0d70*/  IMAD.MOV.U32 R11, RZ, RZ, 0x0 ;  /* 0x00000000ff0b7424 */ /* 0x000fe200078e00ff */
[----:B------:R-:W-:Y:S01]  /*0d80*/  ISETP.GE.AND P0, PT, R0, RZ, PT ;  /* 0x000000ff0000720c */ /* 0x000fe20003f06270 */
[----:B------:R-:W-:-:S03]  /*0d90*/  IMAD.WIDE.U32 R10, R2, 0x8, R10 ;  /* 0x00000008020a7825 */ /* 0x000fc600078e000a */
[C---:B-1----:R-:W-:Y:S02]  /*0da0*/  IADD3 R4, P1, PT, R10.reuse, UR6, RZ ;  /* 0x000000060a047c10 */ /* 0x042fe4000ff3e0ff */
[----:B0-----:R-:W-:Y:S02]  /*0db0*/  IADD3 R10, P2, PT, R10, UR8, RZ ;  /* 0x000000080a0a7c10 */ /* 0x001fe4000ff5e0ff */
[C---:B------:R-:W-:Y:S02]  /*0dc0*/  IADD3.X R5, PT, PT, R11.reuse, UR7, RZ, P1, !PT ;  /* 0x000000070b057c10 */ /* 0x040fe40008ffe4ff */
[----:B------:R-:W-:-:S03]  /*0dd0*/  IADD3.X R11, PT, PT, R11, UR9, RZ, P2, !PT ;  /* 0x000000090b0b7c10 */ /* 0x000fc600097fe4ff */
[----:B------:R-:W-:Y:S06]  /*0de0*/  @P0 BRA `(.L_x_41) ;  /* 0x0000000800080947 */ /* 0x000fec0003800000 */
[----:B------:R-:W-:Y:S01]  /*0df0*/  IMAD.MOV R2, RZ, RZ, -R0 ;  /* 0x000000ffff027224 */ /* 0x000fe200078e0a00 */
[----:B------:R-:W-:Y:S01]  /*0e00*/  BSSY.RECONVERGENT B2, `(.L_x_42) ;  /* 0x000004f000027945 */ /* 0x000fe20003800200 */
[----:B------:R-:W-:-:S03]  /*0e10*/  PLOP3.LUT P0, PT, PT, PT, PT, 0x80, 0x8 ;  /* 0x000000000008781c */ /* 0x000fc60003f0f070 */
[----:B------:R-:W-:-:S13]  /*0e20*/  ISETP.GT.AND P1, PT, R2, 0xc, PT ;  /* 0x0000000c0200780c */ /* 0x000fda0003f24270 */
[----:B------:R-:W-:Y:S05]  /*0e30*/  @!P1 BRA `(.L_x_43) ;  /* 0x00000004002c9947 */ /* 0x000fea0003800000 */
[----:B------:R-:W-:-:S13]  /*0e40*/  PLOP3.LUT P0, PT, PT, PT, PT, 0x8, 0x80 ;  /* 0x000000000080781c */ /* 0x000fda0003f0e170 */
.L_x_44:
[----:B------:R-:W2:Y:S02]  /*0e50*/  LDG.E.64 R12, desc[UR4][R4.64+-0x10] ;  /* 0xfffff004040c7981 */ /* 0x000ea4000c1e1b00 */
[----:B--2---:R-:W-:-:S05]  /*0e60*/  IADD3 R12, PT, PT, R12, R7, RZ ;  /* 0x000000070c0c7210 */ /* 0x004fca0007ffe0ff */
[----:B------:R-:W-:-:S05]  /*0e70*/  IMAD.IADD R13, R13, 0x1, R12 ;  /* 0x000000010d0d7824 */ /* 0x000fca00078e020c */
[----:B------:R0:W-:Y:S04]  /*0e80*/  STG.E.64 desc[UR4][R10.64+-0x10], R12 ;  /* 0xfffff00c0a007986 */ /* 0x0001e8000c101b04 */
[----:B------:R-:W2:Y:S02]  /*0e90*/  LDG.E.64 R6, desc[UR4][R4.64+-0x8] ;  /* 0xfffff80404067981 */ /* 0x000ea4000c1e1b00 */
[----:B--2---:R-:W-:-:S04]  /*0ea0*/  IMAD.IADD R6, R13, 0x1, R6 ;  /* 0x000000010d067824 */ /* 0x004fc800078e0206 */
[----:B------:R-:W-:-:S05]  /*0eb0*/  IMAD.IADD R7, R7, 0x1, R6 ;  /* 0x0000000107077824 */ /* 0x000fca00078e0206 */
[----:B------:R1:W-:Y:S04]  /*0ec0*/  STG.E.64 desc[UR4][R10.64+-0x8], R6 ;  /* 0xfffff8060a007986 */ /* 0x0003e8000c101b04 */
[----:B------:R-:W2:Y:S02]  /*0ed0*/  LDG.E.64 R14, desc[UR4][R4.64] ;  /* 0x00000004040e7981 */ /* 0x000ea4000c1e1b00 */
[----:B--2---:R-:W-:-:S04]  /*0ee0*/  IMAD.IADD R14, R7, 0x1, R14 ;  /* 0x00000001070e7824 */ /* 0x004fc800078e020e */
[----:B------:R-:W-:-:S05]  /*0ef0*/  IMAD.IADD R15, R15, 0x1, R14 ;  /* 0x000000010f0f7824 */ /* 0x000fca00078e020e */
[----:B------:R2:W-:Y:S04]  /*0f00*/  STG.E.64 desc[UR4][R10.64], R14 ;  /* 0x0000000e0a007986 */ /* 0x0005e8000c101b04 */
[----:B------:R-:W3:Y:S02]  /*0f10*/  LDG.E.64 R16, desc[UR4][R4.64+0x8] ;  /* 0x0000080404107981 */ /* 0x000ee4000c1e1b00 */
[----:B---3--:R-:W-:-:S04]  /*0f20*/  IMAD.IADD R16, R15, 0x1, R16 ;  /* 0x000000010f107824 */ /* 0x008fc800078e0210 */
[----:B------:R-:W-:-:S05]  /*0f30*/  IMAD.IADD R17, R17, 0x1, R16 ;  /* 0x0000000111117824 */ /* 0x000fca00078e0210 */
[----:B------:R3:W-:Y:S04]  /*0f40*/  STG.E.64 desc[UR4][R10.64+0x8], R16 ;  /* 0x000008100a007986 */ /* 0x0007e8000c101b04 */
[----:B0-----:R-:W4:Y:S02]  /*0f50*/  LDG.E.64 R12, desc[UR4][R4.64+0x10] ;  /* 0x00001004040c7981 */ /* 0x001f24000c1e1b00 */
[----:B----4-:R-:W-:-:S05]  /*0f60*/  IMAD.IADD R12, R17, 0x1, R12 ;  /* 0x00000001110c7824 */ /* 0x010fca00078e020c */
[----:B------:R-:W-:-:S05]  /*0f70*/  IADD3 R13, PT, PT, R13, R12, RZ ;  /* 0x0000000c0d0d7210 */ /* 0x000fca0007ffe0ff */
[----:B------:R0:W-:Y:S04]  /*0f80*/  STG.E.64 desc[UR4][R10.64+0x10], R12 ;  /* 0x0000100c0a007986 */ /* 0x0001e8000c101b04 */
[----:B-1----:R-:W4:Y:S02]  /*0f90*/  LDG.E.64 R6, desc[UR4][R4.64+0x18] ;  /* 0x0000180404067981 */ /* 0x002f24000c1e1b00 */
[----:B----4-:R-:W-:-:S04]  /*0fa0*/  IMAD.IADD R6, R13, 0x1, R6 ;  /* 0x000000010d067824 */ /* 0x010fc800078e0206 */
[----:B------:R-:W-:-:S05]  /*0fb0*/  IMAD.IADD R7, R7, 0x1, R6 ;  /* 0x0000000107077824 */ /* 0x000fca00078e0206 */
[----:B------:R1:W-:Y:S04]  /*0fc0*/  STG.E.64 desc[UR4][R10.64+0x18], R6 ;  /* 0x000018060a007986 */ /* 0x0003e8000c101b04 */
[----:B--2---:R-:W2:Y:S02]  /*0fd0*/  LDG.E.64 R14, desc[UR4][R4.64+0x20] ;  /* 0x00002004040e7981 */ /* 0x004ea4000c1e1b00 */
[----:B--2---:R-:W-:-:S04]  /*0fe0*/  IMAD.IADD R14, R7, 0x1, R14 ;  /* 0x00000001070e7824 */ /* 0x004fc800078e020e */
[----:B------:R-:W-:-:S05]  /*0ff0*/  IMAD.IADD R15, R15, 0x1, R14 ;  /* 0x000000010f0f7824 */ /* 0x000fca00078e020e */
[----:B------:R2:W-:Y:S04]  /*1000*/  STG.E.64 desc[UR4][R10.64+0x20], R14 ;  /* 0x0000200e0a007986 */ /* 0x0005e8000c101b04 */
[----:B---3--:R-:W3:Y:S02]  /*1010*/  LDG.E.64 R16, desc[UR4][R4.64+0x28] ;  /* 0x0000280404107981 */ /* 0x008ee4000c1e1b00 */
[----:B---3--:R-:W-:-:S04]  /*1020*/  IMAD.IADD R16, R15, 0x1, R16 ;  /* 0x000000010f107824 */ /* 0x008fc800078e0210 */
[----:B------:R-:W-:-:S05]  /*1030*/  IMAD.IADD R17, R17, 0x1, R16 ;  /* 0x0000000111117824 */ /* 0x000fca00078e0210 */
[----:B------:R3:W-:Y:S04]  /*1040*/  STG.E.64 desc[UR4][R10.64+0x28], R16 ;  /* 0x000028100a007986 */ /* 0x0007e8000c101b04 */
[----:B0-----:R-:W4:Y:S02]  /*1050*/  LDG.E.64 R12, desc[UR4][R4.64+0x30] ;  /* 0x00003004040c7981 */ /* 0x001f24000c1e1b00 */
[----:B----4-:R-:W-:-:S04]  /*1060*/  IMAD.IADD R12, R17, 0x1, R12 ;  /* 0x00000001110c7824 */ /* 0x010fc800078e020c */
[----:B------:R-:W-:-:S05]  /*1070*/  IMAD.IADD R13, R13, 0x1, R12 ;  /* 0x000000010d0d7824 */ /* 0x000fca00078e020c */
[----:B------:R0:W-:Y:S04]  /*1080*/  STG.E.64 desc[UR4][R10.64+0x30], R12 ;  /* 0x0000300c0a007986 */ /* 0x0001e8000c101b04 */
[----:B-1----:R-:W4:Y:S02]  /*1090*/  LDG.E.64 R6, desc[UR4][R4.64+0x38] ;  /* 0x0000380404067981 */ /* 0x002f24000c1e1b00 */
[----:B----4-:R-:W-:-:S05]  /*10a0*/  IADD3 R6, PT, PT, R13, R6, RZ ;  /* 0x000000060d067210 */ /* 0x010fca0007ffe0ff */
        /* <DEDUP_REMOVED lines=9> */
[----:B------:R-:W-:Y:S04]  /*1140*/  STG.E.64 desc[UR4][R10.64+0x48], R16 ;  /* 0x000048100a007986 */ /* 0x000fe8000c101b04 */
[----:B0-----:R-:W3:Y:S02]  /*1150*/  LDG.E.64 R12, desc[UR4][R4.64+0x50] ;  /* 0x00005004040c7981 */ /* 0x001ee4000c1e1b00 */
[----:B---3--:R-:W-:-:S04]  /*1160*/  IMAD.IADD R12, R17, 0x1, R12 ;  /* 0x00000001110c7824 */ /* 0x008fc800078e020c */
[----:B------:R-:W-:-:S05]  /*1170*/  IMAD.IADD R13, R13, 0x1, R12 ;  /* 0x000000010d0d7824 */ /* 0x000fca00078e020c */
[----:B------:R0:W-:Y:S04]  /*1180*/  STG.E.64 desc[UR4][R10.64+0x50], R12 ;  /* 0x0000500c0a007986 */ /* 0x0001e8000c101b04 */
[----:B-1----:R-:W3:Y:S02]  /*1190*/  LDG.E.64 R6, desc[UR4][R4.64+0x58] ;  /* 0x0000580404067981 */ /* 0x002ee4000c1e1b00 */
[----:B---3--:R-:W-:-:S05]  /*11a0*/  IMAD.IADD R18, R13, 0x1, R6 ;  /* 0x000000010d127824 */ /* 0x008fca00078e0206 */
[----:B------:R-:W-:-:S05]  /*11b0*/  IADD3 R19, PT, PT, R7, R18, RZ ;  /* 0x0000001207137210 */ /* 0x000fca0007ffe0ff */
[----:B------:R-:W-:Y:S04]  /*11c0*/  STG.E.64 desc[UR4][R10.64+0x58], R18 ;  /* 0x000058120a007986 */ /* 0x000fe8000c101b04 */
[----:B------:R-:W2:Y:S02]  /*11d0*/  LDG.E.64 R6, desc[UR4][R4.64+0x60] ;  /* 0x0000600404067981 */ /* 0x000ea4000c1e1b00 */
[----:B--2---:R-:W-:-:S04]  /*11e0*/  IMAD.IADD R14, R19, 0x1, R6 ;  /* 0x00000001130e7824 */ /* 0x004fc800078e0206 */
[----:B------:R-:W-:-:S05]  /*11f0*/  IMAD.IADD R15, R7, 0x1, R14 ;  /* 0x00000001070f7824 */ /* 0x000fca00078e020e */
[----:B------:R-:W-:Y:S04]  /*1200*/  STG.E.64 desc[UR4][R10.64+0x60], R14 ;  /* 0x0000600e0a007986 */ /* 0x000fe8000c101b04 */
[----:B------:R1:W2:Y:S01]  /*1210*/  LDG.E.64 R6, desc[UR4][R4.64+0x68] ;  /* 0x0000680404067981 */ /* 0x0002a2000c1e1b00 */
[----:B------:R-:W-:Y:S01]  /*1220*/  VIADD R0, R0, 0x10 ;  /* 0x0000001000007836 */ /* 0x000fe20000000000 */
[----:B------:R-:W-:Y:S02]  /*1230*/  IADD3 R2, P3, PT, R10, 0x80, RZ ;  /* 0x000000800a027810 */ /* 0x000fe40007f7e0ff */
[----:B0-----:R-:W-:Y:S02]  /*1240*/  IADD3 R12, P2, PT, R4, 0x80, RZ ;  /* 0x00000080040c7810 */ /* 0x001fe40007f5e0ff */
[----:B------:R-:W-:Y:S01]  /*1250*/  ISETP.GE.AND P1, PT, R0, -0xc, PT ;  /* 0xfffffff40000780c */ /* 0x000fe20003f26270 */
[----:B------:R-:W-:-:S02]  /*1260*/  IMAD.X R13, RZ, RZ, R11, P3 ;  /* 0x000000ffff0d7224 */ /* 0x000fc400018e060b */
[----:B-1----:R-:W-:Y:S02]  /*1270*/  IMAD.X R5, RZ, RZ, R5, P2 ;  /* 0x000000ffff057224 */ /* 0x002fe400010e0605 */
[----:B------:R-:W-:Y:S02]  /*1280*/  IMAD.MOV.U32 R4, RZ, RZ, R12 ;  /* 0x000000ffff047224 */ /* 0x000fe400078e000c */
[----:B--2---:R-:W-:-:S04]  /*1290*/  IMAD.IADD R6, R15, 0x1, R6 ;  /* 0x000000010f067824 */ /* 0x004fc800078e0206 */
[----:B------:R-:W-:-:S05]  /*12a0*/  IMAD.IADD R7, R7, 0x1, R6 ;  /* 0x0000000107077824 */ /* 0x000fca00078e0206 */
[----:B------:R0:W-:Y:S02]  /*12b0*/  STG.E.64 desc[UR4][R10.64+0x68], R6 ;  /* 0x000068060a007986 */ /* 0x0001e4000c101b04 */
[----:B0-----:R-:W-:Y:S01]  /*12c0*/  MOV R10, R2 ;  /* 0x00000002000a7202 */ /* 0x001fe20000000f00 */
[----:B------:R-:W-:Y:S01]  /*12d0*/  IMAD.MOV.U32 R11, RZ, RZ, R13 ;  /* 0x000000ffff0b7224 */ /* 0x000fe200078e000d */
[----:B------:R-:W-:Y:S06]  /*12e0*/  @!P1 BRA `(.L_x_44) ;  /* 0xfffffff800d89947 */ /* 0x000fec000383ffff */
.L_x_43:
[----:B------:R-:W-:Y:S05]  /*12f0*/  BSYNC.RECONVERGENT B2 ;  /* 0x0000000000027941 */ /* 0x000fea0003800200 */
.L_x_42:
[----:B------:R-:W-:Y:S01]  /*1300*/  IMAD.MOV R2, RZ, RZ, -R0 ;  /* 0x000000ffff027224 */ /* 0x000fe200078e0a00 */
[----:B------:R-:W-:Y:S04]  /*1310*/  BSSY.RECONVERGENT B2, `(.L_x_45) ;  /* 0x000002c000027945 */ /* 0x000fe80003800200 */
[----:B------:R-:W-:-:S13]  /*1320*/  ISETP.GT.AND P1, PT, R2, 0x4, PT ;  /* 0x000000040200780c */ /* 0x000fda0003f24270 */
[----:B------:R-:W-:Y:S05]  /*1330*/  @!P1 BRA `(.L_x_46) ;  /* 0x0000000000a49947 */ /* 0x000fea0003800000 */
        /* <DEDUP_REMOVED lines=13> */
[----:B---3--:R-:W-:-:S05]  /*1410*/  IADD3 R16, PT, PT, R15, R16, RZ ;  /* 0x000000100f107210 */ /* 0x008fca0007ffe0ff */
[----:B------:R-:W-:-:S05]  /*1420*/  IMAD.IADD R17, R17, 0x1, R16 ;  /* 0x0000000111117824 */ /* 0x000fca00078e0210 */
[----:B------:R-:W-:Y:S04]  /*1430*/  STG.E.64 desc[UR4][R10.64+0x8], R16 ;  /* 0x000008100a007986 */ /* 0x000fe8000c101b04 */
[----:B0-----:R-:W3:Y:S02]  /*1440*/  LDG.E.64 R12, desc[UR4][R4.64+0x10] ;  /* 0x00001004040c7981 */ /* 0x001ee4000c1e1b00 */
[----:B---3--:R-:W-:-:S04]  /*1450*/  IMAD.IADD R12, R17, 0x1, R12 ;  /* 0x00000001110c7824 */ /* 0x008fc800078e020c */
[----:B------:R-:W-:-:S05]  /*1460*/  IMAD.IADD R13, R13, 0x1, R12 ;  /* 0x000000010d0d7824 */ /* 0x000fca00078e020c */
[----:B------:R0:W-:Y:S04]  /*1470*/  STG.E.64 desc[UR4][R10.64+0x10], R12 ;  /* 0x0000100c0a007986 */ /* 0x0001e8000c101b04 */
[----:B-1----:R-:W3:Y:S02]  /*1480*/  LDG.E.64 R6, desc[UR4][R4.64+0x18] ;  /* 0x0000180404067981 */ /* 0x002ee4000c1e1b00 */
[----:B---3--:R-:W-:-:S04]  /*1490*/  IMAD.IADD R18, R13, 0x1, R6 ;  /* 0x000000010d127824 */ /* 0x008fc800078e0206 */
[----:B------:R-:W-:-:S05]  /*14a0*/  IMAD.IADD R19, R7, 0x1, R18 ;  /* 0x0000000107137824 */ /* 0x000fca00078e0212 */
[----:B------:R-:W-:Y:S04]  /*14b0*/  STG.E.64 desc[UR4][R10.64+0x18], R18 ;  /* 0x000018120a007986 */ /* 0x000fe8000c101b04 */
[----:B------:R-:W2:Y:S02]  /*14c0*/  LDG.E.64 R6, desc[UR4][R4.64+0x20] ;  /* 0x0000200404067981 */ /* 0x000ea4000c1e1b00 */
[----:B--2---:R-:W-:-:S04]  /*14d0*/  IMAD.IADD R14, R19, 0x1, R6 ;  /* 0x00000001130e7824 */ /* 0x004fc800078e0206 */
[----:B------:R-:W-:-:S05]  /*14e0*/  IMAD.IADD R15, R7, 0x1, R14 ;  /* 0x00000001070f7824 */ /* 0x000fca00078e020e */
[----:B------:R-:W-:Y:S04]  /*14f0*/  STG.E.64 desc[UR4][R10.64+0x20], R14 ;  /* 0x0000200e0a007986 */ /* 0x000fe8000c101b04 */
[----:B------:R1:W2:Y:S01]  /*1500*/  LDG.E.64 R6, desc[UR4][R4.64+0x28] ;  /* 0x0000280404067981 */ /* 0x0002a2000c1e1b00 */
[----:B------:R-:W-:Y:S01]  /*1510*/  IADD3 R2, P2, PT, R10, 0x40, RZ ;  /* 0x000000400a027810 */ /* 0x000fe20007f5e0ff */
[----:B------:R-:W-:Y:S01]  /*1520*/  VIADD R0, R0, 0x8 ;  /* 0x0000000800007836 */ /* 0x000fe20000000000 */
[----:B0-----:R-:W-:Y:S02]  /*1530*/  IADD3 R12, P1, PT, R4, 0x40, RZ ;  /* 0x00000040040c7810 */ /* 0x001fe40007f3e0ff */
[----:B------:R-:W-:Y:S01]  /*1540*/  PLOP3.LUT P0, PT, PT, PT, PT, 0x8, 0x80 ;  /* 0x000000000080781c */ /* 0x000fe20003f0e170 */
[----:B------:R-:W-:-:S02]  /*1550*/  IMAD.X R13, RZ, RZ, R11, P2 ;  /* 0x000000ffff0d7224 */ /* 0x000fc400010e060b */
[----:B-1----:R-:W-:Y:S02]  /*1560*/  IMAD.X R5, RZ, RZ, R5, P1 ;  /* 0x000000ffff057224 */ /* 0x002fe400008e0605 */
[----:B------:R-:W-:Y:S02]  /*1570*/  IMAD.MOV.U32 R4, RZ, RZ, R12 ;  /* 0x000000ffff047224 */ /* 0x000fe400078e000c */
[----:B--2---:R-:W-:-:S05]  /*1580*/  IMAD.IADD R6, R15, 0x1, R6 ;  /* 0x000000010f067824 */ /* 0x004fca00078e0206 */
[----:B------:R-:W-:-:S05]  /*1590*/  IADD3 R7, PT, PT, R7, R6, RZ ;  /* 0x0000000607077210 */ /* 0x000fca0007ffe0ff */
[----:B------:R0:W-:Y:S02]  /*15a0*/  STG.E.64 desc[UR4][R10.64+0x28], R6 ;  /* 0x000028060a007986 */ /* 0x0001e4000c101b04 */
[----:B0-----:R-:W-:Y:S02]  /*15b0*/  IMAD.MOV.U32 R10, RZ, RZ, R2 ;  /* 0x000000ffff0a7224 */ /* 0x001fe400078e0002 */
[----:B------:R-:W-:-:S07]  /*15c0*/  IMAD.MOV.U32 R11, RZ, RZ, R13 ;  /* 0x000000ffff0b7224 */ /* 0x000fce00078e000d */
.L_x_46:
[----:B------:R-:W-:Y:S05]  /*15d0*/  BSYNC.RECONVERGENT B2 ;  /* 0x0000000000027941 */ /* 0x000fea0003800200 */
.L_x_45:
[----:B------:R-:W-:-:S13]  /*15e0*/  ISETP.NE.OR P0, PT, R0, RZ, P0 ;  /* 0x000000ff0000720c */ /* 0x000fda0000705670 */
[----:B------:R-:W-:Y:S05]  /*15f0*/  @!P0 BREAK.RELIABLE B1 ;  /* 0x0000000000018942 */ /* 0x000fea0003800100 */
[----:B------:R-:W-:Y:S05]  /*1600*/  @!P0 BRA `(.L_x_36) ;  /* 0x00000000006c8947 */ /* 0x000fea0003800000 */
.L_x_41:
[----:B------:R-:W-:Y:S05]  /*1610*/  BSYNC.RELIABLE B1 ;  /* 0x0000000000017941 */ /* 0x000fea0003800100 */
.L_x_40:
[----:B------:R-:W2:Y:S02]  /*1620*/  LDG.E.64 R12, desc[UR4][R4.64+-0x10] ;  /* 0xfffff004040c7981 */ /* 0x000ea4000c1e1b00 */
[----:B--2---:R-:W-:-:S04]  /*1630*/  IMAD.IADD R12, R12, 0x1, R7 ;  /* 0x000000010c0c7824 */ /* 0x004fc800078e0207 */
[----:B------:R-:W-:-:S05]  /*1640*/  IMAD.IADD R13, R13, 0x1, R12 ;  /* 0x000000010d0d7824 */ /* 0x000fca00078e020c */
[----:B------:R0:W-:Y:S04]  /*1650*/  STG.E.64 desc[UR4][R10.64+-0x10], R12 ;  /* 0xfffff00c0a007986 */ /* 0x0001e8000c101b04 */
[----:B------:R-:W2:Y:S02]  /*1660*/  LDG.E.64 R6, desc[UR4][R4.64+-0x8] ;  /* 0xfffff80404067981 */ /* 0x000ea4000c1e1b00 */
[----:B--2---:R-:W-:-:S05]  /*1670*/  IADD3 R14, PT, PT, R13, R6, RZ ;  /* 0x000000060d0e7210 */ /* 0x004fca0007ffe0ff */
[----:B------:R-:W-:-:S05]  /*1680*/  IMAD.IADD R15, R7, 0x1, R14 ;  /* 0x00000001070f7824 */ /* 0x000fca00078e020e */
        /* <DEDUP_REMOVED lines=9> */
[----:B------:R-:W-:Y:S01]  /*1720*/  ISETP.NE.AND P0, PT, R0, RZ, PT ;  /* 0x000000ff0000720c */ /* 0x000fe20003f05270 */
[----:B------:R-:W-:-:S02]  /*1730*/  IMAD.X R13, RZ, RZ, R11, P2 ;  /* 0x000000ffff0d7224 */ /* 0x000fc400010e060b */
[----:B-1----:R-:W-:Y:S01]  /*1740*/  IMAD.X R5, RZ, RZ, R5, P1 ;  /* 0x000000ffff057224 */ /* 0x002fe200008e0605 */
[----:B------:R-:W-:Y:S01]  /*1750*/  MOV R4, R12 ;  /* 0x0000000c00047202 */ /* 0x000fe20000000f00 */
[----:B--2---:R-:W-:-:S04]  /*1760*/  IMAD.IADD R6, R17, 0x1, R6 ;  /* 0x0000000111067824 */ /* 0x004fc800078e0206 */
[----:B------:R-:W-:-:S05]  /*1770*/  IMAD.IADD R7, R7, 0x1, R6 ;  /* 0x0000000107077824 */ /* 0x000fca00078e0206 */
[----:B------:R0:W-:Y:S02]  /*1780*/  STG.E.64 desc[UR4][R10.64+0x8], R6 ;  /* 0x000008060a007986 */ /* 0x0001e4000c101b04 */
[----:B0-----:R-:W-:Y:S02]  /*1790*/  IMAD.MOV.U32 R10, RZ, RZ, R2 ;  /* 0x000000ffff0a7224 */ /* 0x001fe400078e0002 */
[----:B------:R-:W-:Y:S01]  /*17a0*/  IMAD.MOV.U32 R11, RZ, RZ, R13 ;  /* 0x000000ffff0b7224 */ /* 0x000fe200078e000d */
[----:B------:R-:W-:Y:S06]  /*17b0*/  @P0 BRA `(.L_x_40) ;  /* 0xfffffffc00980947 */ /* 0x000fec000383ffff */
.L_x_36:
[----:B------:R-:W-:Y:S05]  /*17c0*/  BSYNC.RECONVERGENT B0 ;  /* 0x0000000000007941 */ /* 0x000fea0003800200 */
.L_x_35:
[----:B------:R-:W-:Y:S05]  /*17d0*/  WARPSYNC.ALL ;  /* 0x0000000000007948 */ /* 0x000fea0003800000 */
[----:B------:R-:W-:-:S13]  /*17e0*/  ISETP.NE.AND P0, PT, R22, 0x1f, PT ;  /* 0x0000001f1600780c */ /* 0x000fda0003f05270 */
[----:B------:R-:W-:Y:S05]  /*17f0*/  @P0 EXIT ;  /* 0x000000000000094d */ /* 0x000fea0003800000 */
[----:B------:R-:W-:Y:S01]  /*1800*/  IMAD.SHL.U32 R23, R23, 0x20, RZ ;  /* 0x0000002017177824 */ /* 0x000fe200078e00ff */
[----:B------:R-:W1:Y:S04]  /*1810*/  LDCU.64 UR6, c[0x0][0x388] ;  /* 0x00007100ff0677ac */ /* 0x000e680008000a00 */
[----:B------:R-:W-:Y:S01]  /*1820*/  IADD3 R2, P0, P1, R3, R8, -R23 ;  /* 0x0000000803027210 */ /* 0x000fe2000791e817 */
[----:B------:R-:W2:Y:S03]  /*1830*/  LDCU.64 UR8, c[0x0][0x390] ;  /* 0x00007200ff0877ac */ /* 0x000ea60008000a00 */
[----:B0-----:R-:W-:Y:S02]  /*1840*/  IADD3.X R6, PT, PT, RZ, -0x1, R9, P0, P1 ;  /* 0xffffffffff067810 */ /* 0x001fe400007e2409 */
[----:B------:R-:W-:-:S04]  /*1850*/  ISETP.GT.U32.AND P0, PT, R2, R3, PT ;  /* 0x000000030200720c */ /* 0x000fc80003f04070 */
[----:B------:R-:W-:-:S13]  /*1860*/  ISETP.GT.U32.AND.EX P0, PT, R6, RZ, PT, P0 ;  /* 0x000000ff0600720c */ /* 0x000fda0003f04100 */
[----:B-12---:R-:W-:Y:S05]  /*1870*/  @!P0 EXIT ;  /* 0x000000000000894d */ /* 0x006fea0003800000 */
[----:B------:R-:W-:-:S07]  /*1880*/  IMAD.MOV.U32 R0, RZ, RZ, RZ ;  /* 0x000000ffff007224 */ /* 0x000fce00078e00ff */
.L_x_47:
[C---:B0-----:R-:W-:Y:S01]  /*1890*/  IMAD.SHL.U32 R8, R3.reuse, 0x4, RZ ;  /* 0x0000000403087824 */ /* 0x041fe200078e00ff */
[----:B------:R-:W-:-:S04]  /*18a0*/  SHF.L.U64.HI R9, R3, 0x2, R0 ;  /* 0x0000000203097819 */ /* 0x000fc80000010200 */
[----:B------:R-:W-:-:S04]  /*18b0*/  IADD3 R4, P0, PT, R8, UR6, RZ ;  /* 0x0000000608047c10 */ /* 0x000fc8000ff1e0ff */
[----:B------:R-:W-:-:S05]  /*18c0*/  IADD3.X R5, PT, PT, R9, UR7, RZ, P0, !PT ;  /* 0x0000000709057c10 */ /* 0x000fca00087fe4ff */
[----:B------:R-:W2:Y:S01]  /*18d0*/  LDG.E R4, desc[UR4][R4.64] ;  /* 0x0000000404047981 */ /* 0x000ea2000c1e1900 */
[----:B------:R-:W-:Y:S01]  /*18e0*/  IADD3 R8, P0, PT, R8, UR8, RZ ;  /* 0x0000000808087c10 */ /* 0x000fe2000ff1e0ff */
[----:B------:R-:W-:-:S03]  /*18f0*/  VIADD R3, R3, 0x1 ;  /* 0x0000000103037836 */ /* 0x000fc60000000000 */
[----:B------:R-:W-:Y:S02]  /*1900*/  IADD3.X R9, PT, PT, R9, UR9, RZ, P0, !PT ;  /* 0x0000000909097c10 */ /* 0x000fe400087fe4ff */
[----:B------:R-:W-:-:S04]  /*1910*/  ISETP.GT.U32.AND P0, PT, R2, R3, PT ;  /* 0x000000030200720c */ /* 0x000fc80003f04070 */
[----:B------:R-:W-:Y:S01]  /*1920*/  ISETP.GT.U32.AND.EX P0, PT, R6, RZ, PT, P0 ;  /* 0x000000ff0600720c */ /* 0x000fe20003f04100 */
[----:B--2---:R-:W-:-:S05]  /*1930*/  IMAD.IADD R7, R4, 0x1, R7 ;  /* 0x0000000104077824 */ /* 0x004fca00078e0207 */
[----:B------:R0:W-:Y:S07]  /*1940*/  STG.E desc[UR4][R8.64], R7 ;  /* 0x0000000708007986 */ /* 0x0001ee000c101904 */
[----:B------:R-:W-:Y:S05]  /*1950*/  @P0 BRA `(.L_x_47) ;  /* 0xfffffffc00cc0947 */ /* 0x000fea000383ffff */
[----:B------:R-:W-:Y:S05]  /*1960*/  EXIT ;  /* 0x000000000000794d */ /* 0x000fea0003800000 */
.L_x_48:
        /* <DEDUP_REMOVED lines=9> */
.L_x_562:


//--------------------- .text._ZN8scan_gpu10local_scanI5SumOpLj2ELb0EEEvmPKNT_4DataEPS3_S6_ --------------------------
	.section	.text._ZN8scan_gpu10local_scanI5SumOpLj2ELb0EEEvmPKNT_4DataEPS3_S6_,"ax",@progbits
	.align	128
        .global         _ZN8scan_gpu10local_scanI5SumOpLj2ELb0EEEvmPKNT_4DataEPS3_S6_
        .type           _ZN8scan_gpu10local_scanI5SumOpLj2ELb0EEEvmPKNT_4DataEPS3_S6_,@function
        .size           _ZN8scan_gpu10local_scanI5SumOpLj2ELb0EEEvmPKNT_4DataEPS3_S6_,(.L_x_554 - _ZN8scan_gpu10local_scanI5SumOpLj2ELb0EEEvmPKNT_4DataEPS3_S6_)
        .other          _ZN8scan_gpu10local_scanI5SumOpLj2ELb0EEEvmPKNT_4DataEPS3_S6_,@"STO_CUDA_ENTRY STV_DEFAULT"
_ZN8scan_gpu10local_scanI5SumOpLj2ELb0EEEvmPKNT_4DataEPS3_S6_:
.text._ZN8scan_gpu10local_scanI5SumOpLj2ELb0EEEvmPKNT_4DataEPS3_S6_:
[----:B------:R-:W-:Y:S08]  /*0000*/  LDC R1, c[0x0][0x37c] ;  /* 0x0000df00ff017b82 */ /* 0x000ff00000000800 */
[----:B------:R-:W0:Y:S01]  /*0010*/  LDC.64 R4, c[0x0][0x380] ;  /* 0x0000e000ff047b82 */ /* 0x000e220000000a00 */
[----:B------:R-:W1:Y:S01]  /*0020*/  LDCU UR6, c[0x0][0x370] ;  /* 0x00006e00ff0677ac */ /* 0x000e620008000800 */
[----:B0-----:R-:W-:-:S02]  /*0030*/  SHF.R.U32.HI R3, RZ, 0x1, R5 ;  /* 0x00000001ff037819 */ /* 0x001fc40000011605 */
[----:B------:R-:W-:Y:S02]  /*0040*/  SHF.R.U64 R0, R4, 0x1, R5 ;  /* 0x0000000104007819 */ /* 0x000fe40000001205 */
[----:B------:R-:W-:-:S13]  /*0050*/  LOP3.LUT P0, RZ, R3, 0x7fffffff, RZ, 0xc0, !PT ;  /* 0x7fffffff03ff7812 */ /* 0x000fda000780c0ff */
[----:B-1----:R-:W-:Y:S05]  /*0060*/  @P0 BRA `(.L_x_49) ;  /* 0x00000000004c0947 */ /* 0x002fea0003800000 */
        /* <DEDUP_REMOVED lines=17> */
[----:B------:R-:W-:Y:S01]  /*0180*/  @!P2 LOP3.LUT R3, RZ, UR6, RZ, 0x33, !PT ;  /* 0x00000006ff03ac12 */ /* 0x000fe2000f8e33ff */
[----:B------:R-:W-:Y:S06]  /*0190*/  BRA `(.L_x_50) ;  /* 0x00000000000c7947 */ /* 0x000fec0003800000 */
.L_x_49:
[----:B------:R-:W-:-:S07]  /*01a0*/  MOV R2, 0x1c0 ;  /* 0x000001c000027802 */ /* 0x000fce0000000f00 */
[----:B------:R-:W-:Y:S05]  /*01b0*/  CALL.REL.NOINC `($__internal_1_$__cuda_sm20_div_u64) ;  /* 0x0000001400147944 */ /* 0x000fea0003c00000 */
[----:B------:R-:W-:-:S07]  /*01c0*/  IMAD.MOV.U32 R3, RZ, RZ, R0 ;  /* 0x000000ffff037224 */ /* 0x000fce00078e0000 */
.L_x_50:
[----:B------:R-:W0:Y:S01]  /*01d0*/  LDCU UR4, c[0x0][0x360] ;  /* 0x00006c00ff0477ac */ /* 0x000e220008000800 */
[----:B------:R-:W1:Y:S01]  /*01e0*/  S2R R4, SR_CTAID.X ;  /* 0x0000000000047919 */ /* 0x000e620000002500 */
[----:B------:R-:W2:Y:S01]  /*01f0*/  LDC R9, c[0x0][0x380] ;  /* 0x0000e000ff097b82 */ /* 0x000ea20000000800 */
[----:B------:R-:W-:Y:S01]  /*0200*/  IMAD.SHL.U32 R7, R3, 0x2, RZ ;  /* 0x0000000203077824 */ /* 0x000fe200078e00ff */
[----:B------:R-:W-:Y:S01]  /*0210*/  UIADD3 UR5, UPT, UPT, UR6, -0x1, URZ ;  /* 0xffffffff06057890 */ /* 0x000fe2000fffe0ff */
[----:B------:R-:W3:Y:S01]  /*0220*/  S2R R8, SR_TID.X ;  /* 0x0000000000087919 */ /* 0x000ee20000002100 */
[----:B------:R-:W4:Y:S01]  /*0230*/  LDCU.64 UR8, c[0x0][0x398] ;  /* 0x00007300ff0877ac */ /* 0x000f220008000a00 */
[----:B------:R-:W-:Y:S01]  /*0240*/  IMAD.MOV R0, RZ, RZ, -R7 ;  /* 0x000000ffff007224 */ /* 0x000fe200078e0a07 */
[----:B------:R-:W-:Y:S01]  /*0250*/  BSSY.RECONVERGENT B2, `(.L_x_51) ;  /* 0x00000af000027945 */ /* 0x000fe20003800200 */
[----:B------:R-:W-:Y:S01]  /*0260*/  IMAD.MOV.U32 R20, RZ, RZ, RZ ;  /* 0x000000ffff147224 */ /* 0x000fe200078e00ff */
[----:B0-----:R-:W-:-:S06]  /*0270*/  USHF.R.U32.HI UR4, URZ, 0x5, UR4 ;  /* 0x00000005ff047899 */ /* 0x001fcc0008011604 */
[----:B------:R-:W-:Y:S01]  /*0280*/  IMAD R6, RZ, RZ, -UR4 ;  /* 0x80000004ff067e24 */ /* 0x000fe2000f8e02ff */
[----:B------:R-:W-:Y:S01]  /*0290*/  ISETP.NE.U32.AND P2, PT, RZ, UR4, PT ;  /* 0x00000004ff007c0c */ /* 0x000fe2000bf45070 */
[----:B--2---:R-:W-:Y:S01]  /*02a0*/  IMAD R0, R0, UR6, R9 ;  /* 0x0000000600007c24 */ /* 0x004fe2000f8e0209 */
[----:B------:R-:W0:Y:S01]  /*02b0*/  I2F.U32.RP R5, UR4 ;  /* 0x0000000400057d06 */ /* 0x000e220008209000 */
[----:B------:R-:W-:Y:S01]  /*02c0*/  IMAD.MOV.U32 R9, RZ, RZ, R6 ;  /* 0x000000ffff097224 */ /* 0x000fe200078e0006 */
[----:B------:R-:W2:Y:S01]  /*02d0*/  LDCU.64 UR6, c[0x0][0x388] ;  /* 0x00007100ff0677ac */ /* 0x000ea20008000a00 */
[----:B-1----:R-:W-:Y:S01]  /*02e0*/  ISETP.NE.AND P0, PT, R4, UR5, PT ;  /* 0x0000000504007c0c */ /* 0x002fe2000bf05270 */
[----:B------:R-:W-:-:S03]  /*02f0*/  UIADD3 UR5, UPT, UPT, UR4, -0x1, URZ ;  /* 0xffffffff04057890 */ /* 0x000fc6000fffe0ff */
[----:B------:R-:W-:Y:S01]  /*0300*/  SEL R0, R0, RZ, !P0 ;  /* 0x000000ff00007207 */ /* 0x000fe20004000000 */
[----:B0-----:R-:W0:Y:S04]  /*0310*/  MUFU.RCP R5, R5 ;  /* 0x0000000500057308 */ /* 0x001e280000001000 */
[----:B------:R-:W-:Y:S02]  /*0320*/  IMAD.IADD R0, R7, 0x1, R0 ;  /* 0x0000000107007824 */ /* 0x000fe400078e0200 */
[----:B0-----:R-:W-:-:S04]  /*0330*/  VIADD R2, R5, 0xffffffe ;  /* 0x0ffffffe05027836 */ /* 0x001fc80000000000 */
[----:B------:R0:W1:Y:S02]  /*0340*/  F2I.FTZ.U32.TRUNC.NTZ R3, R2 ;  /* 0x0000000200037305 */ /* 0x000064000021f000 */
[----:B0-----:R-:W-:Y:S02]  /*0350*/  IMAD.MOV.U32 R2, RZ, RZ, RZ ;  /* 0x000000ffff027224 */ /* 0x001fe400078e00ff */
[----:B-1----:R-:W-:Y:S02]  /*0360*/  IMAD R5, R9, R3, RZ ;  /* 0x0000000309057224 */ /* 0x002fe400078e02ff */
[----:B------:R-:W-:Y:S02]  /*0370*/  IMAD R9, R7, R4, RZ ;  /* 0x0000000407097224 */ /* 0x000fe400078e02ff */
[----:B------:R-:W-:Y:S01]  /*0380*/  IMAD.HI.U32 R3, R3, R5, R2 ;  /* 0x0000000503037227 */ /* 0x000fe200078e0002 */
[----:B------:R-:W-:-:S03]  /*0390*/  SHF.R.U32.HI R2, RZ, 0x1, R0 ;  /* 0x00000001ff027819 */ /* 0x000fc60000011600 */
[----:B------:R-:W-:Y:S02]  /*03a0*/  IMAD R4, R4, UR4, RZ ;  /* 0x0000000404047c24 */ /* 0x000fe4000f8e02ff */
[----:B------:R-:W-:-:S04]  /*03b0*/  IMAD.HI.U32 R3, R3, R2, RZ ;  /* 0x0000000203037227 */ /* 0x000fc800078e00ff */
[----:B------:R-:W-:-:S04]  /*03c0*/  IMAD.MOV R5, RZ, RZ, -R3 ;  /* 0x000000ffff057224 */ /* 0x000fc800078e0a03 */
[----:B------:R-:W-:Y:S01]  /*03d0*/  IMAD R2, R5, UR4, R2 ;  /* 0x0000000405027c24 */ /* 0x000fe2000f8e0202 */
[----:B---3--:R-:W-:-:S04]  /*03e0*/  SHF.R.U32.HI R5, RZ, 0x5, R8 ;  /* 0x00000005ff057819 */ /* 0x008fc80000011608 */
[----:B------:R-:W-:-:S13]  /*03f0*/  ISETP.GE.U32.AND P0, PT, R2, UR4, PT ;  /* 0x0000000402007c0c */ /* 0x000fda000bf06070 */
[----:B------:R-:W-:Y:S02]  /*0400*/  @P0 VIADD R2, R2, -UR4 ;  /* 0x8000000402020c36 */ /* 0x000fe40008000000 */
[----:B------:R-:W-:Y:S01]  /*0410*/  @P0 VIADD R3, R3, 0x1 ;  /* 0x0000000103030836 */ /* 0x000fe20000000000 */
[----:B------:R-:W-:Y:S02]  /*0420*/  ISETP.NE.AND P0, PT, R5, UR5, PT ;  /* 0x0000000505007c0c */ /* 0x000fe4000bf05270 */
[----:B------:R-:W-:Y:S02]  /*0430*/  ISETP.GE.U32.AND P1, PT, R2, UR4, PT ;  /* 0x0000000402007c0c */ /* 0x000fe4000bf26070 */
[----:B------:R-:W-:-:S11]  /*0440*/  LOP3.LUT R2, R8, 0x1f, RZ, 0xc0, !PT ;  /* 0x0000001f08027812 */ /* 0x000fd600078ec0ff */
[----:B------:R-:W-:Y:S01]  /*0450*/  @P1 VIADD R3, R3, 0x1 ;  /* 0x0000000103031836 */ /* 0x000fe20000000000 */
[----:B------:R-:W-:-:S05]  /*0460*/  @!P2 LOP3.LUT R3, RZ, UR4, RZ, 0x33, !PT ;  /* 0x00000004ff03ac12 */ /* 0x000fca000f8e33ff */
[----:B------:R-:W-:-:S04]  /*0470*/  IMAD.SHL.U32 R6, R3, 0x2, RZ ;  /* 0x0000000203067824 */ /* 0x000fc800078e00ff */
[----:B------:R-:W-:-:S04]  /*0480*/  IMAD.MOV R3, RZ, RZ, -R6 ;  /* 0x000000ffff037224 */ /* 0x000fc800078e0a06 */
[----:B------:R-:W-:Y:S01]  /*0490*/  IMAD R0, R3, UR4, R0 ;  /* 0x0000000403007c24 */ /* 0x000fe2000f8e0200 */
[----:B------:R-:W0:Y:S04]  /*04a0*/  LDCU.64 UR4, c[0x0][0x358] ;  /* 0x00006b00ff0477ac */ /* 0x000e280008000a00 */
[----:B------:R-:W-:Y:S02]  /*04b0*/  SEL R3, R0, RZ, !P0 ;  /* 0x000000ff00037207 */ /* 0x000fe40004000000 */
[----:B------:R-:W-:-:S03]  /*04c0*/  IADD3 R7, P0, PT, R4, R5, RZ ;  /* 0x0000000504077210 */ /* 0x000fc60007f1e0ff */
[----:B------:R-:W-:Y:S01]  /*04d0*/  IMAD.IADD R0, R6, 0x1, R3 ;  /* 0x0000000106007824 */ /* 0x000fe200078e0203 */
[----:B----4-:R-:W-:Y:S01]  /*04e0*/  LEA R22, P1, R7, UR8, 0x2 ;  /* 0x0000000807167c11 */ /* 0x010fe2000f8210ff */
[----:B------:R-:W-:-:S03]  /*04f0*/  IMAD R6, R5, R6, RZ ;  /* 0x0000000605067224 */ /* 0x000fc600078e02ff */
[----:B------:R-:W-:Y:S02]  /*0500*/  SHF.R.U32.HI R3, RZ, 0x5, R0 ;  /* 0x00000005ff037819 */ /* 0x000fe40000011600 */
[----:B------:R-:W-:Y:S01]  /*0510*/  IADD3 R9, P2, PT, R9, R6, RZ ;  /* 0x0000000609097210 */ /* 0x000fe20007f5e0ff */
[----:B------:R-:W-:Y:S01]  /*0520*/  IMAD.X R6, RZ, RZ, RZ, P0 ;  /* 0x000000ffff067224 */ /* 0x000fe200000e06ff */
[----:B------:R-:W-:-:S03]  /*0530*/  LOP3.LUT R3, R3, 0x7fffffe, RZ, 0xc0, !PT ;  /* 0x07fffffe03037812 */ /* 0x000fc600078ec0ff */
[----:B------:R-:W-:Y:S01]  /*0540*/  IMAD.X R10, RZ, RZ, RZ, P2 ;  /* 0x000000ffff0a7224 */ /* 0x000fe200010e06ff */
[----:B------:R-:W-:Y:S01]  /*0550*/  LEA.HI.X R23, R7, UR9, R6, 0x2, P1 ;  /* 0x0000000907177c11 */ /* 0x000fe200088f1406 */
[----:B------:R-:W-:-:S04]  /*0560*/  IMAD R8, R2, R3, RZ ;  /* 0x0000000302087224 */ /* 0x000fc800078e02ff */
[--C-:B------:R-:W-:Y:S01]  /*0570*/  IMAD.IADD R4, R3, 0x1, R8.reuse ;  /* 0x0000000103047824 */ /* 0x100fe200078e0208 */
[----:B------:R-:W-:Y:S02]  /*0580*/  SHF.R.U32.HI R5, RZ, 0x1, R8 ;  /* 0x00000001ff057819 */ /* 0x000fe40000011608 */
[C---:B--2---:R-:W-:Y:S02]  /*0590*/  LEA R8, P3, R9.reuse, UR6, 0x2 ;  /* 0x0000000609087c11 */ /* 0x044fe4000f8610ff */
[----:B------:R-:W-:Y:S02]  /*05a0*/  SHF.R.U32.HI R12, RZ, 0x1, R4 ;  /* 0x00000001ff0c7819 */ /* 0x000fe40000011604 */
[----:B------:R-:W-:Y:S02]  /*05b0*/  LEA.HI.X R9, R9, UR7, R10, 0x2, P3 ;  /* 0x0000000709097c11 */ /* 0x000fe400098f140a */
[----:B------:R-:W-:-:S13]  /*05c0*/  ISETP.GE.U32.AND P2, PT, R5, R12, PT ;  /* 0x0000000c0500720c */ /* 0x000fda0003f46070 */
[----:B0-----:R-:W-:Y:S05]  /*05d0*/  @P2 BRA `(.L_x_52) ;  /* 0x0000000400d82947 */ /* 0x001fea0003800000 */
[----:B------:R-:W-:Y:S01]  /*05e0*/  IMAD.IADD R6, R5, 0x1, -R12 ;  /* 0x0000000105067824 */ /* 0x000fe200078e0a0c */
[----:B------:R-:W-:Y:S01]  /*05f0*/  BSSY.RECONVERGENT B1, `(.L_x_53) ;  /* 0x000006a000017945 */ /* 0x000fe20003800200 */
[----:B------:R-:W-:-:S03]  /*0600*/  IMAD.MOV.U32 R20, RZ, RZ, RZ ;  /* 0x000000ffff147224 */ /* 0x000fc600078e00ff */
[----:B------:R-:W-:Y:S01]  /*0610*/  ISETP.GT.U32.AND P0, PT, R6, -0x4, PT ;  /* 0xfffffffc0600780c */ /* 0x000fe20003f04070 */
[----:B------:R-:W-:-:S05]  /*0620*/  IMAD.IADD R6, R12, 0x1, -R5 ;  /* 0x000000010c067824 */ /* 0x000fca00078e0a05 */
[----:B------:R-:W-:-:S07]  /*0630*/  LOP3.LUT R7, R6, 0x3, RZ, 0xc0, !PT ;  /* 0x0000000306077812 */ /* 0x000fce00078ec0ff */
[----:B------:R-:W-:Y:S05]  /*0640*/  @P0 BRA `(.L_x_54) ;  /* 0x0000000400900947 */ /* 0x000fea0003800000 */
[----:B------:R-:W-:Y:S01]  /*0650*/  LOP3.LUT R6, R6, 0x7ffffffc, RZ, 0xc0, !PT ;  /* 0x7ffffffc06067812 */ /* 0x000fe200078ec0ff */
[----:B------:R-:W-:Y:S01]  /*0660*/  BSSY.RELIABLE B0, `(.L_x_55) ;  /* 0x0000055000007945 */ /* 0x000fe20003800100 */
[----:B------:R-:W-:-:S03]  /*0670*/  IMAD.MOV.U32 R20, RZ, RZ, RZ ;  /* 0x000000ffff147224 */ /* 0x000fc600078e00ff */
[----:B------:R-:W-:-:S05]  /*0680*/  IMAD.MOV R6, RZ, RZ, -R6 ;  /* 0x000000ffff067224 */ /* 0x000fca00078e0a06 */
[----:B------:R-:W-:-:S13]  /*0690*/  ISETP.GE.AND P0, PT, R6, RZ, PT ;  /* 0x000000ff0600720c */ /* 0x000fda0003f06270 */
[----:B------:R-:W-:Y:S05]  /*06a0*/  @P0 BRA `(.L_x_56) ;  /* 0x0000000400400947 */ /* 0x000fea0003800000 */
[----:B------:R-:W-:Y:S01]  /*06b0*/  IMAD.MOV R10, RZ, RZ, -R6 ;  /* 0x000000ffff0a7224 */ /* 0x000fe200078e0a06 */
[----:B------:R-:W-:Y:S01]  /*06c0*/  BSSY.RECONVERGENT B3, `(.L_x_57) ;  /* 0x0000030000037945 */ /* 0x000fe20003800200 */
[----:B------:R-:W-:-:S03]  /*06d0*/  PLOP3.LUT P0, PT, PT, PT, PT, 0x80, 0x8 ;  /* 0x000000000008781c */ /* 0x000fc60003f0f070 */
[----:B------:R-:W-:-:S13]  /*06e0*/  ISETP.GT.AND P1, PT, R10, 0xc, PT ;  /* 0x0000000c0a00780c */ /* 0x000fda0003f24270 */
[----:B------:R-:W-:Y:S05]  /*06f0*/  @!P1 BRA `(.L_x_58) ;  /* 0x0000000000b09947 */ /* 0x000fea0003800000 */
[----:B------:R-:W-:-:S13]  /*0700*/  PLOP3.LUT P0, PT, PT, PT, PT, 0x8, 0x80 ;  /* 0x000000000080781c */ /* 0x000fda0003f0e170 */
.L_x_59:
[----:B------:R-:W-:-:S05]  /*0710*/  IMAD.WIDE.U32 R28, R5, 0x8, R8 ;  /* 0x00000008051c7825 */ /* 0x000fca00078e0008 */
[----:B------:R-:W2:Y:S04]  /*0720*/  LDG.E.64 R10, desc[UR4][R28.64] ;  /* 0x000000041c0a7981 */ /* 0x000ea8000c1e1b00 */
[----:B------:R-:W3:Y:S01]  /*0730*/  LDG.E.64 R18, desc[UR4][R28.64+0x8] ;  /* 0x000008041c127981 */ /* 0x000ee2000c1e1b00 */
[----:B------:R-:W-:-:S03]  /*0740*/  VIADD R25, R5, 0x4 ;  /* 0x0000000405197836 */ /* 0x000fc60000000000 */
[----:B------:R-:W4:Y:S01]  /*0750*/  LDG.E.64 R16, desc[UR4][R28.64+0x10] ;  /* 0x000010041c107981 */ /* 0x000f22000c1e1b00 */
[----:B------:R-:W-:-:S03]  /*0760*/  IMAD.WIDE.U32 R24, R25, 0x8, R8 ;  /* 0x0000000819187825 */ /* 0x000fc600078e0008 */
[----:B------:R-:W5:Y:S04]  /*0770*/  LDG.E.64 R12, desc[UR4][R28.64+0x18] ;  /* 0x000018041c0c7981 */ /* 0x000f68000c1e1b00 */
[----:B------:R-:W5:Y:S01]  /*0780*/  LDG.E.64 R14, desc[UR4][R24.64] ;  /* 0x00000004180e7981 */ /* 0x000f62000c1e1b00 */
[----:B------:R-:W-:-:S04]  /*0790*/  VIADD R27, R5, 0x8 ;  /* 0x00000008051b7836 */ /* 0x000fc80000000000 */
[----:B------:R-:W-:Y:S01]  /*07a0*/  IMAD.WIDE.U32 R26, R27, 0x8, R8 ;  /* 0x000000081b1a7825 */ /* 0x000fe200078e0008 */
[----:B--2---:R-:W-:-:S04]  /*07b0*/  IADD3 R10, PT, PT, R11, R10, R20 ;  /* 0x0000000a0b0a7210 */ /* 0x004fc80007ffe014 */
[----:B---3--:R-:W-:Y:S02]  /*07c0*/  IADD3 R18, PT, PT, R19, R18, R10 ;  /* 0x0000001213127210 */ /* 0x008fe40007ffe00a */
[----:B------:R-:W2:Y:S02]  /*07d0*/  LDG.E.64 R10, desc[UR4][R24.64+0x8] ;  /* 0x00000804180a7981 */ /* 0x000ea4000c1e1b00 */
[----:B----4-:R-:W-:Y:S02]  /*07e0*/  IADD3 R16, PT, PT, R17, R16, R18 ;  /* 0x0000001011107210 */ /* 0x010fe40007ffe012 */
[----:B------:R-:W3:Y:S02]  /*07f0*/  LDG.E.64 R18, desc[UR4][R24.64+0x10] ;  /* 0x0000100418127981 */ /* 0x000ee4000c1e1b00 */
[----:B-----5:R-:W-:Y:S02]  /*0800*/  IADD3 R16, PT, PT, R13, R12, R16 ;  /* 0x0000000c0d107210 */ /* 0x020fe40007ffe010 */
[----:B------:R-:W4:Y:S02]  /*0810*/  LDG.E.64 R12, desc[UR4][R24.64+0x18] ;  /* 0x00001804180c7981 */ /* 0x000f24000c1e1b00 */
[----:B------:R-:W-:-:S02]  /*0820*/  IADD3 R20, PT, PT, R15, R14, R16 ;  /* 0x0000000e0f147210 */ /* 0x000fc40007ffe010 */
[----:B------:R-:W5:Y:S04]  /*0830*/  LDG.E.64 R14, desc[UR4][R26.64] ;  /* 0x000000041a0e7981 */ /* 0x000f68000c1e1b00 */
        /* <DEDUP_REMOVED lines=12> */
[----:B------:R-:W2:Y:S04]  /*0900*/  LDG.E.64 R16, desc[UR4][R28.64+0x8] ;  /* 0x000008041c107981 */ /* 0x000ea8000c1e1b00 */
[----:B------:R-:W2:Y:S01]  /*0910*/  LDG.E.64 R18, desc[UR4][R28.64+0x10] ;  /* 0x000010041c127981 */ /* 0x000ea2000c1e1b00 */
[----:B------:R-:W-:-:S05]  /*0920*/  VIADD R6, R6, 0x10 ;  /* 0x0000001006067836 */ /* 0x000fca0000000000 */
[----:B------:R-:W-:Y:S01]  /*0930*/  ISETP.GE.AND P1, PT, R6, -0xc, PT ;  /* 0xfffffff40600780c */ /* 0x000fe20003f26270 */
[----:B------:R-:W-:Y:S01]  /*0940*/  VIADD R5, R5, 0x10 ;  /* 0x0000001005057836 */ /* 0x000fe20000000000 */
[----:B---3--:R-:W-:-:S04]  /*0950*/  IADD3 R10, PT, PT, R11, R10, R24 ;  /* 0x0000000a0b0a7210 */ /* 0x008fc80007ffe018 */
[----:B----4-:R-:W-:-:S04]  /*0960*/  IADD3 R10, PT, PT, R13, R12, R10 ;  /* 0x0000000c0d0a7210 */ /* 0x010fc80007ffe00a */
[----:B-----5:R-:W-:-:S04]  /*0970*/  IADD3 R10, PT, PT, R15, R14, R10 ;  /* 0x0000000e0f0a7210 */ /* 0x020fc80007ffe00a */
[----:B--2---:R-:W-:-:S04]  /*0980*/  IADD3 R10, PT, PT, R17, R16, R10 ;  /* 0x00000010110a7210 */ /* 0x004fc80007ffe00a */
[----:B------:R-:W-:-:S04]  /*0990*/  IADD3 R10, PT, PT, R19, R18, R10 ;  /* 0x00000012130a7210 */ /* 0x000fc80007ffe00a */
[----:B------:R-:W-:Y:S01]  /*09a0*/  IADD3 R20, PT, PT, R21, R20, R10 ;  /* 0x0000001415147210 */ /* 0x000fe20007ffe00a */
[----:B------:R-:W-:Y:S06]  /*09b0*/  @!P1 BRA `(.L_x_59) ;  /* 0xfffffffc00549947 */ /* 0x000fec000383ffff */
.L_x_58:
[----:B------:R-:W-:Y:S05]  /*09c0*/  BSYNC.RECONVERGENT B3 ;  /* 0x0000000000037941 */ /* 0x000fea0003800200 */
.L_x_57:
[----:B------:R-:W-:Y:S01]  /*09d0*/  IMAD.MOV R10, RZ, RZ, -R6 ;  /* 0x000000ffff0a7224 */ /* 0x000fe200078e0a06 */
[----:B------:R-:W-:Y:S04]  /*09e0*/  BSSY.RECONVERGENT B3, `(.L_x_60) ;  /* 0x0000019000037945 */ /* 0x000fe80003800200 */
[----:B------:R-:W-:-:S13]  /*09f0*/  ISETP.GT.AND P1, PT, R10, 0x4, PT ;  /* 0x000000040a00780c */ /* 0x000fda0003f24270 */
[----:B------:R-:W-:Y:S05]  /*0a00*/  @!P1 BRA `(.L_x_61) ;  /* 0x0000000000589947 */ /* 0x000fea0003800000 */
        /* <DEDUP_REMOVED lines=8> */
[----:B--2---:R-:W-:-:S03]  /*0a90*/  IADD3 R20, PT, PT, R15, R14, R20 ;  /* 0x0000000e0f147210 */ /* 0x004fc60007ffe014 */
[----:B------:R-:W2:Y:S01]  /*0aa0*/  LDG.E.64 R14, desc[UR4][R24.64] ;  /* 0x00000004180e7981 */ /* 0x000ea2000c1e1b00 */
[----:B---3--:R-:W-:-:S03]  /*0ab0*/  IADD3 R28, PT, PT, R17, R16, R20 ;  /* 0x00000010111c7210 */ /* 0x008fc60007ffe014 */
[----:B------:R-:W3:Y:S04]  /*0ac0*/  LDG.E.64 R16, desc[UR4][R24.64+0x8] ;  /* 0x0000080418107981 */ /* 0x000ee8000c1e1b00 */
[----:B------:R-:W3:Y:S01]  /*0ad0*/  LDG.E.64 R20, desc[UR4][R24.64+0x18] ;  /* 0x0000180418147981 */ /* 0x000ee2000c1e1b00 */
[----:B----4-:R-:W-:-:S04]  /*0ae0*/  IADD3 R10, PT, PT, R11, R10, R28 ;  /* 0x0000000a0b0a7210 */ /* 0x010fc80007ffe01c */
[----:B-----5:R-:W-:Y:S01]  /*0af0*/  IADD3 R10, PT, PT, R13, R12, R10 ;  /* 0x0000000c0d0a7210 */ /* 0x020fe20007ffe00a */
[----:B------:R-:W-:Y:S01]  /*0b00*/  VIADD R6, R6, 0x8 ;  /* 0x0000000806067836 */ /* 0x000fe20000000000 */
[----:B------:R-:W-:Y:S01]  /*0b10*/  PLOP3.LUT P0, PT, PT, PT, PT, 0x8, 0x80 ;  /* 0x000000000080781c */ /* 0x000fe20003f0e170 */
[----:B------:R-:W-:Y:S01]  /*0b20*/  VIADD R5, R5, 0x8 ;  /* 0x0000000805057836 */ /* 0x000fe20000000000 */
[----:B--2---:R-:W-:-:S04]  /*0b30*/  IADD3 R10, PT, PT, R15, R14, R10 ;  /* 0x0000000e0f0a7210 */ /* 0x004fc80007ffe00a */
[----:B---3--:R-:W-:-:S04]  /*0b40*/  IADD3 R10, PT, PT, R17, R16, R10 ;  /* 0x00000010110a7210 */ /* 0x008fc80007ffe00a */
[----:B------:R-:W-:-:S04]  /*0b50*/  IADD3 R10, PT, PT, R19, R18, R10 ;  /* 0x00000012130a7210 */ /* 0x000fc80007ffe00a */
[----:B------:R-:W-:-:S07]  /*0b60*/  IADD3 R20, PT, PT, R21, R20, R10 ;  /* 0x0000001415147210 */ /* 0x000fce0007ffe00a */
.L_x_61:
[----:B------:R-:W-:Y:S05]  /*0b70*/  BSYNC.RECONVERGENT B3 ;  /* 0x0000000000037941 */ /* 0x000fea0003800200 */
.L_x_60:
[----:B------:R-:W-:-:S13]  /*0b80*/  ISETP.NE.OR P0, PT, R6, RZ, P0 ;  /* 0x000000ff0600720c */ /* 0x000fda0000705670 */
[----:B------:R-:W-:Y:S05]  /*0b90*/  @!P0 BREAK.RELIABLE B0 ;  /* 0x0000000000008942 */ /* 0x000fea0003800100 */
[----:B------:R-:W-:Y:S05]  /*0ba0*/  @!P0 BRA `(.L_x_54) ;  /* 0x0000000000388947 */ /* 0x000fea0003800000 */
.L_x_56:
[----:B------:R-:W-:Y:S05]  /*0bb0*/  BSYNC.RELIABLE B0 ;  /* 0x0000000000007941 */ /* 0x000fea0003800100 */
.L_x_55:
[----:B------:R-:W-:-:S05]  /*0bc0*/  IMAD.WIDE.U32 R18, R5, 0x8, R8 ;  /* 0x0000000805127825 */ /* 0x000fca00078e0008 */
[----:B------:R-:W2:Y:S04]  /*0bd0*/  LDG.E.64 R10, desc[UR4][R18.64] ;  /* 0x00000004120a7981 */ /* 0x000ea8000c1e1b00 */
[----:B------:R-:W3:Y:S04]  /*0be0*/  LDG.E.64 R12, desc[UR4][R18.64+0x8] ;  /* 0x00000804120c7981 */ /* 0x000ee8000c1e1b00 */
[----:B------:R-:W4:Y:S04]  /*0bf0*/  LDG.E.64 R14, desc[UR4][R18.64+0x10] ;  /* 0x00001004120e7981 */ /* 0x000f28000c1e1b00 */
[----:B------:R-:W5:Y:S01]  /*0c00*/  LDG.E.64 R16, desc[UR4][R18.64+0x18] ;  /* 0x0000180412107981 */ /* 0x000f62000c1e1b00 */
[----:B------:R-:W-:-:S02]  /*0c10*/  VIADD R6, R6, 0x4 ;  /* 0x0000000406067836 */ /* 0x000fc40000000000 */
[----:B------:R-:W-:-:S03]  /*0c20*/  VIADD R5, R5, 0x4 ;  /* 0x0000000405057836 */ /* 0x000fc60000000000 */
[----:B------:R-:W-:Y:S02]  /*0c30*/  ISETP.NE.AND P0, PT, R6, RZ, PT ;  /* 0x000000ff0600720c */ /* 0x000fe40003f05270 */
[----:B--2---:R-:W-:-:S04]  /*0c40*/  IADD3 R10, PT, PT, R11, R10, R20 ;  /* 0x0000000a0b0a7210 */ /* 0x004fc80007ffe014 */
[----:B---3--:R-:W-:-:S04]  /*0c50*/  IADD3 R10, PT, PT, R13, R12, R10 ;  /* 0x0000000c0d0a7210 */ /* 0x008fc80007ffe00a */
[----:B----4-:R-:W-:-:S04]  /*0c60*/  IADD3 R10, PT, PT, R15, R14, R10 ;  /* 0x0000000e0f0a7210 */ /* 0x010fc80007ffe00a */
[----:B-----5:R-:W-:Y:S01]  /*0c70*/  IADD3 R20, PT, PT, R17, R16, R10 ;  /* 0x0000001011147210 */ /* 0x020fe20007ffe00a */
[----:B------:R-:W-:Y:S06]  /*0c80*/  @P0 BRA `(.L_x_55) ;  /* 0xfffffffc00cc0947 */ /* 0x000fec000383ffff */
.L_x_54:
[----:B------:R-:W-:Y:S05]  /*0c90*/  BSYNC.RECONVERGENT B1 ;  /* 0x0000000000017941 */ /* 0x000fea0003800200 */
.L_x_53:
[----:B------:R-:W-:-:S13]  /*0ca0*/  ISETP.NE.AND P0, PT, R7, RZ, PT ;  /* 0x000000ff0700720c */ /* 0x000fda0003f05270 */
[----:B------:R-:W-:Y:S05]  /*0cb0*/  @!P0 BRA `(.L_x_52) ;  /* 0x0000000000208947 */ /* 0x000fea0003800000 */
[----:B------:R-:W-:-:S07]  /*0cc0*/  IMAD.MOV R10, RZ, RZ, -R7 ;  /* 0x000000ffff0a7224 */ /* 0x000fce00078e0a07 */
.L_x_62:
[----:B------:R-:W-:-:S06]  /*0cd0*/  IMAD.WIDE.U32 R6, R5, 0x8, R8 ;  /* 0x0000000805067825 */ /* 0x000fcc00078e0008 */
[----:B------:R-:W2:Y:S01]  /*0ce0*/  LDG.E.64 R6, desc[UR4][R6.64] ;  /* 0x0000000406067981 */ /* 0x000ea2000c1e1b00 */
[----:B------:R-:W-:Y:S02]  /*0cf0*/  VIADD R10, R10, 0x1 ;  /* 0x000000010a0a7836 */ /* 0x000fe40000000000 */
[----:B------:R-:W-:-:S03]  /*0d00*/  VIADD R5, R5, 0x1 ;  /* 0x0000000105057836 */ /* 0x000fc60000000000 */
[----:B------:R-:W-:Y:S02]  /*0d10*/  ISETP.NE.AND P0, PT, R10, RZ, PT ;  /* 0x000000ff0a00720c */ /* 0x000fe40003f05270 */
[----:B--2---:R-:W-:-:S11]  /*0d20*/  IADD3 R20, PT, PT, R7, R6, R20 ;  /* 0x0000000607147210 */ /* 0x004fd60007ffe014 */
[----:B------:R-:W-:Y:S05]  /*0d30*/  @P0 BRA `(.L_x_62) ;  /* 0xfffffffc00e40947 */ /* 0x000fea000383ffff */
.L_x_52:
[----:B------:R-:W-:Y:S05]  /*0d40*/  BSYNC.RECONVERGENT B2 ;  /* 0x0000000000027941 */ /* 0x000fea0003800200 */
.L_x_51:
[----:B------:R-:W-:Y:S05]  /*0d50*/  WARPSYNC.ALL ;  /* 0x0000000000007948 */ /* 0x000fea0003800000 */
[----:B------:R-:W0:Y:S01]  /*0d60*/  SHFL.UP PT, R5, R20, 0x1, RZ ;  /* 0x0420000014057989 */ /* 0x000e2200000e00ff */
[----:B------:R-:W-:Y:S01]  /*0d70*/  ISETP.NE.AND P0, PT, R2, RZ, PT ;  /* 0x000000ff0200720c */ /* 0x000fe20003f05270 */
[----:B------:R-:W-:-:S03]  /*0d80*/  NOP ;  /* 0x0000000000007918 */ /* 0x000fc60000000000 */
        /* <DEDUP_REMOVED lines=13> */
[----:B------:R-:W-:-:S03]  /*0e60*/  ISETP.NE.AND P0, PT, R2, 0x1f, PT ;  /* 0x0000001f0200780c */ /* 0x000fc60003f05270 */
[----:B------:R-:W-:-:S05]  /*0e70*/  IMAD.IADD R10, R7, 0x1, R10 ;  /* 0x00000001070a7824 */ /* 0x000fca00078e020a */
[----:B------:R0:W1:Y:S05]  /*0e80*/  SHFL.UP PT, R5, R10, 0x10, RZ ;  /* 0x060000000a057989 */ /* 0x00006a00000e00ff */
[----:B------:R-:W-:Y:S05]  /*0e90*/  @P0 EXIT ;  /* 0x000000000000094d */ /* 0x000fea0003800000 */
[----:B------:R-:W-:Y:S01]  /*0ea0*/  IMAD.SHL.U32 R11, R3, 0x20, RZ ;  /* 0x00000020030b7824 */ /* 0x000fe200078e00ff */
[----:B------:R-:W-:Y:S01]  /*0eb0*/  ISETP.GE.U32.AND P1, PT, R2, 0x10, PT ;  /* 0x000000100200780c */ /* 0x000fe20003f26070 */
[----:B------:R-:W-:Y:S03]  /*0ec0*/  BSSY.RECONVERGENT B0, `(.L_x_63) ;  /* 0x0000072000007945 */ /* 0x000fe60003800200 */
[----:B------:R-:W-:Y:S02]  /*0ed0*/  IADD3 R15, P0, PT, R0, -R11, RZ ;  /* 0x8000000b000f7210 */ /* 0x000fe40007f1e0ff */
[----:B-1----:R-:W-:Y:S02]  /*0ee0*/  SEL R5, R5, RZ, P1 ;  /* 0x000000ff05057207 */ /* 0x002fe40000800000 */
[----:B------:R-:W-:Y:S01]  /*0ef0*/  IADD3 R3, P2, PT, R4, R15, RZ ;  /* 0x0000000f04037210 */ /* 0x000fe20007f5e0ff */
[----:B------:R-:W-:-:S02]  /*0f00*/  IMAD.X R6, RZ, RZ, -0x1, P0 ;  /* 0xffffffffff067424 */ /* 0x000fc400000e06ff */
[----:B------:R-:W-:Y:S01]  /*0f10*/  IMAD.IADD R7, R10, 0x1, R5 ;  /* 0x000000010a077824 */ /* 0x000fe200078e0205 */
[----:B------:R-:W-:Y:S01]  /*0f20*/  ISETP.GT.U32.AND P0, PT, R3, R4, PT ;  /* 0x000000040300720c */ /* 0x000fe20003f04070 */
[----:B------:R-:W-:-:S05]  /*0f30*/  IMAD.X R2, RZ, RZ, R6, P2 ;  /* 0x000000ffff027224 */ /* 0x000fca00010e0606 */
[----:B------:R-:W-:-:S13]  /*0f40*/  ISETP.GT.U32.AND.EX P0, PT, R2, RZ, PT, P0 ;  /* 0x000000ff0200720c */ /* 0x000fda0003f04100 */
[----:B------:R-:W-:Y:S05]  /*0f50*/  @!P0 BRA `(.L_x_64) ;  /* 0x0000000400a08947 */ /* 0x000fea0003800000 */
[C---:B------:R-:W-:Y:S01]  /*0f60*/  IADD3 R2, P0, PT, -R0.reuse, R11, RZ ;  /* 0x0000000b00027210 */ /* 0x040fe20007f1e1ff */
[----:B------:R-:W-:Y:S01]  /*0f70*/  BSSY.RECONVERGENT B1, `(.L_x_65) ;  /* 0x000002e000017945 */ /* 0x000fe20003800200 */
[----:B0-----:R-:W-:Y:S01]  /*0f80*/  LOP3.LUT R10, R0, 0xf, RZ, 0xc0, !PT ;  /* 0x0000000f000a7812 */ /* 0x001fe200078ec0ff */
[----:B------:R-:W-:Y:S01]  /*0f90*/  IMAD.MOV.U32 R13, RZ, RZ, R4 ;  /* 0x000000ffff0d7224 */ /* 0x000fe200078e0004 */
[----:B------:R-:W-:Y:S01]  /*0fa0*/  ISETP.GT.U32.AND P1, PT, R2, -0x10, PT ;  /* 0xfffffff00200780c */ /* 0x000fe20003f24070 */
[----:B------:R-:W-:Y:S01]  /*0fb0*/  IMAD.X R2, RZ, RZ, -0x1, P0 ;  /* 0xffffffffff027424 */ /* 0x000fe200000e06ff */
[----:B------:R-:W-:Y:S01]  /*0fc0*/  ISETP.NE.U32.AND P0, PT, R10, RZ, PT ;  /* 0x000000ff0a00720c */ /* 0x000fe20003f05070 */
[----:B------:R-:W-:-:S03]  /*0fd0*/  IMAD.MOV.U32 R5, RZ, RZ, RZ ;  /* 0x000000ffff057224 */ /* 0x000fc600078e00ff */
[----:B------:R-:W-:Y:S02]  /*0fe0*/  ISETP.GT.U32.AND.EX P1, PT, R2, -0x1, PT, P1 ;  /* 0xffffffff0200780c */ /* 0x000fe40003f24110 */
[----:B------:R-:W-:-:S11]  /*0ff0*/  ISETP.NE.AND.EX P0, PT, RZ, RZ, PT, P0 ;  /* 0x000000ffff00720c */ /* 0x000fd60003f05300 */
[----:B------:R-:W-:Y:S05]  /*1000*/  @P1 BRA `(.L_x_66) ;  /* 0x0000000000901947 */ /* 0x000fea0003800000 */
[----:B------:R-:W-:-:S04]  /*1010*/  IADD3 R11, P1, PT, -R10, R15, RZ ;  /* 0x0000000f0a0b7210 */ /* 0x000fc80007f3e1ff */
[----:B------:R-:W-:-:S09]  /*1020*/  IADD3.X R6, PT, PT, R6, -0x1, RZ, P1, !PT ;  /* 0xffffffff06067810 */ /* 0x000fd20000ffe4ff */
.L_x_67:
[----:B------:R-:W-:Y:S01]  /*1030*/  LEA R20, P1, R13, R8, 0x2 ;  /* 0x000000080d147211 */ /* 0x000fe200078210ff */
[----:B------:R-:W-:-:S03]  /*1040*/  IMAD.WIDE.U32 R2, R4, 0x4, R8 ;  /* 0x0000000404027825 */ /* 0x000fc600078e0008 */
[----:B------:R-:W-:Y:S02]  /*1050*/  LEA.HI.X R21, R13, R9, R5, 0x2, P1 ;  /* 0x000000090d157211 */ /* 0x000fe400008f1405 */
[----:B------:R-:W2:Y:S04]  /*1060*/  LDG.E R16, desc[UR4][R2.64+0x4] ;  /* 0x0000040402107981 */ /* 0x000ea8000c1e1900 */
[----:B------:R-:W2:Y:S04]  /*1070*/  LDG.E R20, desc[UR4][R20.64] ;  /* 0x0000000414147981 */ /* 0x000ea8000c1e1900 */
[----:B------:R-:W3:Y:S04]  /*1080*/  LDG.E R24, desc[UR4][R2.64+0x8] ;  /* 0x0000080402187981 */ /* 0x000ee8000c1e1900 */
[----:B------:R-:W3:Y:S04]  /*1090*/  LDG.E R25, desc[UR4][R2.64+0xc] ;  /* 0x00000c0402197981 */ /* 0x000ee8000c1e1900 */
[----:B------:R-:W4:Y:S04]  /*10a0*/  LDG.E R18, desc[UR4][R2.64+0x10] ;  /* 0x0000100402127981 */ /* 0x000f28000c1e1900 */
[----:B------:R-:W4:Y:S04]  /*10b0*/  LDG.E R17, desc[UR4][R2.64+0x14] ;  /* 0x0000140402117981 */ /* 0x000f28000c1e1900 */
[----:B------:R-:W5:Y:S04]  /*10c0*/  LDG.E R15, desc[UR4][R2.64+0x18] ;  /* 0x00001804020f7981 */ /* 0x000f68000c1e1900 */
[----:B------:R-:W5:Y:S04]  /*10d0*/  LDG.E R14, desc[UR4][R2.64+0x1c] ;  /* 0x00001c04020e7981 */ /* 0x000f68000c1e1900 */
[----:B------:R-:W5:Y:S04]  /*10e0*/  LDG.E R13, desc[UR4][R2.64+0x20] ;  /* 0x00002004020d7981 */ /* 0x000f68000c1e1900 */
[----:B------:R-:W5:Y:S04]  /*10f0*/  LDG.E R12, desc[UR4][R2.64+0x24] ;  /* 0x00002404020c7981 */ /* 0x000f68000c1e1900 */
[----:B------:R-:W5:Y:S01]  /*1100*/  LDG.E R21, desc[UR4][R2.64+0x34] ;  /* 0x0000340402157981 */ /* 0x000f62000c1e1900 */
[----:B--2---:R-:W-:-:S03]  /*1110*/  IADD3 R19, PT, PT, R16, R20, R7 ;  /* 0x0000001410137210 */ /* 0x004fc60007ffe007 */
[----:B------:R-:W2:Y:S04]  /*1120*/  LDG.E R16, desc[UR4][R2.64+0x28] ;  /* 0x0000280402107981 */ /* 0x000ea8000c1e1900 */
[----:B------:R-:W2:Y:S01]  /*1130*/  LDG.E R7, desc[UR4][R2.64+0x2c] ;  /* 0x00002c0402077981 */ /* 0x000ea2000c1e1900 */
[----:B---3--:R-:W-:-:S03]  /*1140*/  IADD3 R24, PT, PT, R25, R24, R19 ;  /* 0x0000001819187210 */ /* 0x008fc60007ffe013 */
[----:B------:R-:W3:Y:S04]  /*1150*/  LDG.E R20, desc[UR4][R2.64+0x30] ;  /* 0x0000300402147981 */ /* 0x000ee8000c1e1900 */
[----:B------:R-:W3:Y:S04]  /*1160*/  LDG.E R19, desc[UR4][R2.64+0x38] ;  /* 0x0000380402137981 */ /* 0x000ee8000c1e1900 */
[----:B------:R-:W3:Y:S01]  /*1170*/  LDG.E R25, desc[UR4][R2.64+0x3c] ;  /* 0x00003c0402197981 */ /* 0x000ee2000c1e1900 */
[----:B------:R-:W-:Y:S02]  /*1180*/  IADD3 R11, P1, PT, R11, -0x10, RZ ;  /* 0xfffffff00b0b7810 */ /* 0x000fe40007f3e0ff */
[----:B----4-:R-:W-:-:S02]  /*1190*/  IADD3 R17, PT, PT, R17, R18, R24 ;  /* 0x0000001211117210 */ /* 0x010fc40007ffe018 */
[----:B------:R-:W-:Y:S02]  /*11a0*/  IADD3.X R6, PT, PT, R6, -0x1, RZ, P1, !PT ;  /* 0xffffffff06067810 */ /* 0x000fe40000ffe4ff */
[----:B------:R-:W-:Y:S02]  /*11b0*/  ISETP.NE.U32.AND P1, PT, R11, RZ, PT ;  /* 0x000000ff0b00720c */ /* 0x000fe40003f25070 */
[----:B-----5:R-:W-:Y:S02]  /*11c0*/  IADD3 R14, PT, PT, R14, R15, R17 ;  /* 0x0000000f0e0e7210 */ /* 0x020fe40007ffe011 */
[----:B------:R-:W-:Y:S02]  /*11d0*/  ISETP.NE.AND.EX P1, PT, R6, RZ, PT, P1 ;  /* 0x000000ff0600720c */ /* 0x000fe40003f25310 */
[----:B------:R-:W-:Y:S01]  /*11e0*/  IADD3 R12, PT, PT, R12, R13, R14 ;  /* 0x0000000d0c0c7210 */ /* 0x000fe20007ffe00e */
[----:B------:R-:W-:-:S04]  /*11f0*/  VIADD R4, R4, 0x10 ;  /* 0x0000001004047836 */ /* 0x000fc80000000000 */
[----:B------:R-:W-:Y:S01]  /*1200*/  IMAD.MOV.U32 R13, RZ, RZ, R4 ;  /* 0x000000ffff0d7224 */ /* 0x000fe200078e0004 */
[----:B--2---:R-:W-:-:S04]  /*1210*/  IADD3 R7, PT, PT, R7, R16, R12 ;  /* 0x0000001007077210 */ /* 0x004fc80007ffe00c */
[----:B---3--:R-:W-:-:S04]  /*1220*/  IADD3 R20, PT, PT, R21, R20, R7 ;  /* 0x0000001415147210 */ /* 0x008fc80007ffe007 */
[----:B------:R-:W-:Y:S01]  /*1230*/  IADD3 R7, PT, PT, R25, R19, R20 ;  /* 0x0000001319077210 */ /* 0x000fe20007ffe014 */
[----:B------:R-:W-:Y:S06]  /*1240*/  @P1 BRA `(.L_x_67) ;  /* 0xfffffffc00781947 */ /* 0x000fec000383ffff */
.L_x_66:
[----:B------:R-:W-:Y:S05]  /*1250*/  BSYNC.RECONVERGENT B1 ;  /* 0x0000000000017941 */ /* 0x000fea0003800200 */
.L_x_65:
[----:B------:R-:W-:Y:S05]  /*1260*/  @!P0 BRA `(.L_x_64) ;  /* 0x0000000000dc8947 */ /* 0x000fea0003800000 */
[----:B------:R-:W-:Y:S01]  /*1270*/  ISETP.GE.U32.AND P0, PT, R10, 0x8, PT ;  /* 0x000000080a00780c */ /* 0x000fe20003f06070 */
[----:B------:R-:W-:Y:S01]  /*1280*/  BSSY.RECONVERGENT B1, `(.L_x_68) ;  /* 0x0000017000017945 */ /* 0x000fe20003800200 */
[----:B------:R-:W-:Y:S02]  /*1290*/  LOP3.LUT R18, R0, 0x7, RZ, 0xc0, !PT ;  /* 0x0000000700127812 */ /* 0x000fe400078ec0ff */
[----:B------:R-:W-:Y:S02]  /*12a0*/  ISETP.GE.U32.AND.EX P0, PT, RZ, RZ, PT, P0 ;  /* 0x000000ffff00720c */ /* 0x000fe40003f06100 */
[----:B------:R-:W-:-:S04]  /*12b0*/  ISETP.NE.U32.AND P1, PT, R18, RZ, PT ;  /* 0x000000ff1200720c */ /* 0x000fc80003f25070 */
[----:B------:R-:W-:-:S07]  /*12c0*/  ISETP.NE.AND.EX P1, PT, RZ, RZ, PT, P1 ;  /* 0x000000ffff00720c */ /* 0x000fce0003f25310 */
[----:B------:R-:W-:Y:S06]  /*12d0*/  @!P0 BRA `(.L_x_69) ;  /* 0x0000000000448947 */ /* 0x000fec0003800000 */
        /* <DEDUP_REMOVED lines=10> */
[----:B------:R-:W5:Y:S01]  /*1380*/  LDG.E R16, desc[UR4][R2.64+0x1c] ;  /* 0x00001c0402107981 */ /* 0x000f62000c1e1900 */
[----:B------:R-:W-:Y:S01]  /*1390*/  VIADD R4, R4, 0x8 ;  /* 0x0000000804047836 */ /* 0x000fe20000000000 */
[----:B--2---:R-:W-:-:S04]  /*13a0*/  IADD3 R6, PT, PT, R6, R10, R7 ;  /* 0x0000000a06067210 */ /* 0x004fc80007ffe007 */
[----:B---3--:R-:W-:Y:S01]  /*13b0*/  IADD3 R6, PT, PT, R12, R13, R6 ;  /* 0x0000000d0c067210 */ /* 0x008fe20007ffe006 */
[----:B------:R-:W-:-:S03]  /*13c0*/  IMAD.MOV.U32 R13, RZ, RZ, R4 ;  /* 0x000000ffff0d7224 */ /* 0x000fc600078e0004 */
[----:B----4-:R-:W-:-:S04]  /*13d0*/  IADD3 R6, PT, PT, R14, R15, R6 ;  /* 0x0000000f0e067210 */ /* 0x010fc80007ffe006 */
[----:B-----5:R-:W-:-:S07]  /*13e0*/  IADD3 R7, PT, PT, R16, R17, R6 ;  /* 0x0000001110077210 */ /* 0x020fce0007ffe006 */
.L_x_69:
[----:B------:R-:W-:Y:S05]  /*13f0*/  BSYNC.RECONVERGENT B1 ;  /* 0x0000000000017941 */ /* 0x000fea0003800200 */
.L_x_68:
[----:B------:R-:W-:Y:S05]  /*1400*/  @!P1 BRA `(.L_x_64) ;  /* 0x0000000000749947 */ /* 0x000fea0003800000 */
[----:B------:R-:W-:-:S04]  /*1410*/  ISETP.GE.U32.AND P0, PT, R18, 0x4, PT ;  /* 0x000000041200780c */ /* 0x000fc80003f06070 */
[----:B------:R-:W-:-:S13]  /*1420*/  ISETP.GE.U32.AND.EX P0, PT, RZ, RZ, PT, P0 ;  /* 0x000000ffff00720c */ /* 0x000fda0003f06100 */
[----:B------:R-:W-:Y:S01]  /*1430*/  @P0 LEA R2, P1, R13, R8, 0x2 ;  /* 0x000000080d020211 */ /* 0x000fe200078210ff */
[----:B------:R-:W-:-:S03]  /*1440*/  @P0 IMAD.WIDE.U32 R10, R4, 0x4, R8 ;  /* 0x00000004040a0825 */ /* 0x000fc600078e0008 */
[----:B------:R-:W-:Y:S02]  /*1450*/  @P0 LEA.HI.X R3, R13, R9, R5, 0x2, P1 ;  /* 0x000000090d030211 */ /* 0x000fe400008f1405 */
[----:B------:R-:W2:Y:S04]  /*1460*/  @P0 LDG.E R12, desc[UR4][R10.64+0x4] ;  /* 0x000004040a0c0981 */ /* 0x000ea8000c1e1900 */
[----:B------:R-:W2:Y:S04]  /*1470*/  @P0 LDG.E R2, desc[UR4][R2.64] ;  /* 0x0000000402020981 */ /* 0x000ea8000c1e1900 */
[----:B------:R-:W3:Y:S04]  /*1480*/  @P0 LDG.E R15, desc[UR4][R10.64+0x8] ;  /* 0x000008040a0f0981 */ /* 0x000ee8000c1e1900 */
[----:B------:R-:W3:Y:S01]  /*1490*/  @P0 LDG.E R14, desc[UR4][R10.64+0xc] ;  /* 0x00000c040a0e0981 */ /* 0x000ee2000c1e1900 */
[----:B------:R-:W-:Y:S01]  /*14a0*/  LOP3.LUT R0, R0, 0x3, RZ, 0xc0, !PT ;  /* 0x0000000300007812 */ /* 0x000fe200078ec0ff */
[----:B------:R-:W-:-:S02]  /*14b0*/  IMAD.MOV.U32 R6, RZ, RZ, RZ ;  /* 0x000000ffff067224 */ /* 0x000fc400078e00ff */
[----:B------:R-:W-:Y:S01]  /*14c0*/  @P0 VIADD R4, R4, 0x4 ;  /* 0x0000000404040836 */ /* 0x000fe20000000000 */
[----:B------:R-:W-:-:S03]  /*14d0*/  ISETP.NE.U32.AND P1, PT, R0, RZ, PT ;  /* 0x000000ff0000720c */ /* 0x000fc60003f25070 */
[----:B------:R-:W-:Y:S01]  /*14e0*/  @P0 IMAD.MOV.U32 R13, RZ, RZ, R4 ;  /* 0x000000ffff0d0224 */ /* 0x000fe200078e0004 */
[----:B------:R-:W-:Y:S02]  /*14f0*/  ISETP.NE.AND.EX P1, PT, R6, RZ, PT, P1 ;  /* 0x000000ff0600720c */ /* 0x000fe40003f25310 */
[----:B--2---:R-:W-:-:S04]  /*1500*/  @P0 IADD3 R12, PT, PT, R12, R2, R7 ;  /* 0x000000020c0c0210 */ /* 0x004fc80007ffe007 */
[----:B---3--:R-:W-:-:S07]  /*1510*/  @P0 IADD3 R7, PT, PT, R14, R15, R12 ;  /* 0x0000000f0e070210 */ /* 0x008fce0007ffe00c */
[----:B------:R-:W-:Y:S05]  /*1520*/  @!P1 BRA `(.L_x_64) ;  /* 0x00000000002c9947 */ /* 0x000fea0003800000 */
.L_x_70:
[----:B------:R-:W-:-:S04]  /*1530*/  LEA R2, P0, R13, R8, 0x2 ;  /* 0x000000080d027211 */ /* 0x000fc800078010ff */
[----:B------:R-:W-:-:S05]  /*1540*/  LEA.HI.X R3, R13, R9, R5, 0x2, P0 ;  /* 0x000000090d037211 */ /* 0x000fca00000f1405 */
[----:B------:R-:W2:Y:S01]  /*1550*/  LDG.E R2, desc[UR4][R2.64] ;  /* 0x0000000402027981 */ /* 0x000ea2000c1e1900 */
[----:B------:R-:W-:Y:S01]  /*1560*/  IADD3 R0, P0, PT, R0, -0x1, RZ ;  /* 0xffffffff00007810 */ /* 0x000fe20007f1e0ff */
[----:B------:R-:W-:-:S03]  /*1570*/  VIADD R4, R4, 0x1 ;  /* 0x0000000104047836 */ /* 0x000fc60000000000 */
[----:B------:R-:W-:Y:S01]  /*1580*/  IADD3.X R6, PT, PT, R6, -0x1, RZ, P0, !PT ;  /* 0xffffffff06067810 */ /* 0x000fe200007fe4ff */
[----:B------:R-:W-:Y:S01]  /*1590*/  IMAD.MOV.U32 R13, RZ, RZ, R4 ;  /* 0x000000ffff0d7224 */ /* 0x000fe200078e0004 */
[----:B------:R-:W-:-:S04]  /*15a0*/  ISETP.NE.U32.AND P0, PT, R0, RZ, PT ;  /* 0x000000ff0000720c */ /* 0x000fc80003f05070 */
[----:B------:R-:W-:Y:S01]  /*15b0*/  ISETP.NE.AND.EX P0, PT, R6, RZ, PT, P0 ;  /* 0x000000ff0600720c */ /* 0x000fe20003f05300 */
[----:B--2---:R-:W-:-:S12]  /*15c0*/  IMAD.IADD R7, R2, 0x1, R7 ;  /* 0x0000000102077824 */ /* 0x004fd800078e0207 */
[----:B------:R-:W-:Y:S05]  /*15d0*/  @P0 BRA `(.L_x_70) ;  /* 0xfffffffc00d40947 */ /* 0x000fea000383ffff */
.L_x_64:
[----:B------:R-:W-:Y:S05]  /*15e0*/  BSYNC.RECONVERGENT B0 ;  /* 0x0000000000007941 */ /* 0x000fea0003800200 */
.L_x_63:
[----:B------:R-:W-:Y:S01]  /*15f0*/  STG.E desc[UR4][R22.64], R7 ;  /* 0x0000000716007986 */ /* 0x000fe2000c101904 */
[----:B------:R-:W-:Y:S05]  /*1600*/  EXIT ;  /* 0x000000000000794d */ /* 0x000fea0003800000 */
        .weak           $__internal_1_$__cuda_sm20_div_u64
        .type           $__internal_1_$__cuda_sm20_div_u64,@function
        .size           $__internal_1_$__cuda_sm20_div_u64,(.L_x_554 - $__internal_1_$__cuda_sm20_div_u64)
$__internal_1_$__cuda_sm20_div_u64:
[----:B------:R-:W-:Y:S01]  /*1610*/  UMOV UR4, UR6 ;  /* 0x0000000600047c82 */ /* 0x000fe20008000000 */
[----:B------:R-:W-:Y:S02]  /*1620*/  UMOV UR5, URZ ;  /* 0x000000ff00057c82 */ /* 0x000fe40008000000 */
[----:B------:R-:W0:Y:S08]  /*1630*/  I2F.U64.RP R8, UR4 ;  /* 0x0000000400087d12 */ /* 0x000e300008309000 */
[----:B0-----:R-:W0:Y:S02]  /*1640*/  MUFU.RCP R8, R8 ;  /* 0x0000000800087308 */ /* 0x001e240000001000 */
[----:B0-----:R-:W-:-:S06]  /*1650*/  VIADD R4, R8, 0x1ffffffe ;  /* 0x1ffffffe08047836 */ /* 0x001fcc0000000000 */
        /* <DEDUP_REMOVED lines=55> */
[----:B------:R-:W-:Y:S06]  /*19d0*/  RET.REL.NODEC R2 `(_ZN8scan_gpu10local_scanI5SumOpLj2ELb0EEEvmPKNT_4DataEPS3_S6_) ;  /* 0xffffffe402887950 */ /* 0x000fec0003c3ffff */
.L_x_71:
        /* <DEDUP_REMOVED lines=10> */
.L_x_554:


//--------------------- .text._ZN8scan_gpu10local_scanI5SumOpLj4ELb1EEEvmPKNT_4DataEPS3_S6_ --------------------------
	.section	.text._ZN8scan_gpu10local_scanI5SumOpLj4ELb1EEEvmPKNT_4DataEPS3_S6_,"ax",@progbits
	.align	128
        .global         _ZN8scan_gpu10local_scanI5SumOpLj4ELb1EEEvmPKNT_4DataEPS3_S6_
        .type           _ZN8scan_gpu10local_scanI5SumOpLj4ELb1EEEvmPKNT_4DataEPS3_S6_,@function
        .size           _ZN8scan_gpu10local_scanI5SumOpLj4ELb1EEEvmPKNT_4DataEPS3_S6_,(.L_x_555 - _ZN8scan_gpu10local_scanI5SumOpLj4ELb1EEEvmPKNT_4DataEPS3_S6_)
        .other          _ZN8scan_gpu10local_scanI5SumOpLj4ELb1EEEvmPKNT_4DataEPS3_S6_,@"STO_CUDA_ENTRY STV_DEFAULT"
_ZN8scan_gpu10local_scanI5SumOpLj4ELb1EEEvmPKNT_4DataEPS3_S6_:
.text._ZN8scan_gpu10local_scanI5SumOpLj4ELb1EEEvmPKNT_4DataEPS3_S6_:
        /* <DEDUP_REMOVED lines=28> */
.L_x_72:
[----:B------:R-:W-:-:S07]  /*01c0*/  MOV R2, 0x1e0 ;  /* 0x000001e000027802 */ /* 0x000fce0000000f00 */
[----:B------:R-:W-:Y:S05]  /*01d0*/  CALL.REL.NOINC `($__internal_2_$__cuda_sm20_div_u64) ;  /* 0x0000001400c47944 */ /* 0x000fea0003c00000 */
[----:B------:R-:W-:-:S07]  /*01e0*/  IMAD.MOV.U32 R3, RZ, RZ, R0 ;  /* 0x000000ffff037224 */ /* 0x000fce00078e0000 */
.L_x_73:
[----:B------:R-:W0:Y:S01]  /*01f0*/  S2R R4, SR_CTAID.X ;  /* 0x0000000000047919 */ /* 0x000e220000002500 */
[----:B------:R-:W1:Y:S01]  /*0200*/  LDCU UR4, c[0x0][0x360] ;  /* 0x00006c00ff0477ac */ /* 0x000e620008000800 */
[----:B------:R-:W-:Y:S01]  /*0210*/  SHF.R.U32.HI R2, RZ, 0x5, R8 ;  /* 0x00000005ff027819 */ /* 0x000fe20000011608 */
[----:B------:R-:W-:Y:S01]  /*0220*/  IMAD.MOV.U32 R22, RZ, RZ, RZ ;  /* 0x000000ffff167224 */ /* 0x000fe200078e00ff */
[----:B------:R-:W-:Y:S01]  /*0230*/  ISETP.GE.U32.AND P0, PT, R8, 0x20, PT ;  /* 0x000000200800780c */ /* 0x000fe20003f06070 */
[----:B------:R-:W2:Y:S01]  /*0240*/  LDCU.128 UR12, c[0x0][0x390] ;  /* 0x00007200ff0c77ac */ /* 0x000ea20008000c00 */
[----:B------:R-:W3:Y:S01]  /*0250*/  LDC R13, c[0x0][0x380] ;  /* 0x0000e000ff0d7b82 */ /* 0x000ee20000000800 */
[----:B-1----:R-:W-:-:S06]  /*0260*/  USHF.R.U32.HI UR4, URZ, 0x5, UR4 ;  /* 0x00000005ff047899 */ /* 0x002fcc0008011604 */
[C---:B0-----:R-:W-:Y:S01]  /*0270*/  IMAD R5, R4.reuse, UR4, RZ ;  /* 0x0000000404057c24 */ /* 0x041fe2000f8e02ff */
[----:B------:R-:W-:-:S04]  /*0280*/  ISETP.EQ.AND P0, PT, R4, RZ, !P0 ;  /* 0x000000ff0400720c */ /* 0x000fc80004702270 */
[----:B------:R-:W-:-:S04]  /*0290*/  IADD3 R0, P1, PT, R5, R2, RZ ;  /* 0x0000000205007210 */ /* 0x000fc80007f3e0ff */
[----:B--2---:R-:W-:Y:S01]  /*02a0*/  LEA R6, P2, R0, UR14, 0x2 ;  /* 0x0000000e00067c11 */ /* 0x004fe2000f8410ff */
[----:B------:R-:W-:-:S05]  /*02b0*/  IMAD.X R5, RZ, RZ, RZ, P1 ;  /* 0x000000ffff057224 */ /* 0x000fca00008e06ff */
[----:B------:R-:W-:-:S05]  /*02c0*/  LEA.HI.X R7, R0, UR15, R5, 0x2, P2 ;  /* 0x0000000f00077c11 */ /* 0x000fca00090f1405 */
[----:B------:R0:W2:Y:S01]  /*02d0*/  @!P0 LDG.E R22, desc[UR8][R6.64+-0x4] ;  /* 0xfffffc0806168981 */ /* 0x0000a2000c1e1900 */
[----:B------:R-:W1:Y:S01]  /*02e0*/  I2F.U32.RP R9, UR4 ;  /* 0x0000000400097d06 */ /* 0x000e620008209000 */
[----:B------:R-:W-:Y:S01]  /*02f0*/  IMAD.SHL.U32 R5, R3, 0x4, RZ ;  /* 0x0000000403057824 */ /* 0x000fe200078e00ff */
[----:B------:R-:W-:Y:S01]  /*0300*/  UIADD3 UR5, UPT, UPT, UR6, -0x1, URZ ;  /* 0xffffffff06057890 */ /* 0x000fe2000fffe0ff */
[----:B------:R-:W-:Y:S01]  /*0310*/  IMAD R3, RZ, RZ, -UR4 ;  /* 0x80000004ff037e24 */ /* 0x000fe2000f8e02ff */
[----:B------:R-:W-:Y:S01]  /*0320*/  ISETP.NE.U32.AND P2, PT, RZ, UR4, PT ;  /* 0x00000004ff007c0c */ /* 0x000fe2000bf45070 */
[----:B------:R-:W-:Y:S01]  /*0330*/  IMAD.MOV R0, RZ, RZ, -R5 ;  /* 0x000000ffff007224 */ /* 0x000fe200078e0a05 */
[----:B------:R-:W-:Y:S01]  /*0340*/  LOP3.LUT R21, R8, 0x1f, RZ, 0xc0, !PT ;  /* 0x0000001f08157812 */ /* 0x000fe200078ec0ff */
[----:B------:R-:W-:Y:S01]  /*0350*/  BSSY.RECONVERGENT B0, `(.L_x_74) ;  /* 0x00000c8000007945 */ /* 0x000fe20003800200 */
[----:B------:R-:W-:Y:S01]  /*0360*/  ISETP.NE.AND P0, PT, R4, UR5, PT ;  /* 0x0000000504007c0c */ /* 0x000fe2000bf05270 */
[----:B---3--:R-:W-:Y:S01]  /*0370*/  IMAD R0, R0, UR6, R13 ;  /* 0x0000000600007c24 */ /* 0x008fe2000f8e020d */
[----:B------:R-:W-:-:S04]  /*0380*/  UIADD3 UR5, UPT, UPT, UR4, -0x1, URZ ;  /* 0xffffffff04057890 */ /* 0x000fc8000fffe0ff */
[----:B------:R-:W-:Y:S01]  /*0390*/  SEL R0, R0, RZ, !P0 ;  /* 0x000000ff00007207 */ /* 0x000fe20004000000 */
[----:B-1----:R-:W1:Y:S04]  /*03a0*/  MUFU.RCP R9, R9 ;  /* 0x0000000900097308 */ /* 0x002e680000001000 */
[C---:B------:R-:W-:Y:S02]  /*03b0*/  IMAD.IADD R0, R5.reuse, 0x1, R0 ;  /* 0x0000000105007824 */ /* 0x040fe400078e0200 */
[----:B------:R-:W-:Y:S02]  /*03c0*/  IMAD R5, R5, R4, RZ ;  /* 0x0000000405057224 */ /* 0x000fe400078e02ff */
[----:B-1----:R-:W-:-:S04]  /*03d0*/  VIADD R10, R9, 0xffffffe ;  /* 0x0ffffffe090a7836 */ /* 0x002fc80000000000 */
[----:B------:R1:W3:Y:S02]  /*03e0*/  F2I.FTZ.U32.TRUNC.NTZ R11, R10 ;  /* 0x0000000a000b7305 */ /* 0x0002e4000021f000 */
[----:B-1----:R-:W-:Y:S02]  /*03f0*/  IMAD.MOV.U32 R10, RZ, RZ, RZ ;  /* 0x000000ffff0a7224 */ /* 0x002fe400078e00ff */
[----:B---3--:R-:W-:-:S04]  /*0400*/  IMAD R3, R3, R11, RZ ;  /* 0x0000000b03037224 */ /* 0x008fc800078e02ff */
[----:B------:R-:W-:Y:S01]  /*0410*/  IMAD.HI.U32 R10, R11, R3, R10 ;  /* 0x000000030b0a7227 */ /* 0x000fe200078e000a */
[----:B------:R-:W-:-:S05]  /*0420*/  SHF.R.U32.HI R3, RZ, 0x2, R0 ;  /* 0x00000002ff037819 */ /* 0x000fca0000011600 */
[----:B------:R-:W-:-:S04]  /*0430*/  IMAD.HI.U32 R10, R10, R3, RZ ;  /* 0x000000030a0a7227 */ /* 0x000fc800078e00ff */
[----:B0-----:R-:W-:-:S04]  /*0440*/  IMAD.MOV R6, RZ, RZ, -R10 ;  /* 0x000000ffff067224 */ /* 0x001fc800078e0a0a */
        /* <DEDUP_REMOVED lines=17> */
[----:B------:R-:W-:Y:S02]  /*0560*/  IMAD.IADD R3, R7, 0x1, R0 ;  /* 0x0000000107037824 */ /* 0x000fe400078e0200 */
[C---:B------:R-:W-:Y:S01]  /*0570*/  IMAD.SHL.U32 R26, R4.reuse, 0x4, RZ ;  /* 0x00000004041a7824 */ /* 0x040fe200078e00ff */
[----:B------:R-:W-:Y:S02]  /*0580*/  SHF.L.U64.HI R4, R4, 0x2, R5 ;  /* 0x0000000204047819 */ /* 0x000fe40000010205 */
[----:B------:R-:W-:Y:S02]  /*0590*/  SHF.R.U32.HI R0, RZ, 0x5, R3 ;  /* 0x00000005ff007819 */ /* 0x000fe40000011603 */
[----:B------:R-:W-:Y:S02]  /*05a0*/  IADD3 R28, P3, PT, R26, UR12, RZ ;  /* 0x0000000c1a1c7c10 */ /* 0x000fe4000ff7e0ff */
[----:B------:R-:W-:Y:S02]  /*05b0*/  LOP3.LUT R0, R0, 0x7fffffc, RZ, 0xc0, !PT ;  /* 0x07fffffc00007812 */ /* 0x000fe400078ec0ff */
[----:B0-----:R-:W-:-:S02]  /*05c0*/  IADD3 R26, P2, PT, R26, UR4, RZ ;  /* 0x000000041a1a7c10 */ /* 0x001fc4000ff5e0ff */
[C---:B------:R-:W-:Y:S01]  /*05d0*/  IADD3.X R29, PT, PT, R4.reuse, UR13, RZ, P3, !PT ;  /* 0x0000000d041d7c10 */ /* 0x040fe20009ffe4ff */
[----:B------:R-:W-:Y:S01]  /*05e0*/  IMAD R23, R21, R0, RZ ;  /* 0x0000000015177224 */ /* 0x000fe200078e02ff */
[----:B------:R-:W-:-:S03]  /*05f0*/  IADD3.X R27, PT, PT, R4, UR5, RZ, P2, !PT ;  /* 0x00000005041b7c10 */ /* 0x000fc600097fe4ff */
[--C-:B------:R-:W-:Y:S01]  /*0600*/  IMAD.IADD R20, R0, 0x1, R23.reuse ;  /* 0x0000000100147824 */ /* 0x100fe200078e0217 */
[----:B------:R-:W-:-:S04]  /*0610*/  SHF.R.U32.HI R23, RZ, 0x2, R23 ;  /* 0x00000002ff177819 */ /* 0x000fc80000011617 */
[----:B------:R-:W-:-:S04]  /*0620*/  SHF.R.U32.HI R2, RZ, 0x2, R20 ;  /* 0x00000002ff027819 */ /* 0x000fc80000011614 */
[----:B------:R-:W-:Y:S02]  /*0630*/  ISETP.GE.U32.AND P1, PT, R23, R2, PT ;  /* 0x000000021700720c */ /* 0x000fe40003f26070 */
[----:B--2---:R-:W-:-:S11]  /*0640*/  SEL R18, R22, RZ, !P0 ;  /* 0x000000ff16127207 */ /* 0x004fd60004000000 */
[----:B------:R-:W-:Y:S05]  /*0650*/  @P1 BRA `(.L_x_75) ;  /* 0x00000008005c1947 */ /* 0x000fea0003800000 */
[--C-:B------:R-:W-:Y:S01]  /*0660*/  IMAD.IADD R4, R2, 0x1, -R23.reuse ;  /* 0x0000000102047824 */ /* 0x100fe200078e0a17 */
[----:B------:R-:W-:Y:S01]  /*0670*/  BSSY.RECONVERGENT B1, `(.L_x_76) ;  /* 0x0000010000017945 */ /* 0x000fe20003800200 */
[----:B------:R-:W-:Y:S02]  /*0680*/  IMAD.IADD R5, R23, 0x1, -R2 ;  /* 0x0000000117057824 */ /* 0x000fe400078e0a02 */
[----:B------:R-:W-:Y:S01]  /*0690*/  IMAD.MOV.U32 R25, RZ, RZ, R23 ;  /* 0x000000ffff197224 */ /* 0x000fe200078e0017 */
[----:B------:R-:W-:Y:S02]  /*06a0*/  LOP3.LUT P0, R4, R4, 0x3, RZ, 0xc0, !PT ;  /* 0x0000000304047812 */ /* 0x000fe4000780c0ff */
[----:B------:R-:W-:-:S11]  /*06b0*/  ISETP.GT.U32.AND P1, PT, R5, -0x4, PT ;  /* 0xfffffffc0500780c */ /* 0x000fd60003f24070 */
[----:B------:R-:W-:Y:S05]  /*06c0*/  @!P0 BRA `(.L_x_77) ;  /* 0x0000000000288947 */ /* 0x000fea0003800000 */
[----:B------:R-:W-:Y:S02]  /*06d0*/  IMAD.MOV R8, RZ, RZ, -R4 ;  /* 0x000000ffff087224 */ /* 0x000fe400078e0a04 */
[----:B------:R-:W-:-:S07]  /*06e0*/  IMAD.MOV.U32 R25, RZ, RZ, R23 ;  /* 0x000000ffff197224 */ /* 0x000fce00078e0017 */
.L_x_78:
[----:B------:R-:W-:-:S06]  /*06f0*/  IMAD.WIDE.U32 R4, R25, 0x10, R26 ;  /* 0x0000001019047825 */ /* 0x000fcc00078e001a */
[----:B------:R-:W2:Y:S01]  /*0700*/  LDG.E.128 R4, desc[UR8][R4.64] ;  /* 0x0000000804047981 */ /* 0x000ea2000c1e1d00 */
[----:B------:R-:W-:Y:S02]  /*0710*/  VIADD R8, R8, 0x1 ;  /* 0x0000000108087836 */ /* 0x000fe40000000000 */
[----:B------:R-:W-:-:S03]  /*0720*/  VIADD R25, R25, 0x1 ;  /* 0x0000000119197836 */ /* 0x000fc60000000000 */
[----:B------:R-:W-:Y:S02]  /*0730*/  ISETP.NE.AND P0, PT, R8, RZ, PT ;  /* 0x000000ff0800720c */ /* 0x000fe40003f05270 */
[----:B--2---:R-:W-:-:S04]  /*0740*/  IADD3 R18, PT, PT, R5, R4, R18 ;  /* 0x0000000405127210 */ /* 0x004fc80007ffe012 */
[----:B------:R-:W-:-:S07]  /*0750*/  IADD3 R18, PT, PT, R7, R6, R18 ;  /* 0x0000000607127210 */ /* 0x000fce0007ffe012 */
[----:B------:R-:W-:Y:S05]  /*0760*/  @P0 BRA `(.L_x_78) ;  /* 0xfffffffc00e00947 */ /* 0x000fea000383ffff */
.L_x_77:
[----:B------:R-:W-:Y:S05]  /*0770*/  BSYNC.RECONVERGENT B1 ;  /* 0x0000000000017941 */ /* 0x000fea0003800200 */
.L_x_76:
[----:B------:R-:W-:Y:S05]  /*0780*/  @P1 BRA `(.L_x_75) ;  /* 0x0000000800101947 */ /* 0x000fea0003800000 */
[----:B------:R-:W-:-:S13]  /*0790*/  ISETP.GE.U32.AND P2, PT, R25, R2, PT ;  /* 0x000000021900720c */ /* 0x000fda0003f46070 */
[----:B------:R-:W-:-:S05]  /*07a0*/  @P2 IMAD.WIDE.U32 R16, R25, 0x10, R26 ;  /* 0x0000001019102825 */ /* 0x000fca00078e001a */
[----:B------:R-:W2:Y:S04]  /*07b0*/  @P2 LDG.E.128 R8, desc[UR8][R16.64] ;  /* 0x0000000810082981 */ /* 0x000ea8000c1e1d00 */
[----:B------:R-:W3:Y:S04]  /*07c0*/  @P2 LDG.E.128 R4, desc[UR8][R16.64+0x10] ;  /* 0x0000100810042981 */ /* 0x000ee8000c1e1d00 */
[----:B------:R-:W4:Y:S01]  /*07d0*/  @P2 LDG.E.128 R12, desc[UR8][R16.64+0x30] ;  /* 0x00003008100c2981 */ /* 0x000f22000c1e1d00 */
[----:B--2---:R-:W-:-:S04]  /*07e0*/  @P2 IADD3 R8, PT, PT, R9, R8, R18 ;  /* 0x0000000809082210 */ /* 0x004fc80007ffe012 */
[----:B------:R-:W-:Y:S02]  /*07f0*/  @P2 IADD3 R19, PT, PT, R11, R10, R8 ;  /* 0x0000000a0b132210 */ /* 0x000fe40007ffe008 */
[----:B------:R-:W2:Y:S01]  /*0800*/  @P2 LDG.E.128 R8, desc[UR8][R16.64+0x20] ;  /* 0x0000200810082981 */ /* 0x000ea2000c1e1d00 */
[----:B------:R-:W-:Y:S01]  /*0810*/  @P2 VIADD R25, R25, 0x4 ;  /* 0x0000000419192836 */ /* 0x000fe20000000000 */
[----:B---3--:R-:W-:-:S04]  /*0820*/  @P2 IADD3 R4, PT, PT, R5, R4, R19 ;  /* 0x0000000405042210 */ /* 0x008fc80007ffe013 */
[----:B------:R-:W-:Y:S01]  /*0830*/  @P2 IADD3 R6, PT, PT, R7, R6, R4 ;  /* 0x0000000607062210 */ /* 0x000fe20007ffe004 */
[C---:B------:R-:W-:Y:S01]  /*0840*/  IMAD.IADD R4, R2.reuse, 0x1, -R25 ;  /* 0x0000000102047824 */ /* 0x040fe200078e0a19 */
[----:B------:R-:W-:-:S04]  /*0850*/  ISETP.GT.U32.AND P1, PT, R2, R25, PT ;  /* 0x000000190200720c */ /* 0x000fc80003f24070 */
[----:B------:R-:W-:Y:S01]  /*0860*/  ISETP.LE.U32.OR P1, PT, R4, 0xc, !P1 ;  /* 0x0000000c0400780c */ /* 0x000fe20004f23470 */
[----:B------:R-:W-:Y:S01]  /*0870*/  BSSY.RECONVERGENT B1, `(.L_x_79) ;  /* 0x0000043000017945 */ /* 0x000fe20003800200 */
[----:B------:R-:W-:Y:S02]  /*0880*/  PLOP3.LUT P0, PT, P2, PT, PT, 0x8, 0x80 ;  /* 0x000000000080781c */ /* 0x000fe4000170e170 */
[----:B--2---:R-:W-:-:S04]  /*0890*/  @P2 IADD3 R6, PT, PT, R9, R8, R6 ;  /* 0x0000000809062210 */ /* 0x004fc80007ffe006 */
[----:B------:R-:W-:-:S04]  /*08a0*/  @P2 IADD3 R6, PT, PT, R11, R10, R6 ;  /* 0x0000000a0b062210 */ /* 0x000fc80007ffe006 */
[----:B----4-:R-:W-:-:S04]  /*08b0*/  @P2 IADD3 R6, PT, PT, R13, R12, R6 ;  /* 0x0000000c0d062210 */ /* 0x010fc80007ffe006 */
[----:B------:R-:W-:Y:S01]  /*08c0*/  @P2 IADD3 R18, PT, PT, R15, R14, R6 ;  /* 0x0000000e0f122210 */ /* 0x000fe20007ffe006 */
[----:B------:R-:W-:Y:S06]  /*08d0*/  @P1 BRA `(.L_x_80) ;  /* 0x0000000000f01947 */ /* 0x000fec0003800000 */
[----:B------:R-:W-:Y:S01]  /*08e0*/  PLOP3.LUT P0, PT, PT, PT, PT, 0x8, 0x80 ;  /* 0x000000000080781c */ /* 0x000fe20003f0e170 */
[----:B------:R-:W-:-:S12]  /*08f0*/  VIADD R16, R2, 0xfffffff4 ;  /* 0xfffffff402107836 */ /* 0x000fd80000000000 */
.L_x_81:
[----:B------:R-:W-:-:S05]  /*0900*/  IMAD.WIDE.U32 R30, R25, 0x10, R26 ;  /* 0x00000010191e7825 */ /* 0x000fca00078e001a */
[----:B------:R-:W2:Y:S04]  /*0910*/  LDG.E.128 R8, desc[UR8][R30.64] ;  /* 0x000000081e087981 */ /* 0x000ea8000c1e1d00 */
[----:B------:R-:W3:Y:S04]  /*0920*/  LDG.E.128 R4, desc[UR8][R30.64+0x10] ;  /* 0x000010081e047981 */ /* 0x000ee8000c1e1d00 */
[----:B------:R-:W4:Y:S01]  /*0930*/  LDG.E.128 R12, desc[UR8][R30.64+0x20] ;  /* 0x000020081e0c7981 */ /* 0x000f22000c1e1d00 */
[----:B------:R-:W-:Y:S01]  /*0940*/  VIADD R19, R25, 0x4 ;  /* 0x0000000419137836 */ /* 0x000fe20000000000 */
[----:B--2---:R-:W-:-:S04]  /*0950*/  IADD3 R8, PT, PT, R9, R8, R18 ;  /* 0x0000000809087210 */ /* 0x004fc80007ffe012 */
[----:B------:R-:W-:-:S04]  /*0960*/  IADD3 R8, PT, PT, R11, R10, R8 ;  /* 0x0000000a0b087210 */ /* 0x000fc80007ffe008 */
[----:B---3--:R-:W-:Y:S02]  /*0970*/  IADD3 R4, PT, PT, R5, R4, R8 ;  /* 0x0000000405047210 */ /* 0x008fe40007ffe008 */
[----:B------:R-:W2:Y:S01]  /*0980*/  LDG.E.128 R8, desc[UR8][R30.64+0x30] ;  /* 0x000030081e087981 */ /* 0x000ea2000c1e1d00 */
[----:B------:R-:W-:Y:S01]  /*0990*/  IMAD.WIDE.U32 R18, R19, 0x10, R26 ;  /* 0x0000001013127825 */ /* 0x000fe200078e001a */
[----:B------:R-:W-:-:S04]  /*09a0*/  IADD3 R4, PT, PT, R7, R6, R4 ;  /* 0x0000000607047210 */ /* 0x000fc80007ffe004 */
[----:B----4-:R-:W-:Y:S02]  /*09b0*/  IADD3 R12, PT, PT, R13, R12, R4 ;  /* 0x0000000c0d0c7210 */ /* 0x010fe40007ffe004 */
[----:B------:R-:W3:Y:S02]  /*09c0*/  LDG.E.128 R4, desc[UR8][R18.64] ;  /* 0x0000000812047981 */ /* 0x000ee4000c1e1d00 */
[----:B------:R-:W-:-:S04]  /*09d0*/  IADD3 R12, PT, PT, R15, R14, R12 ;  /* 0x0000000e0f0c7210 */ /* 0x000fc80007ffe00c */
[----:B--2---:R-:W-:-:S04]  /*09e0*/  IADD3 R8, PT, PT, R9, R8, R12 ;  /* 0x0000000809087210 */ /* 0x004fc80007ffe00c */
[----:B------:R-:W-:Y:S02]  /*09f0*/  IADD3 R12, PT, PT, R11, R10, R8 ;  /* 0x0000000a0b0c7210 */ /* 0x000fe40007ffe008 */
[----:B------:R-:W2:Y:S02]  /*0a00*/  LDG.E.128 R8, desc[UR8][R18.64+0x10] ;  /* 0x0000100812087981 */ /* 0x000ea4000c1e1d00 */
[----:B---3--:R-:W-:Y:S02]  /*0a10*/  IADD3 R4, PT, PT, R5, R4, R12 ;  /* 0x0000000405047210 */ /* 0x008fe40007ffe00c */
[----:B------:R-:W3:Y:S02]  /*0a20*/  LDG.E.128 R12, desc[UR8][R18.64+0x20] ;  /* 0x00002008120c7981 */ /* 0x000ee4000c1e1d00 */
[----:B------:R-:W-:-:S04]  /*0a30*/  IADD3 R4, PT, PT, R7, R6, R4 ;  /* 0x0000000607047210 */ /* 0x000fc80007ffe004 */
[----:B--2---:R-:W-:Y:S02]  /*0a40*/  IADD3 R8, PT, PT, R9, R8, R4 ;  /* 0x0000000809087210 */ /* 0x004fe40007ffe004 */
[----:B------:R0:W2:Y:S01]  /*0a50*/  LDG.E.128 R4, desc[UR8][R18.64+0x30] ;  /* 0x0000300812047981 */ /* 0x0000a2000c1e1d00 */
[----:B------:R-:W-:Y:S01]  /*0a60*/  VIADD R9, R25, 0x8 ;  /* 0x0000000819097836 */ /* 0x000fe20000000000 */
[----:B------:R-:W-:-:S04]  /*0a70*/  IADD3 R8, PT, PT, R11, R10, R8 ;  /* 0x0000000a0b087210 */ /* 0x000fc80007ffe008 */
[----:B---3--:R-:W-:Y:S01]  /*0a80*/  IADD3 R12, PT, PT, R13, R12, R8 ;  /* 0x0000000c0d0c7210 */ /* 0x008fe20007ffe008 */
[----:B0-----:R-:W-:-:S05]  /*0a90*/  IMAD.WIDE.U32 R18, R9, 0x10, R26 ;  /* 0x0000001009127825 */ /* 0x001fca00078e001a */
[----:B------:R-:W3:Y:S01]  /*0aa0*/  LDG.E.128 R8, desc[UR8][R18.64] ;  /* 0x0000000812087981 */ /* 0x000ee2000c1e1d00 */
[----:B------:R-:W-:-:S04]  /*0ab0*/  IADD3 R12, PT, PT, R15, R14, R12 ;  /* 0x0000000e0f0c7210 */ /* 0x000fc80007ffe00c */
[----:B--2---:R-:W-:Y:S02]  /*0ac0*/  IADD3 R4, PT, PT, R5, R4, R12 ;  /* 0x0000000405047210 */ /* 0x004fe40007ffe00c */
[----:B------:R-:W2:Y:S02]  /*0ad0*/  LDG.E.128 R12, desc[UR8][R18.64+0x10] ;  /* 0x00001008120c7981 */ /* 0x000ea4000c1e1d00 */
[----:B------:R-:W-:-:S04]  /*0ae0*/  IADD3 R4, PT, PT, R7, R6, R4 ;  /* 0x0000000607047210 */ /* 0x000fc80007ffe004 */
[----:B---3--:R-:W-:Y:S02]  /*0af0*/  IADD3 R8, PT, PT, R9, R8, R4 ;  /* 0x0000000809087210 */ /* 0x008fe40007ffe004 */
[----:B------:R-:W3:Y:S02]  /*0b00*/  LDG.E.128 R4, desc[UR8][R18.64+0x20] ;  /* 0x0000200812047981 */ /* 0x000ee4000c1e1d00 */
[----:B------:R-:W-:Y:S01]  /*0b10*/  IADD3 R8, PT, PT, R11, R10, R8 ;  /* 0x0000000a0b087210 */ /* 0x000fe20007ffe008 */
[----:B------:R-:W-:-:S03]  /*0b20*/  VIADD R9, R25, 0xc ;  /* 0x0000000c19097836 */ /* 0x000fc60000000000 */
[----:B--2---:R-:W-:-:S04]  /*0b30*/  IADD3 R8, PT, PT, R13, R12, R8 ;  /* 0x0000000c0d087210 */ /* 0x004fc80007ffe008 */
[----:B------:R-:W-:Y:S02]  /*0b40*/  IADD3 R8, PT, PT, R15, R14, R8 ;  /* 0x0000000e0f087210 */ /* 0x000fe40007ffe008 */
[----:B------:R0:W2:Y:S02]  /*0b50*/  LDG.E.128 R12, desc[UR8][R18.64+0x30] ;  /* 0x00003008120c7981 */ /* 0x0000a4000c1e1d00 */
[----:B0-----:R-:W-:Y:S01]  /*0b60*/  IMAD.WIDE.U32 R18, R9, 0x10, R26 ;  /* 0x0000001009127825 */ /* 0x001fe200078e001a */
[----:B---3--:R-:W-:-:S04]  /*0b70*/  IADD3 R4, PT, PT, R5, R4, R8 ;  /* 0x0000000405047210 */ /* 0x008fc80007ffe008 */
[----:B------:R-:W3:Y:S01]  /*0b80*/  LDG.E.128 R8, desc[UR8][R18.64] ;  /* 0x0000000812087981 */ /* 0x000ee2000c1e1d00 */
[----:B------:R-:W-:-:S04]  /*0b90*/  IADD3 R4, PT, PT, R7, R6, R4 ;  /* 0x0000000607047210 */ /* 0x000fc80007ffe004 */
[----:B--2---:R-:W-:-:S04]  /*0ba0*/  IADD3 R4, PT, PT, R13, R12, R4 ;  /* 0x0000000c0d047210 */ /* 0x004fc80007ffe004 */
[----:B------:R-:W-:Y:S02]  /*0bb0*/  IADD3 R14, PT, PT, R15, R14, R4 ;  /* 0x0000000e0f0e7210 */ /* 0x000fe40007ffe004 */
[----:B------:R-:W2:Y:S02]  /*0bc0*/  LDG.E.128 R4, desc[UR8][R18.64+0x10] ;  /* 0x0000100812047981 */ /* 0x000ea4000c1e1d00 */
[----:B---3--:R-:W-:Y:S02]  /*0bd0*/  IADD3 R8, PT, PT, R9, R8, R14 ;  /* 0x0000000809087210 */ /* 0x008fe40007ffe00e */
[----:B------:R-:W3:Y:S02]  /*0be0*/  LDG.E.128 R12, desc[UR8][R18.64+0x30] ;  /* 0x00003008120c7981 */ /* 0x000ee4000c1e1d00 */
[----:B------:R-:W-:Y:S02]  /*0bf0*/  IADD3 R17, PT, PT, R11, R10, R8 ;  /* 0x0000000a0b117210 */ /* 0x000fe40007ffe008 */
[----:B------:R-:W4:Y:S01]  /*0c00*/  LDG.E.128 R8, desc[UR8][R18.64+0x20] ;  /* 0x0000200812087981 */ /* 0x000f22000c1e1d00 */
[----:B------:R-:W-:-:S05]  /*0c10*/  VIADD R25, R25, 0x10 ;  /* 0x0000001019197836 */ /* 0x000fca0000000000 */
[----:B------:R-:W-:Y:S02]  /*0c20*/  ISETP.GE.U32.AND P1, PT, R25, R16, PT ;  /* 0x000000101900720c */ /* 0x000fe40003f26070 */
[----:B--2---:R-:W-:-:S04]  /*0c30*/  IADD3 R4, PT, PT, R5, R4, R17 ;  /* 0x0000000405047210 */ /* 0x004fc80007ffe011 */
[----:B------:R-:W-:-:S04]  /*0c40*/  IADD3 R4, PT, PT, R7, R6, R4 ;  /* 0x0000000607047210 */ /* 0x000fc80007ffe004 */
[----:B----4-:R-:W-:-:S04]  /*0c50*/  IADD3 R4, PT, PT, R9, R8, R4 ;  /* 0x0000000809047210 */ /* 0x010fc80007ffe004 */
[----:B------:R-:W-:-:S04]  /*0c60*/  IADD3 R4, PT, PT, R11, R10, R4 ;  /* 0x0000000a0b047210 */ /* 0x000fc80007ffe004 */
[----:B---3--:R-:W-:-:S04]  /*0c70*/  IADD3 R4, PT, PT, R13, R12, R4 ;  /* 0x0000000c0d047210 */ /* 0x008fc80007ffe004 */
[----:B------:R-:W-:Y:S01]  /*0c80*/  IADD3 R18, PT, PT, R15, R14, R4 ;  /* 0x0000000e0f127210 */ /* 0x000fe20007ffe004 */
[----:B------:R-:W-:Y:S06]  /*0c90*/  @!P1 BRA `(.L_x_81) ;  /* 0xfffffffc00189947 */ /* 0x000fec000383ffff */
.L_x_80:
[----:B------:R-:W-:Y:S05]  /*0ca0*/  BSYNC.RECONVERGENT B1 ;  /* 0x0000000000017941 */ /* 0x000fea0003800200 */
.L_x_79:
[C---:B------:R-:W-:Y:S01]  /*0cb0*/  IMAD.IADD R4, R2.reuse, 0x1, -R25 ;  /* 0x0000000102047824 */ /* 0x040fe200078e0a19 */
[----:B------:R-:W-:Y:S01]  /*0cc0*/  ISETP.GT.U32.AND P1, PT, R2, R25, PT ;  /* 0x000000190200720c */ /* 0x000fe20003f24070 */
[----:B------:R-:W-:Y:S03]  /*0cd0*/  BSSY.RECONVERGENT B1, `(.L_x_82) ;  /* 0x0000020000017945 */ /* 0x000fe60003800200 */
[----:B------:R-:W-:-:S13]  /*0ce0*/  ISETP.LE.U32.OR P1, PT, R4, 0x4, !P1 ;  /* 0x000000040400780c */ /* 0x000fda0004f23470 */
[----:B------:R-:W-:Y:S05]  /*0cf0*/  @P1 BRA `(.L_x_83) ;  /* 0x0000000000741947 */ /* 0x000fea0003800000 */
[----:B------:R-:W-:-:S05]  /*0d00*/  IMAD.WIDE.U32 R30, R25, 0x10, R26 ;  /* 0x00000010191e7825 */ /* 0x000fca00078e001a */
[----:B------:R-:W2:Y:S04]  /*0d10*/  LDG.E.128 R8, desc[UR8][R30.64] ;  /* 0x000000081e087981 */ /* 0x000ea8000c1e1d00 */
[----:B------:R-:W3:Y:S04]  /*0d20*/  LDG.E.128 R4, desc[UR8][R30.64+0x10] ;  /* 0x000010081e047981 */ /* 0x000ee8000c1e1d00 */
[----:B------:R-:W4:Y:S01]  /*0d30*/  LDG.E.128 R12, desc[UR8][R30.64+0x20] ;  /* 0x000020081e0c7981 */ /* 0x000f22000c1e1d00 */
[----:B------:R-:W-:-:S04]  /*0d40*/  VIADD R17, R25, 0x4 ;  /* 0x0000000419117836 */ /* 0x000fc80000000000 */
[----:B------:R-:W-:Y:S01]  /*0d50*/  IMAD.WIDE.U32 R16, R17, 0x10, R26 ;  /* 0x0000001011107825 */ /* 0x000fe200078e001a */
[----:B--2---:R-:W-:-:S04]  /*0d60*/  IADD3 R8, PT, PT, R9, R8, R18 ;  /* 0x0000000809087210 */ /* 0x004fc80007ffe012 */
[----:B------:R-:W-:-:S04]  /*0d70*/  IADD3 R8, PT, PT, R11, R10, R8 ;  /* 0x0000000a0b087210 */ /* 0x000fc80007ffe008 */
[----:B---3--:R-:W-:Y:S02]  /*0d80*/  IADD3 R4, PT, PT, R5, R4, R8 ;  /* 0x0000000405047210 */ /* 0x008fe40007ffe008 */
[----:B------:R-:W2:Y:S02]  /*0d90*/  LDG.E.128 R8, desc[UR8][R30.64+0x30] ;  /* 0x000030081e087981 */ /* 0x000ea4000c1e1d00 */
[----:B------:R-:W-:Y:S02]  /*0da0*/  IADD3 R18, PT, PT, R7, R6, R4 ;  /* 0x0000000607127210 */ /* 0x000fe40007ffe004 */
[----:B------:R-:W3:Y:S02]  /*0db0*/  LDG.E.128 R4, desc[UR8][R16.64] ;  /* 0x0000000810047981 */ /* 0x000ee4000c1e1d00 */
[----:B----4-:R-:W-:-:S04]  /*0dc0*/  IADD3 R12, PT, PT, R13, R12, R18 ;  /* 0x0000000c0d0c7210 */ /* 0x010fc80007ffe012 */
[----:B------:R-:W-:-:S04]  /*0dd0*/  IADD3 R12, PT, PT, R15, R14, R12 ;  /* 0x0000000e0f0c7210 */ /* 0x000fc80007ffe00c */
[----:B--2---:R-:W-:-:S04]  /*0de0*/  IADD3 R8, PT, PT, R9, R8, R12 ;  /* 0x0000000809087210 */ /* 0x004fc80007ffe00c */
[----:B------:R-:W-:Y:S02]  /*0df0*/  IADD3 R12, PT, PT, R11, R10, R8 ;  /* 0x0000000a0b0c7210 */ /* 0x000fe40007ffe008 */
[----:B------:R-:W2:Y:S02]  /*0e00*/  LDG.E.128 R8, desc[UR8][R16.64+0x10] ;  /* 0x0000100810087981 */ /* 0x000ea4000c1e1d00 */
[----:B---3--:R-:W-:Y:S02]  /*0e10*/  IADD3 R4, PT, PT, R5, R4, R12 ;  /* 0x0000000405047210 */ /* 0x008fe40007ffe00c */
[----:B------:R-:W3:Y:S04]  /*0e20*/  LDG.E.128 R12, desc[UR8][R16.64+0x20] ;  /* 0x00002008100c7981 */ /* 0x000ee8000c1e1d00 */
[----:B------:R-:W4:Y:S01]  /*0e30*/  LDG.E.128 R16, desc[UR8][R16.64+0x30] ;  /* 0x0000300810107981 */ /* 0x000f22000c1e1d00 */
[----:B------:R-:W-:Y:S01]  /*0e40*/  IADD3 R4, PT, PT, R7, R6, R4 ;  /* 0x0000000607047210 */ /* 0x000fe20007ffe004 */
[----:B------:R-:W-:Y:S01]  /*0e50*/  VIADD R25, R25, 0x8 ;  /* 0x0000000819197836 */ /* 0x000fe20000000000 */
[----:B------:R-:W-:-:S02]  /*0e60*/  PLOP3.LUT P0, PT, PT, PT, PT, 0x8, 0x80 ;  /* 0x000000000080781c */ /* 0x000fc40003f0e170 */
[----:B--2---:R-:W-:-:S04]  /*0e70*/  IADD3 R4, PT, PT, R9, R8, R4 ;  /* 0x0000000809047210 */ /* 0x004fc80007ffe004 */
[----:B------:R-:W-:-:S04]  /*0e80*/  IADD3 R4, PT, PT, R11, R10, R4 ;  /* 0x0000000a0b047210 */ /* 0x000fc80007ffe004 */
[----:B---3--:R-:W-:-:S04]  /*0e90*/  IADD3 R4, PT, PT, R13, R12, R4 ;  /* 0x0000000c0d047210 */ /* 0x008fc80007ffe004 */
[----:B------:R-:W-:-:S04]  /*0ea0*/  IADD3 R4, PT, PT, R15, R14, R4 ;  /* 0x0000000e0f047210 */ /* 0x000fc80007ffe004 */
[----:B----4-:R-:W-:-:S04]  /*0eb0*/  IADD3 R4, PT, PT, R17, R16, R4 ;  /* 0x0000001011047210 */ /* 0x010fc80007ffe004 */
[----:B------:R-:W-:-:S07]  /*0ec0*/  IADD3 R18, PT, PT, R19, R18, R4 ;  /* 0x0000001213127210 */ /* 0x000fce0007ffe004 */
.L_x_83:
[----:B------:R-:W-:Y:S05]  /*0ed0*/  BSYNC.RECONVERGENT B1 ;  /* 0x0000000000017941 */ /* 0x000fea0003800200 */
.L_x_82:
[----:B------:R-:W-:-:S13]  /*0ee0*/  ISETP.LT.U32.OR P0, PT, R25, R2, P0 ;  /* 0x000000021900720c */ /* 0x000fda0000701470 */
[----:B------:R-:W-:Y:S05]  /*0ef0*/  @!P0 BRA `(.L_x_75) ;  /* 0x0000000000348947 */ /* 0x000fea0003800000 */
[----:B------:R-:W-:-:S05]  /*0f00*/  IMAD.WIDE.U32 R24, R25, 0x10, R26 ;  /* 0x0000001019187825 */ /* 0x000fca00078e001a */
[----:B------:R-:W2:Y:S04]  /*0f10*/  LDG.E.128 R4, desc[UR8][R24.64] ;  /* 0x0000000818047981 */ /* 0x000ea8000c1e1d00 */
[----:B------:R-:W3:Y:S04]  /*0f20*/  LDG.E.128 R8, desc[UR8][R24.64+0x10] ;  /* 0x0000100818087981 */ /* 0x000ee8000c1e1d00 */
[----:B------:R-:W4:Y:S01]  /*0f30*/  LDG.E.128 R12, desc[UR8][R24.64+0x20] ;  /* 0x00002008180c7981 */ /* 0x000f22000c1e1d00 */
[----:B--2---:R-:W-:-:S03]  /*0f40*/  IADD3 R4, PT, PT, R5, R4, R18 ;  /* 0x0000000405047210 */ /* 0x004fc60007ffe012 */
[----:B------:R-:W2:Y:S01]  /*0f50*/  LDG.E.128 R16, desc[UR8][R24.64+0x30] ;  /* 0x0000300818107981 */ /* 0x000ea2000c1e1d00 */
[----:B------:R-:W-:-:S04]  /*0f60*/  IADD3 R4, PT, PT, R7, R6, R4 ;  /* 0x0000000607047210 */ /* 0x000fc80007ffe004 */
[----:B---3--:R-:W-:-:S04]  /*0f70*/  IADD3 R4, PT, PT, R9, R8, R4 ;  /* 0x0000000809047210 */ /* 0x008fc80007ffe004 */
[----:B------:R-:W-:-:S04]  /*0f80*/  IADD3 R4, PT, PT, R11, R10, R4 ;  /* 0x0000000a0b047210 */ /* 0x000fc80007ffe004 */
[----:B----4-:R-:W-:-:S04]  /*0f90*/  IADD3 R4, PT, PT, R13, R12, R4 ;  /* 0x0000000c0d047210 */ /* 0x010fc80007ffe004 */
[----:B------:R-:W-:-:S04]  /*0fa0*/  IADD3 R4, PT, PT, R15, R14, R4 ;  /* 0x0000000e0f047210 */ /* 0x000fc80007ffe004 */
[----:B--2---:R-:W-:-:S04]  /*0fb0*/  IADD3 R4, PT, PT, R17, R16, R4 ;  /* 0x0000001011047210 */ /* 0x004fc80007ffe004 */
[----:B------:R-:W-:-:S07]  /*0fc0*/  IADD3 R18, PT, PT, R19, R18, R4 ;  /* 0x0000001213127210 */ /* 0x000fce0007ffe004 */
.L_x_75:
[----:B------:R-:W-:Y:S05]  /*0fd0*/  BSYNC.RECONVERGENT B0 ;  /* 0x0000000000007941 */ /* 0x000fea0003800200 */
.L_x_74:
        /* <DEDUP_REMOVED lines=21> */
[----:B------:R-:W-:-:S03]  /*1130*/  ISETP.GE.U32.AND P1, PT, R23, R2, PT ;  /* 0x000000021700720c */ /* 0x000fc60003f26070 */
[----:B------:R-:W-:-:S05]  /*1140*/  IMAD.IADD R8, R5, 0x1, R8 ;  /* 0x0000000105087824 */ /* 0x000fca00078e0208 */
[----:B------:R-:W0:Y:S02]  /*1150*/  SHFL.UP PT, R7, R8, 0x1, RZ ;  /* 0x0420000008077989 */ /* 0x000e2400000e00ff */
[----:B0-----:R-:W-:-:S03]  /*1160*/  SEL R7, R22, R7, !P0 ;  /* 0x0000000716077207 */ /* 0x001fc60004000000 */
        /* <DEDUP_REMOVED lines=8> */
.L_x_88:
[----:B------:R-:W-:-:S06]  /*11f0*/  IMAD.WIDE.U32 R8, R23, 0x10, R26 ;  /* 0x0000001017087825 */ /* 0x000fcc00078e001a */
[----:B------:R-:W2:Y:S01]  /*1200*/  LDG.E.128 R8, desc[UR8][R8.64] ;  /* 0x0000000808087981 */ /* 0x000ea2000c1e1d00 */
[----:B0-----:R-:W-:-:S04]  /*1210*/  IMAD.WIDE.U32 R12, R23, 0x10, R28 ;  /* 0x00000010170c7825 */ /* 0x001fc800078e001c */
[----:B------:R-:W-:Y:S02]  /*1220*/  VIADD R14, R14, 0x1 ;  /* 0x000000010e0e7836 */ /* 0x000fe40000000000 */
[----:B------:R-:W-:-:S03]  /*1230*/  VIADD R23, R23, 0x1 ;  /* 0x0000000117177836 */ /* 0x000fc60000000000 */
[----:B------:R-:W-:Y:S01]  /*1240*/  ISETP.NE.AND P0, PT, R14, RZ, PT ;  /* 0x000000ff0e00720c */ /* 0x000fe20003f05270 */
[----:B--2---:R-:W-:-:S04]  /*1250*/  IMAD.IADD R4, R8, 0x1, R7 ;  /* 0x0000000108047824 */ /* 0x004fc800078e0207 */
[----:B------:R-:W-:-:S04]  /*1260*/  IMAD.IADD R5, R9, 0x1, R4 ;  /* 0x0000000109057824 */ /* 0x000fc800078e0204 */
[----:B------:R-:W-:-:S04]  /*1270*/  IMAD.IADD R6, R10, 0x1, R5 ;  /* 0x000000010a067824 */ /* 0x000fc800078e0205 */
[----:B------:R-:W-:-:S05]  /*1280*/  IMAD.IADD R7, R11, 0x1, R6 ;  /* 0x000000010b077824 */ /* 0x000fca00078e0206 */
[----:B------:R0:W-:Y:S01]  /*1290*/  STG.E.128 desc[UR8][R12.64], R4 ;  /* 0x000000040c007986 */ /* 0x0001e2000c101d08 */
[----:B------:R-:W-:Y:S05]  /*12a0*/  @P0 BRA `(.L_x_88) ;  /* 0xfffffffc00d00947 */ /* 0x000fea000383ffff */
.L_x_87:
[----:B------:R-:W-:Y:S05]  /*12b0*/  BSYNC.RECONVERGENT B1 ;  /* 0x0000000000017941 */ /* 0x000fea0003800200 */
.L_x_86:
[----:B------:R-:W-:Y:S05]  /*12c0*/  @P1 BRA `(.L_x_85) ;  /* 0x0000000000801947 */ /* 0x000fea0003800000 */
.L_x_89:
[----:B------:R-:W-:-:S05]  /*12d0*/  IMAD.WIDE.U32 R18, R23, 0x10, R26 ;  /* 0x0000001017127825 */ /* 0x000fca00078e001a */
[----:B--2---:R-:W2:Y:S01]  /*12e0*/  LDG.E.128 R8, desc[UR8][R18.64] ;  /* 0x0000000812087981 */ /* 0x004ea2000c1e1d00 */
[----:B------:R-:W-:Y:S02]  /*12f0*/  IMAD.MOV.U32 R16, RZ, RZ, R28 ;  /* 0x000000ffff107224 */ /* 0x000fe400078e001c */
[----:B------:R-:W-:Y:S02]  /*1300*/  IMAD.MOV.U32 R17, RZ, RZ, R29 ;  /* 0x000000ffff117224 */ /* 0x000fe400078e001d */
[----:B------:R-:W-:-:S04]  /*1310*/  IMAD.WIDE.U32 R16, R23, 0x10, R16 ;  /* 0x0000001017107825 */ /* 0x000fc800078e0010 */
[----:B--2---:R-:W-:-:S04]  /*1320*/  IMAD.IADD R8, R8, 0x1, R7 ;  /* 0x0000000108087824 */ /* 0x004fc800078e0207 */
[----:B------:R-:W-:-:S04]  /*1330*/  IMAD.IADD R9, R9, 0x1, R8 ;  /* 0x0000000109097824 */ /* 0x000fc800078e0208 */
[----:B------:R-:W-:-:S04]  /*1340*/  IMAD.IADD R10, R10, 0x1, R9 ;  /* 0x000000010a0a7824 */ /* 0x000fc800078e0209 */
[----:B------:R-:W-:-:S05]  /*1350*/  IMAD.IADD R11, R11, 0x1, R10 ;  /* 0x000000010b0b7824 */ /* 0x000fca00078e020a */
[----:B------:R1:W-:Y:S04]  /*1360*/  STG.E.128 desc[UR8][R16.64], R8 ;  /* 0x0000000810007986 */ /* 0x0003e8000c101d08 */
[----:B0-----:R-:W2:Y:S02]  /*1370*/  LDG.E.128 R4, desc[UR8][R18.64+0x10] ;  /* 0x0000100812047981 */ /* 0x001ea4000c1e1d00 */
[----:B--2---:R-:W-:-:S04]  /*1380*/  IMAD.IADD R4, R11, 0x1, R4 ;  /* 0x000000010b047824 */ /* 0x004fc800078e0204 */
[----:B------:R-:W-:-:S04]  /*1390*/  IMAD.IADD R5, R5, 0x1, R4 ;  /* 0x0000000105057824 */ /* 0x000fc800078e0204 */
[----:B------:R-:W-:-:S04]  /*13a0*/  IMAD.IADD R6, R6, 0x1, R5 ;  /* 0x0000000106067824 */ /* 0x000fc800078e0205 */
[----:B------:R-:W-:-:S05]  /*13b0*/  IMAD.IADD R7, R7, 0x1, R6 ;  /* 0x0000000107077824 */ /* 0x000fca00078e0206 */
[----:B------:R0:W-:Y:S04]  /*13c0*/  STG.E.128 desc[UR8][R16.64+0x10], R4 ;  /* 0x0000100410007986 */ /* 0x0001e8000c101d08 */
[----:B------:R-:W2:Y:S02]  /*13d0*/  LDG.E.128 R12, desc[UR8][R18.64+0x20] ;  /* 0x00002008120c7981 */ /* 0x000ea4000c1e1d00 */
[----:B--2---:R-:W-:-:S04]  /*13e0*/  IMAD.IADD R12, R7, 0x1, R12 ;  /* 0x00000001070c7824 */ /* 0x004fc800078e020c */
[----:B------:R-:W-:-:S04]  /*13f0*/  IMAD.IADD R13, R13, 0x1, R12 ;  /* 0x000000010d0d7824 */ /* 0x000fc800078e020c */
[----:B------:R-:W-:-:S04]  /*1400*/  IMAD.IADD R14, R14, 0x1, R13 ;  /* 0x000000010e0e7824 */ /* 0x000fc800078e020d */
[----:B------:R-:W-:-:S05]  /*1410*/  IMAD.IADD R15, R15, 0x1, R14 ;  /* 0x000000010f0f7824 */ /* 0x000fca00078e020e */
[----:B------:R2:W-:Y:S04]  /*1420*/  STG.E.128 desc[UR8][R16.64+0x20], R12 ;  /* 0x0000200c10007986 */ /* 0x0005e8000c101d08 */
[----:B-1----:R-:W3:Y:S01]  /*1430*/  LDG.E.128 R8, desc[UR8][R18.64+0x30] ;  /* 0x0000300812087981 */ /* 0x002ee2000c1e1d00 */
[----:B------:R-:W-:-:S05]  /*1440*/  VIADD R23, R23, 0x4 ;  /* 0x0000000417177836 */ /* 0x000fca0000000000 */
[----:B------:R-:W-:Y:S01]  /*1450*/  ISETP.GE.U32.AND P0, PT, R23, R2, PT ;  /* 0x000000021700720c */ /* 0x000fe20003f06070 */
[----:B---3--:R-:W-:-:S04]  /*1460*/  IMAD.IADD R8, R15, 0x1, R8 ;  /* 0x000000010f087824 */ /* 0x008fc800078e0208 */
[----:B------:R-:W-:-:S04]  /*1470*/  IMAD.IADD R9, R9, 0x1, R8 ;  /* 0x0000000109097824 */ /* 0x000fc800078e0208 */
[----:B------:R-:W-:-:S04]  /*1480*/  IMAD.IADD R10, R10, 0x1, R9 ;  /* 0x000000010a0a7824 */ /* 0x000fc800078e0209 */
[----:B0-----:R-:W-:-:S04]  /*1490*/  IMAD.IADD R7, R11, 0x1, R10 ;  /* 0x000000010b077824 */ /* 0x001fc800078e020a */
[----:B------:R-:W-:-:S05]  /*14a0*/  IMAD.MOV.U32 R11, RZ, RZ, R7 ;  /* 0x000000ffff0b7224 */ /* 0x000fca00078e0007 */
[----:B------:R2:W-:Y:S01]  /*14b0*/  STG.E.128 desc[UR8][R16.64+0x30], R8 ;  /* 0x0000300810007986 */ /* 0x0005e2000c101d08 */
[----:B------:R-:W-:Y:S05]  /*14c0*/  @!P0 BRA `(.L_x_89) ;  /* 0xfffffffc00808947 */ /* 0x000fea000383ffff */
.L_x_85:
[----:B------:R-:W-:Y:S05]  /*14d0*/  BSYNC.RECONVERGENT B0 ;  /* 0x0000000000007941 */ /* 0x000fea0003800200 */
.L_x_84:
[----:B------:R-:W-:-:S13]  /*14e0*/  ISETP.NE.AND P0, PT, R21, 0x1f, PT ;  /* 0x0000001f1500780c */ /* 0x000fda0003f05270 */
[----:B------:R-:W-:Y:S05]  /*14f0*/  @P0 EXIT ;  /* 0x000000000000094d */ /* 0x000fea0003800000 */
[----:B------:R-:W-:-:S05]  /*1500*/  IMAD.SHL.U32 R0, R0, 0x20, RZ ;  /* 0x0000002000007824 */ /* 0x000fca00078e00ff */
[----:B0-----:R-:W-:-:S04]  /*1510*/  IADD3 R5, P1, P2, R20, R3, -R0 ;  /* 0x0000000314057210 */ /* 0x001fc80007a3e800 */
        /* <DEDUP_REMOVED lines=16> */
.L_x_92:
[C---:B0-2---:R-:W-:Y:S01]  /*1620*/  IMAD.SHL.U32 R9, R20.reuse, 0x4, RZ ;  /* 0x0000000414097824 */ /* 0x045fe200078e00ff */
[----:B------:R-:W-:-:S04]  /*1630*/  SHF.L.U64.HI R11, R20, 0x2, R21 ;  /* 0x00000002140b7819 */ /* 0x000fc80000010215 */
[----:B------:R-:W-:-:S05]  /*1640*/  IADD3 R2, P1, PT, R9, R26, RZ ;  /* 0x0000001a09027210 */ /* 0x000fca0007f3e0ff */
[----:B------:R-:W-:-:S05]  /*1650*/  IMAD.X R3, R11, 0x1, R27, P1 ;  /* 0x000000010b037824 */ /* 0x000fca00008e061b */
[----:B------:R-:W2:Y:S01]  /*1660*/  LDG.E R2, desc[UR8][R2.64] ;  /* 0x0000000802027981 */ /* 0x000ea2000c1e1900 */
[----:B------:R-:W-:Y:S01]  /*1670*/  IADD3 R8, P1, PT, R9, R28, RZ ;  /* 0x0000001c09087210 */ /* 0x000fe20007f3e0ff */
[----:B------:R-:W-:Y:S02]  /*1680*/  VIADD R20, R20, 0x1 ;  /* 0x0000000114147836 */ /* 0x000fe40000000000 */
[----:B------:R-:W-:Y:S02]  /*1690*/  IMAD.MOV.U32 R21, RZ, RZ, RZ ;  /* 0x000000ffff157224 */ /* 0x000fe400078e00ff */
[----:B------:R-:W-:Y:S01]  /*16a0*/  IMAD.X R9, R11, 0x1, R29, P1 ;  /* 0x000000010b097824 */ /* 0x000fe200008e061d */
[----:B------:R-:W-:-:S04]  /*16b0*/  IADD3 R0, P1, PT, R0, -0x1, RZ ;  /* 0xffffffff00007810 */ /* 0x000fc80007f3e0ff */
[----:B------:R-:W-:Y:S02]  /*16c0*/  IADD3.X R4, PT, PT, R4, -0x1, RZ, P1, !PT ;  /* 0xffffffff04047810 */ /* 0x000fe40000ffe4ff */
[----:B------:R-:W-:-:S04]  /*16d0*/  ISETP.NE.U32.AND P1, PT, R0, RZ, PT ;  /* 0x000000ff0000720c */ /* 0x000fc80003f25070 */
[----:B------:R-:W-:Y:S01]  /*16e0*/  ISETP.NE.AND.EX P1, PT, R4, RZ, PT, P1 ;  /* 0x000000ff0400720c */ /* 0x000fe20003f25310 */
[----:B--2---:R-:W-:-:S05]  /*16f0*/  IMAD.IADD R7, R2, 0x1, R7 ;  /* 0x0000000102077824 */ /* 0x004fca00078e0207 */
[----:B------:R0:W-:Y:S07]  /*1700*/  STG.E desc[UR8][R8.64], R7 ;  /* 0x0000000708007986 */ /* 0x0001ee000c101908 */
[----:B------:R-:W-:Y:S05]  /*1710*/  @P1 BRA `(.L_x_92) ;  /* 0xfffffffc00c01947 */ /* 0x000fea000383ffff */
.L_x_91:
[----:B------:R-:W-:Y:S05]  /*1720*/  BSYNC.RECONVERGENT B0 ;  /* 0x0000000000007941 */ /* 0x000fea0003800200 */
.L_x_90:
[----:B------:R-:W-:Y:S05]  /*1730*/  @P0 EXIT ;  /* 0x000000000000094d */ /* 0x000fea0003800000 */
.L_x_93:
[C---:B-12---:R-:W-:Y:S01]  /*1740*/  IMAD.SHL.U32 R13, R20.reuse, 0x4, RZ ;  /* 0x00000004140d7824 */ /* 0x046fe200078e00ff */
[----:B------:R-:W-:-:S04]  /*1750*/  SHF.L.U64.HI R3, R20, 0x2, R21 ;  /* 0x0000000214037819 */ /* 0x000fc80000010215 */
[----:B------:R-:W-:-:S05]  /*1760*/  IADD3 R10, P0, PT, R13, R26, RZ ;  /* 0x0000001a0d0a7210 */ /* 0x000fca0007f1e0ff */
[----:B------:R-:W-:-:S05]  /*1770*/  IMAD.X R11, R3, 0x1, R27, P0 ;  /* 0x00000001030b7824 */ /* 0x000fca00000e061b */
[----:B------:R-:W2:Y:S01]  /*1780*/  LDG.E R10, desc[UR8][R10.64] ;  /* 0x000000080a0a7981 */ /* 0x000ea2000c1e1900 */
[----:B------:R-:W-:-:S05]  /*1790*/  IADD3 R12, P0, PT, R13, R28, RZ ;  /* 0x0000001c0d0c7210 */ /* 0x000fca0007f1e0ff */
[----:B------:R-:W-:Y:S02]  /*17a0*/  IMAD.X R13, R3, 0x1, R29, P0 ;  /* 0x00000001030d7824 */ /* 0x000fe400000e061d */
[----:B------:R-:W-:-:S04]  /*17b0*/  IMAD.WIDE.U32 R2, R20, 0x4, R26 ;  /* 0x0000000414027825 */ /* 0x000fc800078e001a */
[----:B--2---:R-:W-:-:S05]  /*17c0*/  IMAD.IADD R15, R10, 0x1, R7 ;  /* 0x000000010a0f7824 */ /* 0x004fca00078e0207 */
[----:B------:R1:W-:Y:S04]  /*17d0*/  STG.E desc[UR8][R12.64], R15 ;  /* 0x0000000f0c007986 */ /* 0x0003e8000c101908 */
[----:B------:R-:W2:Y:S01]  /*17e0*/  LDG.E R0, desc[UR8][R2.64+0x4] ;  /* 0x0000040802007981 */ /* 0x000ea2000c1e1900 */
[----:B0-----:R-:W-:Y:S02]  /*17f0*/  IMAD.MOV.U32 R8, RZ, RZ, R28 ;  /* 0x000000ffff087224 */ /* 0x001fe400078e001c */
[----:B------:R-:W-:Y:S02]  /*1800*/  IMAD.MOV.U32 R9, RZ, RZ, R29 ;  /* 0x000000ffff097224 */ /* 0x000fe400078e001d */
[----:B------:R-:W-:-:S04]  /*1810*/  IMAD.WIDE.U32 R8, R20, 0x4, R8 ;  /* 0x0000000414087825 */ /* 0x000fc800078e0008 */
[----:B--2---:R-:W-:-:S05]  /*1820*/  IMAD.IADD R17, R15, 0x1, R0 ;  /* 0x000000010f117824 */ /* 0x004fca00078e0200 */
[----:B------:R1:W-:Y:S04]  /*1830*/  STG.E desc[UR8][R8.64+0x4], R17 ;  /* 0x0000041108007986 */ /* 0x0003e8000c101908 */
[----:B------:R-:W2:Y:S02]  /*1840*/  LDG.E R0, desc[UR8][R2.64+0x8] ;  /* 0x0000080802007981 */ /* 0x000ea4000c1e1900 */
[----:B--2---:R-:W-:-:S05]  /*1850*/  IMAD.IADD R11, R17, 0x1, R0 ;  /* 0x00000001110b7824 */ /* 0x004fca00078e0200 */
[----:B------:R1:W-:Y:S04]  /*1860*/  STG.E desc[UR8][R8.64+0x8], R11 ;  /* 0x0000080b08007986 */ /* 0x0003e8000c101908 */
[----:B------:R-:W2:Y:S01]  /*1870*/  LDG.E R0, desc[UR8][R2.64+0xc] ;  /* 0x00000c0802007981 */ /* 0x000ea2000c1e1900 */
[----:B------:R-:W-:Y:S02]  /*1880*/  VIADD R20, R20, 0x4 ;  /* 0x0000000414147836 */ /* 0x000fe40000000000 */
[----:B------:R-:W-:-:S03]  /*1890*/  IMAD.MOV.U32 R21, RZ, RZ, RZ ;  /* 0x000000ffff157224 */ /* 0x000fc600078e00ff */
[----:B------:R-:W-:Y:S01]  /*18a0*/  ISETP.GE.U32.AND P0, PT, R20, R5, PT ;  /* 0x000000051400720c */ /* 0x000fe20003f06070 */
[----:B--2---:R-:W-:-:S05]  /*18b0*/  IMAD.IADD R7, R11, 0x1, R0 ;  /* 0x000000010b077824 */ /* 0x004fca00078e0200 */
[----:B------:R1:W-:Y:S07]  /*18c0*/  STG.E desc[UR8][R8.64+0xc], R7 ;  /* 0x00000c0708007986 */ /* 0x0003ee000c101908 */
[----:B------:R-:W-:Y:S05]  /*18d0*/  @!P0 BRA `(.L_x_93) ;  /* 0xfffffffc00988947 */ /* 0x000fea000383ffff */
[----:B------:R-:W-:Y:S05]  /*18e0*/  EXIT ;  /* 0x000000000000794d */ /* 0x000fea0003800000 */
        .weak           $__internal_2_$__cuda_sm20_div_u64
        .type           $__internal_2_$__cuda_sm20_div_u64,@function
        .size           $__internal_2_$__cuda_sm20_div_u64,(.L_x_555 - $__internal_2_$__cuda_sm20_div_u64)
$__internal_2_$__cuda_sm20_div_u64:
        /* <DEDUP_REMOVED lines=60> */
[----:B------:R-:W-:Y:S06]  /*1cb0*/  RET.REL.NODEC R2 `(_ZN8scan_gpu10local_scanI5SumOpLj4ELb1EEEvmPKNT_4DataEPS3_S6_) ;  /* 0xffffffe002d07950 */ /* 0x000fec0003c3ffff */
.L_x_94:
        /* <DEDUP_REMOVED lines=12> */
.L_x_555:


//--------------------- .text._ZN8scan_gpu17hierarchical_scanI5SumOpLj4EEEvmPKNT_4DataEPS3_ --------------------------
	.section	.text._ZN8scan_gpu17hierarchical_scanI5SumOpLj4EEEvmPKNT_4DataEPS3_,"ax",@progbits
	.align	128
        .global         _ZN8scan_gpu17hierarchical_scanI5SumOpLj4EEEvmPKNT_4DataEPS3_
        .type           _ZN8scan_gpu17hierarchical_scanI5SumOpLj4EEEvmPKNT_4DataEPS3_,@function
        .size           _ZN8scan_gpu17hierarchical_scanI5SumOpLj4EEEvmPKNT_4DataEPS3_,(.L_x_565 - _ZN8scan_gpu17hierarchical_scanI5SumOpLj4EEEvmPKNT_4DataEPS3_)
        .other          _ZN8scan_gpu17hierarchical_scanI5SumOpLj4EEEvmPKNT_4DataEPS3_,@"STO_CUDA_ENTRY STV_DEFAULT"
_ZN8scan_gpu17hierarchical_scanI5SumOpLj4EEEvmPKNT_4DataEPS3_:
.text._ZN8scan_gpu17hierarchical_scanI5SumOpLj4EEEvmPKNT_4DataEPS3_:
        /* <DEDUP_REMOVED lines=17> */
[----:B------:R-:W-:Y:S02]  /*0110*/  IMAD.MOV.U32 R30, RZ, RZ, RZ ;  /* 0x000000ffff1e7224 */ /* 0x000fe400078e00ff */
[--C-:B------:R-:W-:Y:S01]  /*0120*/  IMAD.MOV.U32 R24, RZ, RZ, R25.reuse ;  /* 0x000000ffff187224 */ /* 0x100fe200078e0019 */
[----:B------:R-:W-:Y:S01]  /*0130*/  ISETP.GT.U32.AND P0, PT, R6, -0x4, PT ;  /* 0xfffffffc0600780c */ /* 0x000fe20003f04070 */
[----:B------:R-:W-:-:S05]  /*0140*/  IMAD.IADD R6, R2, 0x1, -R25 ;  /* 0x0000000102067824 */ /* 0x000fca00078e0a19 */
[----:B------:R-:W-:-:S07]  /*0150*/  LOP3.LUT R26, R6, 0x3, RZ, 0xc0, !PT ;  /* 0x00000003061a7812 */ /* 0x000fce00078ec0ff */
[----:B------:R-:W-:Y:S05]  /*0160*/  @P0 BRA `(.L_x_98) ;  /* 0x0000000800280947 */ /* 0x000fea0003800000 */
[----:B------:R-:W0:Y:S01]  /*0170*/  LDCU.64 UR6, c[0x0][0x388] ;  /* 0x00007100ff0677ac */ /* 0x000e220008000a00 */
[----:B------:R-:W-:Y:S01]  /*0180*/  LOP3.LUT R6, R6, 0x3ffffffc, RZ, 0xc0, !PT ;  /* 0x3ffffffc06067812 */ /* 0x000fe200078ec0ff */
[----:B------:R-:W-:Y:S01]  /*0190*/  BSSY.RELIABLE B0, `(.L_x_99) ;  /* 0x0000073000007945 */ /* 0x000fe20003800100 */
[----:B------:R-:W-:Y:S01]  /*01a0*/  SHF.L.U32 R8, R27, 0x2, RZ ;  /* 0x000000021b087819 */ /* 0x000fe200000006ff */
[----:B------:R-:W-:Y:S02]  /*01b0*/  IMAD.MOV.U32 R30, RZ, RZ, RZ ;  /* 0x000000ffff1e7224 */ /* 0x000fe400078e00ff */
[----:B------:R-:W-:Y:S01]  /*01c0*/  IMAD.MOV R6, RZ, RZ, -R6 ;  /* 0x000000ffff067224 */ /* 0x000fe200078e0a06 */
[----:B------:R-:W-:Y:S01]  /*01d0*/  LOP3.LUT R28, R8, 0xfffffff0, RZ, 0xc0, !PT ;  /* 0xfffffff0081c7812 */ /* 0x000fe200078ec0ff */
[----:B------:R-:W-:Y:S01]  /*01e0*/  IMAD.MOV.U32 R24, RZ, RZ, R25 ;  /* 0x000000ffff187224 */ /* 0x000fe200078e0019 */
[----:B------:R-:W-:Y:S02]  /*01f0*/  SHF.R.U32.HI R8, RZ, 0x1e, R27 ;  /* 0x0000001eff087819 */ /* 0x000fe4000001161b */
[----:B------:R-:W-:-:S02]  /*0200*/  ISETP.GE.AND P0, PT, R6, RZ, PT ;  /* 0x000000ff0600720c */ /* 0x000fc40003f06270 */
[----:B------:R-:W-:Y:S02]  /*0210*/  LOP3.LUT R8, R8, 0x3, RZ, 0xc0, !PT ;  /* 0x0000000308087812 */ /* 0x000fe400078ec0ff */
[----:B0-----:R-:W-:-:S04]  /*0220*/  IADD3 R28, P2, PT, R28, UR6, RZ ;  /* 0x000000061c1c7c10 */ /* 0x001fc8000ff5e0ff */
[----:B------:R-:W-:-:S04]  /*0230*/  IADD3 R28, P3, PT, R28, 0x20, RZ ;  /* 0x000000201c1c7810 */ /* 0x000fc80007f7e0ff */
[----:B------:R-:W-:Y:S01]  /*0240*/  IADD3.X R29, PT, PT, RZ, UR7, R8, P3, P2 ;  /* 0x00000007ff1d7c10 */ /* 0x000fe20009fe4408 */
[----:B------:R-:W-:Y:S08]  /*0250*/  @P0 BRA `(.L_x_100) ;  /* 0x0000000400980947 */ /* 0x000ff00003800000 */
[----:B------:R-:W-:Y:S01]  /*0260*/  IMAD.MOV R8, RZ, RZ, -R6 ;  /* 0x000000ffff087224 */ /* 0x000fe200078e0a06 */
[----:B------:R-:W-:Y:S01]  /*0270*/  BSSY.RECONVERGENT B3, `(.L_x_101) ;  /* 0x000003d000037945 */ /* 0x000fe20003800200 */
[----:B------:R-:W-:-:S03]  /*0280*/  PLOP3.LUT P0, PT, PT, PT, PT, 0x80, 0x8 ;  /* 0x000000000008781c */ /* 0x000fc60003f0f070 */
[----:B------:R-:W-:-:S13]  /*0290*/  ISETP.GT.AND P2, PT, R8, 0xc, PT ;  /* 0x0000000c0800780c */ /* 0x000fda0003f44270 */
[----:B------:R-:W-:Y:S05]  /*02a0*/  @!P2 BRA `(.L_x_102) ;  /* 0x0000000000e4a947 */ /* 0x000fea0003800000 */
[----:B------:R-:W-:-:S13]  /*02b0*/  PLOP3.LUT P0, PT, PT, PT, PT, 0x8, 0x80 ;  /* 0x000000000080781c */ /* 0x000fda0003f0e170 */
.L_x_103:
[----:B------:R-:W2:Y:S04]  /*02c0*/  LDG.E.128 R16, desc[UR4][R28.64+-0x20] ;  /* 0xffffe0041c107981 */ /* 0x000ea8000c1e1d00 */
[----:B------:R-:W3:Y:S04]  /*02d0*/  LDG.E.128 R20, desc[UR4][R28.64+-0x10] ;  /* 0xfffff0041c147981 */ /* 0x000ee8000c1e1d00 */
[----:B------:R-:W4:Y:S04]  /*02e0*/  LDG.E.128 R8, desc[UR4][R28.64] ;  /* 0x000000041c087981 */ /* 0x000f28000c1e1d00 */
[----:B------:R-:W5:Y:S01]  /*02f0*/  LDG.E.128 R12, desc[UR4][R28.64+0x10] ;  /* 0x000010041c0c7981 */ /* 0x000f62000c1e1d00 */
[----:B--2---:R-:W-:-:S04]  /*0300*/  IADD3 R16, PT, PT, R17, R16, R30 ;  /* 0x0000001011107210 */ /* 0x004fc80007ffe01e */
[----:B------:R-:W-:-:S04]  /*0310*/  IADD3 R16, PT, PT, R19, R18, R16 ;  /* 0x0000001213107210 */ /* 0x000fc80007ffe010 */
[----:B---3--:R-:W-:-:S04]  /*0320*/  IADD3 R16, PT, PT, R21, R20, R16 ;  /* 0x0000001415107210 */ /* 0x008fc80007ffe010 */
[----:B------:R-:W-:Y:S02]  /*0330*/  IADD3 R16, PT, PT, R23, R22, R16 ;  /* 0x0000001617107210 */ /* 0x000fe40007ffe010 */
[----:B------:R-:W2:Y:S02]  /*0340*/  LDG.E.128 R20, desc[UR4][R28.64+0x20] ;  /* 0x000020041c147981 */ /* 0x000ea4000c1e1d00 */
[----:B----4-:R-:W-:Y:S02]  /*0350*/  IADD3 R8, PT, PT, R9, R8, R16 ;  /* 0x0000000809087210 */ /* 0x010fe40007ffe010 */
[----:B------:R-:W3:Y:S02]  /*0360*/  LDG.E.128 R16, desc[UR4][R28.64+0x30] ;  /* 0x000030041c107981 */ /* 0x000ee4000c1e1d00 */
[----:B------:R-:W-:-:S04]  /*0370*/  IADD3 R8, PT, PT, R11, R10, R8 ;  /* 0x0000000a0b087210 */ /* 0x000fc80007ffe008 */
[----:B-----5:R-:W-:Y:S02]  /*0380*/  IADD3 R12, PT, PT, R13, R12, R8 ;  /* 0x0000000c0d0c7210 */ /* 0x020fe40007ffe008 */
[----:B------:R-:W4:Y:S02]  /*0390*/  LDG.E.128 R8, desc[UR4][R28.64+0x40] ;  /* 0x000040041c087981 */ /* 0x000f24000c1e1d00 */
[----:B------:R-:W-:-:S04]  /*03a0*/  IADD3 R12, PT, PT, R15, R14, R12 ;  /* 0x0000000e0f0c7210 */ /* 0x000fc80007ffe00c */
[----:B--2---:R-:W-:-:S04]  /*03b0*/  IADD3 R12, PT, PT, R21, R20, R12 ;  /* 0x00000014150c7210 */ /* 0x004fc80007ffe00c */
[----:B------:R-:W-:Y:S02]  /*03c0*/  IADD3 R22, PT, PT, R23, R22, R12 ;  /* 0x0000001617167210 */ /* 0x000fe40007ffe00c */
[----:B------:R-:W2:Y:S02]  /*03d0*/  LDG.E.128 R12, desc[UR4][R28.64+0x50] ;  /* 0x000050041c0c7981 */ /* 0x000ea4000c1e1d00 */
[----:B---3--:R-:W-:Y:S02]  /*03e0*/  IADD3 R16, PT, PT, R17, R16, R22 ;  /* 0x0000001011107210 */ /* 0x008fe40007ffe016 */
[----:B------:R-:W3:Y:S02]  /*03f0*/  LDG.E.128 R20, desc[UR4][R28.64+0x60] ;  /* 0x000060041c147981 */ /* 0x000ee4000c1e1d00 */
[----:B------:R-:W-:-:S04]  /*0400*/  IADD3 R16, PT, PT, R19, R18, R16 ;  /* 0x0000001213107210 */ /* 0x000fc80007ffe010 */
[----:B----4-:R-:W-:Y:S02]  /*0410*/  IADD3 R8, PT, PT, R9, R8, R16 ;  /* 0x0000000809087210 */ /* 0x010fe40007ffe010 */
[----:B------:R-:W4:Y:S02]  /*0420*/  LDG.E.128 R16, desc[UR4][R28.64+0x70] ;  /* 0x000070041c107981 */ /* 0x000f24000c1e1d00 */
[----:B------:R-:W-:-:S04]  /*0430*/  IADD3 R8, PT, PT, R11, R10, R8 ;  /* 0x0000000a0b087210 */ /* 0x000fc80007ffe008 */
[----:B--2---:R-:W-:-:S04]  /*0440*/  IADD3 R8, PT, PT, R13, R12, R8 ;  /* 0x0000000c0d087210 */ /* 0x004fc80007ffe008 */
[----:B------:R-:W-:Y:S02]  /*0450*/  IADD3 R14, PT, PT, R15, R14, R8 ;  /* 0x0000000e0f0e7210 */ /* 0x000fe40007ffe008 */
[----:B------:R-:W2:Y:S02]  /*0460*/  LDG.E.128 R8, desc[UR4][R28.64+0x80] ;  /* 0x000080041c087981 */ /* 0x000ea4000c1e1d00 */
[----:B---3--:R-:W-:-:S04]  /*0470*/  IADD3 R14, PT, PT, R21, R20, R14 ;  /* 0x00000014150e7210 */ /* 0x008fc80007ffe00e */
[----:B------:R-:W-:Y:S02]  /*0480*/  IADD3 R14, PT, PT, R23, R22, R14 ;  /* 0x00000016170e7210 */ /* 0x000fe40007ffe00e */
[----:B------:R-:W3:Y:S02]  /*0490*/  LDG.E.128 R20, desc[UR4][R28.64+0x90] ;  /* 0x000090041c147981 */ /* 0x000ee4000c1e1d00 */
        /* <DEDUP_REMOVED lines=11> */
[----:B------:R-:W-:Y:S01]  /*0550*/  IADD3 R12, PT, PT, R15, R14, R12 ;  /* 0x0000000e0f0c7210 */ /* 0x000fe20007ffe00c */
[----:B------:R-:W-:-:S05]  /*0560*/  VIADD R6, R6, 0x10 ;  /* 0x0000001006067836 */ /* 0x000fca0000000000 */
[----:B------:R-:W-:Y:S02]  /*0570*/  ISETP.GE.AND P2, PT, R6, -0xc, PT ;  /* 0xfffffff40600780c */ /* 0x000fe40003f46270 */
[----:B------:R-:W-:Y:S02]  /*0580*/  IADD3 R24, PT, PT, R24, 0x10, RZ ;  /* 0x0000001018187810 */ /* 0x000fe40007ffe0ff */
[----:B--2---:R-:W-:-:S04]  /*0590*/  IADD3 R8, PT, PT, R9, R8, R12 ;  /* 0x0000000809087210 */ /* 0x004fc80007ffe00c */
[----:B------:R-:W-:-:S04]  /*05a0*/  IADD3 R8, PT, PT, R11, R10, R8 ;  /* 0x0000000a0b087210 */ /* 0x000fc80007ffe008 */
[----:B---3--:R-:W-:Y:S02]  /*05b0*/  IADD3 R8, PT, PT, R17, R16, R8 ;  /* 0x0000001011087210 */ /* 0x008fe40007ffe008 */
[----:B------:R-:W-:Y:S02]  /*05c0*/  IADD3 R9, P3, PT, R28, 0x100, RZ ;  /* 0x000001001c097810 */ /* 0x000fe40007f7e0ff */
[----:B------:R-:W-:-:S03]  /*05d0*/  IADD3 R8, PT, PT, R19, R18, R8 ;  /* 0x0000001213087210 */ /* 0x000fc60007ffe008 */
[----:B------:R-:W-:Y:S01]  /*05e0*/  IMAD.X R10, RZ, RZ, R29, P3 ;  /* 0x000000ffff0a7224 */ /* 0x000fe200018e061d */
[----:B----4-:R-:W-:Y:S01]  /*05f0*/  IADD3 R8, PT, PT, R21, R20, R8 ;  /* 0x0000001415087210 */ /* 0x010fe20007ffe008 */
[----:B------:R-:W-:Y:S02]  /*0600*/  IMAD.MOV.U32 R28, RZ, RZ, R9 ;  /* 0x000000ffff1c7224 */ /* 0x000fe400078e0009 */
[----:B------:R-:W-:Y:S01]  /*0610*/  IMAD.MOV.U32 R29, RZ, RZ, R10 ;  /* 0x000000ffff1d7224 */ /* 0x000fe200078e000a */
[----:B------:R-:W-:Y:S01]  /*0620*/  IADD3 R30, PT, PT, R23, R22, R8 ;  /* 0x00000016171e7210 */ /* 0x000fe20007ffe008 */
[----:B------:R-:W-:Y:S06]  /*0630*/  @!P2 BRA `(.L_x_103) ;  /* 0xfffffffc0020a947 */ /* 0x000fec000383ffff */
.L_x_102:
[----:B------:R-:W-:Y:S05]  /*0640*/  BSYNC.RECONVERGENT B3 ;  /* 0x0000000000037941 */ /* 0x000fea0003800200 */
.L_x_101:
[----:B------:R-:W-:Y:S01]  /*0650*/  IMAD.MOV R8, RZ, RZ, -R6 ;  /* 0x000000ffff087224 */ /* 0x000fe200078e0a06 */
[----:B------:R-:W-:Y:S04]  /*0660*/  BSSY.RECONVERGENT B3, `(.L_x_104) ;  /* 0x0000022000037945 */ /* 0x000fe80003800200 */
[----:B------:R-:W-:-:S13]  /*0670*/  ISETP.GT.AND P2, PT, R8, 0x4, PT ;  /* 0x000000040800780c */ /* 0x000fda0003f44270 */
[----:B------:R-:W-:Y:S05]  /*0680*/  @!P2 BRA `(.L_x_105) ;  /* 0x00000000007ca947 */ /* 0x000fea0003800000 */
[----:B------:R-:W2:Y:S04]  /*0690*/  LDG.E.128 R8, desc[UR4][R28.64+-0x20] ;  /* 0xffffe0041c087981 */ /* 0x000ea8000c1e1d00 */
[----:B------:R-:W3:Y:S04]  /*06a0*/  LDG.E.128 R16, desc[UR4][R28.64+-0x10] ;  /* 0xfffff0041c107981 */ /* 0x000ee8000c1e1d00 */
[----:B------:R-:W4:Y:S04]  /*06b0*/  LDG.E.128 R20, desc[UR4][R28.64] ;  /* 0x000000041c147981 */ /* 0x000f28000c1e1d00 */
[----:B------:R-:W5:Y:S01]  /*06c0*/  LDG.E.128 R12, desc[UR4][R28.64+0x10] ;  /* 0x000010041c0c7981 */ /* 0x000f62000c1e1d00 */
[----:B--2---:R-:W-:-:S04]  /*06d0*/  IADD3 R8, PT, PT, R9, R8, R30 ;  /* 0x0000000809087210 */ /* 0x004fc80007ffe01e */
[----:B------:R-:W-:-:S04]  /*06e0*/  IADD3 R8, PT, PT, R11, R10, R8 ;  /* 0x0000000a0b087210 */ /* 0x000fc80007ffe008 */
[----:B---3--:R-:W-:Y:S02]  /*06f0*/  IADD3 R16, PT, PT, R17, R16, R8 ;  /* 0x0000001011107210 */ /* 0x008fe40007ffe008 */
[----:B------:R-:W2:Y:S02]  /*0700*/  LDG.E.128 R8, desc[UR4][R28.64+0x20] ;  /* 0x000020041c087981 */ /* 0x000ea4000c1e1d00 */
[----:B------:R-:W-:-:S04]  /*0710*/  IADD3 R16, PT, PT, R19, R18, R16 ;  /* 0x0000001213107210 */ /* 0x000fc80007ffe010 */
[----:B----4-:R-:W-:-:S04]  /*0720*/  IADD3 R16, PT, PT, R21, R20, R16 ;  /* 0x0000001415107210 */ /* 0x010fc80007ffe010 */
[----:B------:R-:W-:Y:S02]  /*0730*/  IADD3 R22, PT, PT, R23, R22, R16 ;  /* 0x0000001617167210 */ /* 0x000fe40007ffe010 */
[----:B------:R-:W3:Y:S02]  /*0740*/  LDG.E.128 R16, desc[UR4][R28.64+0x30] ;  /* 0x000030041c107981 */ /* 0x000ee4000c1e1d00 */
[----:B-----5:R-:W-:-:S04]  /*0750*/  IADD3 R12, PT, PT, R13, R12, R22 ;  /* 0x0000000c0d0c7210 */ /* 0x020fc80007ffe016 */
[----:B------:R-:W-:Y:S02]  /*0760*/  IADD3 R20, PT, PT, R15, R14, R12 ;  /* 0x0000000e0f147210 */ /* 0x000fe40007ffe00c */
[----:B------:R-:W4:Y:S02]  /*0770*/  LDG.E.128 R12, desc[UR4][R28.64+0x40] ;  /* 0x000040041c0c7981 */ /* 0x000f24000c1e1d00 */
[----:B--2---:R-:W-:Y:S02]  /*0780*/  IADD3 R8, PT, PT, R9, R8, R20 ;  /* 0x0000000809087210 */ /* 0x004fe40007ffe014 */
[----:B------:R0:W2:Y:S02]  /*0790*/  LDG.E.128 R20, desc[UR4][R28.64+0x50] ;  /* 0x000050041c147981 */ /* 0x0000a4000c1e1d00 */
[----:B------:R-:W-:-:S04]  /*07a0*/  IADD3 R8, PT, PT, R11, R10, R8 ;  /* 0x0000000a0b087210 */ /* 0x000fc80007ffe008 */
[----:B---3--:R-:W-:-:S04]  /*07b0*/  IADD3 R8, PT, PT, R17, R16, R8 ;  /* 0x0000001011087210 */ /* 0x008fc80007ffe008 */
[----:B------:R-:W-:-:S04]  /*07c0*/  IADD3 R8, PT, PT, R19, R18, R8 ;  /* 0x0000001213087210 */ /* 0x000fc80007ffe008 */
[----:B----4-:R-:W-:Y:S02]  /*07d0*/  IADD3 R8, PT, PT, R13, R12, R8 ;  /* 0x0000000c0d087210 */ /* 0x010fe40007ffe008 */
[----:B------:R-:W-:Y:S02]  /*07e0*/  IADD3 R9, P2, PT, R28, 0x80, RZ ;  /* 0x000000801c097810 */ /* 0x000fe40007f5e0ff */
[----:B------:R-:W-:-:S03]  /*07f0*/  IADD3 R8, PT, PT, R15, R14, R8 ;  /* 0x0000000e0f087210 */ /* 0x000fc60007ffe008 */
[----:B------:R-:W-:Y:S01]  /*0800*/  IMAD.X R10, RZ, RZ, R29, P2 ;  /* 0x000000ffff0a7224 */ /* 0x000fe200010e061d */
[----:B------:R-:W-:Y:S01]  /*0810*/  PLOP3.LUT P0, PT, PT, PT, PT, 0x8, 0x80 ;  /* 0x000000000080781c */ /* 0x000fe20003f0e170 */
[----:B------:R-:W-:Y:S01]  /*0820*/  VIADD R24, R24, 0x8 ;  /* 0x0000000818187836 */ /* 0x000fe20000000000 */
[----:B0-----:R-:W-:Y:S01]  /*0830*/  MOV R28, R9 ;  /* 0x00000009001c7202 */ /* 0x001fe20000000f00 */
[----:B------:R-:W-:Y:S02]  /*0840*/  VIADD R6, R6, 0x8 ;  /* 0x0000000806067836 */ /* 0x000fe40000000000 */
[----:B------:R-:W-:Y:S01]  /*0850*/  IMAD.MOV.U32 R29, RZ, RZ, R10 ;  /* 0x000000ffff1d7224 */ /* 0x000fe200078e000a */
[----:B--2---:R-:W-:-:S04]  /*0860*/  IADD3 R8, PT, PT, R21, R20, R8 ;  /* 0x0000001415087210 */ /* 0x004fc80007ffe008 */
[----:B------:R-:W-:-:S07]  /*0870*/  IADD3 R30, PT, PT, R23, R22, R8 ;  /* 0x00000016171e7210 */ /* 0x000fce0007ffe008 */
.L_x_105:
[----:B------:R-:W-:Y:S05]  /*0880*/  BSYNC.RECONVERGENT B3 ;  /* 0x0000000000037941 */ /* 0x000fea0003800200 */
.L_x_104:
[----:B------:R-:W-:-:S13]  /*0890*/  ISETP.NE.OR P0, PT, R6, RZ, P0 ;  /* 0x000000ff0600720c */ /* 0x000fda0000705670 */
[----:B------:R-:W-:Y:S05]  /*08a0*/  @!P0 BREAK.RELIABLE B0 ;  /* 0x0000000000008942 */ /* 0x000fea0003800100 */
[----:B------:R-:W-:Y:S05]  /*08b0*/  @!P0 BRA `(.L_x_98) ;  /* 0x0000000000548947 */ /* 0x000fea0003800000 */
.L_x_100:
[----:B------:R-:W-:Y:S05]  /*08c0*/  BSYNC.RELIABLE B0 ;  /* 0x0000000000007941 */ /* 0x000fea0003800100 */
.L_x_99:
[----:B------:R-:W2:Y:S04]  /*08d0*/  LDG.E.128 R8, desc[UR4][R28.64+-0x20] ;  /* 0xffffe0041c087981 */ /* 0x000ea8000c1e1d00 */
[----:B------:R-:W3:Y:S04]  /*08e0*/  LDG.E.128 R12, desc[UR4][R28.64+-0x10] ;  /* 0xfffff0041c0c7981 */ /* 0x000ee8000c1e1d00 */
[----:B------:R-:W4:Y:S04]  /*08f0*/  LDG.E.128 R16, desc[UR4][R28.64] ;  /* 0x000000041c107981 */ /* 0x000f28000c1e1d00 */
[----:B------:R-:W5:Y:S01]  /*0900*/  LDG.E.128 R20, desc[UR4][R28.64+0x10] ;  /* 0x000010041c147981 */ /* 0x000f62000c1e1d00 */
[----:B------:R-:W-:-:S05]  /*0910*/  VIADD R6, R6, 0x4 ;  /* 0x0000000406067836 */ /* 0x000fca0000000000 */
[----:B------:R-:W-:Y:S01]  /*0920*/  ISETP.NE.AND P0, PT, R6, RZ, PT ;  /* 0x000000ff0600720c */ /* 0x000fe20003f05270 */
[----:B------:R-:W-:Y:S01]  /*0930*/  VIADD R24, R24, 0x4 ;  /* 0x0000000418187836 */ /* 0x000fe20000000000 */
[----:B--2---:R-:W-:-:S04]  /*0940*/  IADD3 R8, PT, PT, R9, R8, R30 ;  /* 0x0000000809087210 */ /* 0x004fc80007ffe01e */
[----:B------:R-:W-:-:S04]  /*0950*/  IADD3 R8, PT, PT, R11, R10, R8 ;  /* 0x0000000a0b087210 */ /* 0x000fc80007ffe008 */
[----:B---3--:R-:W-:-:S04]  /*0960*/  IADD3 R8, PT, PT, R13, R12, R8 ;  /* 0x0000000c0d087210 */ /* 0x008fc80007ffe008 */
[----:B------:R-:W-:-:S04]  /*0970*/  IADD3 R8, PT, PT, R15, R14, R8 ;  /* 0x0000000e0f087210 */ /* 0x000fc80007ffe008 */
[----:B----4-:R-:W-:Y:S02]  /*0980*/  IADD3 R8, PT, PT, R17, R16, R8 ;  /* 0x0000001011087210 */ /* 0x010fe40007ffe008 */
[----:B------:R-:W-:Y:S02]  /*0990*/  IADD3 R9, P2, PT, R28, 0x40, RZ ;  /* 0x000000401c097810 */ /* 0x000fe40007f5e0ff */
[----:B------:R-:W-:-:S03]  /*09a0*/  IADD3 R8, PT, PT, R19, R18, R8 ;  /* 0x0000001213087210 */ /* 0x000fc60007ffe008 */
[----:B------:R-:W-:Y:S01]  /*09b0*/  IMAD.X R10, RZ, RZ, R29, P2 ;  /* 0x000000ffff0a7224 */ /* 0x000fe200010e061d */
[----:B-----5:R-:W-:Y:S01]  /*09c0*/  IADD3 R8, PT, PT, R21, R20, R8 ;  /* 0x0000001415087210 */ /* 0x020fe20007ffe008 */
[----:B------:R-:W-:Y:S02]  /*09d0*/  IMAD.MOV.U32 R28, RZ, RZ, R9 ;  /* 0x000000ffff1c7224 */ /* 0x000fe400078e0009 */
[----:B------:R-:W-:Y:S01]  /*09e0*/  IMAD.MOV.U32 R29, RZ, RZ, R10 ;  /* 0x000000ffff1d7224 */ /* 0x000fe200078e000a */
[----:B------:R-:W-:Y:S01]  /*09f0*/  IADD3 R30, PT, PT, R23, R22, R8 ;  /* 0x00000016171e7210 */ /* 0x000fe20007ffe008 */
[----:B------:R-:W-:Y:S06]  /*0a00*/  @P0 BRA `(.L_x_99) ;  /* 0xfffffffc00b00947 */ /* 0x000fec000383ffff */
.L_x_98:
[----:B------:R-:W-:Y:S05]  /*0a10*/  BSYNC.RECONVERGENT B1 ;  /* 0x0000000000017941 */ /* 0x000fea0003800200 */
.L_x_97:
[----:B------:R-:W-:-:S13]  /*0a20*/  ISETP.NE.AND P0, PT, R26, RZ, PT ;  /* 0x000000ff1a00720c */ /* 0x000fda0003f05270 */
[----:B------:R-:W-:Y:S05]  /*0a30*/  @!P0 BRA `(.L_x_96) ;  /* 0x00000000003c8947 */ /* 0x000fea0003800000 */
[----:B------:R-:W0:Y:S01]  /*0a40*/  LDC.64 R8, c[0x0][0x388] ;  /* 0x0000e200ff087b82 */ /* 0x000e220000000a00 */
[----:B------:R-:W-:Y:S01]  /*0a50*/  IADD3 R26, PT, PT, -R26, RZ, RZ ;  /* 0x000000ff1a1a7210 */ /* 0x000fe20007ffe1ff */
[----:B0-----:R-:W-:-:S04]  /*0a60*/  IMAD.WIDE.U32 R8, R24, 0x10, R8 ;  /* 0x0000001018087825 */ /* 0x001fc800078e0008 */
[----:B------:R-:W-:Y:S02]  /*0a70*/  IMAD.MOV.U32 R6, RZ, RZ, R8 ;  /* 0x000000ffff067224 */ /* 0x000fe400078e0008 */
[----:B------:R-:W-:-:S07]  /*0a80*/  IMAD.MOV.U32 R13, RZ, RZ, R9 ;  /* 0x000000ffff0d7224 */ /* 0x000fce00078e0009 */
.L_x_106:
[----:B------:R-:W-:Y:S02]  /*0a90*/  IMAD.MOV.U32 R8, RZ, RZ, R6 ;  /* 0x000000ffff087224 */ /* 0x000fe400078e0006 */
[----:B------:R-:W-:-:S06]  /*0aa0*/  IMAD.MOV.U32 R9, RZ, RZ, R13 ;  /* 0x000000ffff097224 */ /* 0x000fcc00078e000d */
[----:B------:R-:W2:Y:S01]  /*0ab0*/  LDG.E.128 R8, desc[UR4][R8.64] ;  /* 0x0000000408087981 */ /* 0x000ea2000c1e1d00 */
[----:B------:R-:W-:Y:S01]  /*0ac0*/  VIADD R26, R26, 0x1 ;  /* 0x000000011a1a7836 */ /* 0x000fe20000000000 */
[----:B------:R-:W-:-:S04]  /*0ad0*/  IADD3 R6, P2, PT, R6, 0x10, RZ ;  /* 0x0000001006067810 */ /* 0x000fc80007f5e0ff */
[----:B------:R-:W-:Y:S01]  /*0ae0*/  ISETP.NE.AND P0, PT, R26, RZ, PT ;  /* 0x000000ff1a00720c */ /* 0x000fe20003f05270 */
[----:B------:R-:W-:Y:S01]  /*0af0*/  IMAD.X R13, RZ, RZ, R13, P2 ;  /* 0x000000ffff0d7224 */ /* 0x000fe200010e060d */
[----:B--2---:R-:W-:-:S04]  /*0b00*/  IADD3 R30, PT, PT, R9, R8, R30 ;  /* 0x00000008091e7210 */ /* 0x004fc80007ffe01e */
[----:B------:R-:W-:-:S07]  /*0b10*/  IADD3 R30, PT, PT, R11, R10, R30 ;  /* 0x0000000a0b1e7210 */ /* 0x000fce0007ffe01e */
[----:B------:R-:W-:Y:S05]  /*0b20*/  @P0 BRA `(.L_x_106) ;  /* 0xfffffffc00d80947 */ /* 0x000fea000383ffff */
.L_x_96:
[----:B------:R-:W-:Y:S05]  /*0b30*/  BSYNC.RECONVERGENT B2 ;  /* 0x0000000000027941 */ /* 0x000fea0003800200 */
.L_x_95:
[----:B------:R-:W-:Y:S05]  /*0b40*/  WARPSYNC.ALL ;  /* 0x0000000000007948 */ /* 0x000fea0003800000 */
[----:B------:R-:W0:Y:S01]  /*0b50*/  SHFL.UP PT, R6, R30, 0x1, RZ ;  /* 0x042000001e067989 */ /* 0x000e2200000e00ff */
[C---:B------:R-:W-:Y:S01]  /*0b60*/  ISETP.NE.AND P0, PT, R7.reuse, RZ, PT ;  /* 0x000000ff0700720c */ /* 0x040fe20003f05270 */
[----:B------:R-:W-:Y:S01]  /*0b70*/  NOP ;  /* 0x0000000000007918 */ /* 0x000fe20000000000 */
[----:B------:R-:W-:Y:S01]  /*0b80*/  ISETP.GE.U32.AND P2, PT, R7, 0x2, PT ;  /* 0x000000020700780c */ /* 0x000fe20003f46070 */
[----:B------:R-:W-:Y:S01]  /*0b90*/  BSSY.RECONVERGENT B0, `(.L_x_107) ;  /* 0x000011b000007945 */ /* 0x000fe20003800200 */
[----:B0-----:R-:W-:-:S04]  /*0ba0*/  SEL R9, R6, RZ, P0 ;  /* 0x000000ff06097207 */ /* 0x001fc80000000000 */
[----:B------:R-:W-:-:S05]  /*0bb0*/  IADD3 R9, PT, PT, R9, R30, RZ ;  /* 0x0000001e09097210 */ /* 0x000fca0007ffe0ff */
        /* <DEDUP_REMOVED lines=18> */
[----:B------:R-:W-:Y:S01]  /*0ce0*/  IMAD.IADD R6, R2, 0x1, -R25 ;  /* 0x0000000102067824 */ /* 0x000fe200078e0a19 */
[----:B------:R-:W-:Y:S01]  /*0cf0*/  BSSY.RECONVERGENT B1, `(.L_x_109) ;  /* 0x0000022000017945 */ /* 0x000fe20003800200 */
[----:B------:R-:W-:-:S03]  /*0d00*/  IMAD.IADD R8, R25, 0x1, -R2 ;  /* 0x0000000119087824 */ /* 0x000fc600078e0a02 */
[----:B------:R-:W-:Y:S02]  /*0d10*/  LOP3.LUT P1, R6, R6, 0x3, RZ, 0xc0, !PT ;  /* 0x0000000306067812 */ /* 0x000fe4000782c0ff */
[----:B------:R-:W-:-:S11]  /*0d20*/  ISETP.GT.U32.AND P0, PT, R8, -0x4, PT ;  /* 0xfffffffc0800780c */ /* 0x000fd60003f04070 */
[----:B------:R-:W-:Y:S05]  /*0d30*/  @!P1 BRA `(.L_x_110) ;  /* 0x0000000000749947 */ /* 0x000fea0003800000 */
[----:B------:R-:W0:Y:S01]  /*0d40*/  LDCU.64 UR6, c[0x0][0x390] ;  /* 0x00007200ff0677ac */ /* 0x000e220008000a00 */
[----:B------:R-:W-:Y:S01]  /*0d50*/  SHF.L.U32 R8, R27, 0x2, RZ ;  /* 0x000000021b087819 */ /* 0x000fe200000006ff */
[----:B------:R-:W-:Y:S01]  /*0d60*/  IMAD.MOV R6, RZ, RZ, -R6 ;  /* 0x000000ffff067224 */ /* 0x000fe200078e0a06 */
[----:B------:R-:W-:Y:S01]  /*0d70*/  SHF.R.U32.HI R27, RZ, 0x1e, R27 ;  /* 0x0000001eff1b7819 */ /* 0x000fe2000001161b */
[----:B------:R-:W1:Y:S01]  /*0d80*/  LDCU.64 UR8, c[0x0][0x388] ;  /* 0x00007100ff0877ac */ /* 0x000e620008000a00 */
[----:B------:R-:W-:Y:S02]  /*0d90*/  LOP3.LUT R8, R8, 0xfffffff0, RZ, 0xc0, !PT ;  /* 0xfffffff008087812 */ /* 0x000fe400078ec0ff */
[----:B------:R-:W-:Y:S02]  /*0da0*/  LOP3.LUT R27, R27, 0x3, RZ, 0xc0, !PT ;  /* 0x000000031b1b7812 */ /* 0x000fe400078ec0ff */
[C---:B0-----:R-:W-:Y:S02]  /*0db0*/  IADD3 R18, P1, PT, R8.reuse, UR6, RZ ;  /* 0x0000000608127c10 */ /* 0x041fe4000ff3e0ff */
[----:B-1----:R-:W-:-:S02]  /*0dc0*/  IADD3 R16, P2, PT, R8, UR8, RZ ;  /* 0x0000000808107c10 */ /* 0x002fc4000ff5e0ff */
[C---:B------:R-:W-:Y:S02]  /*0dd0*/  IADD3.X R19, PT, PT, R27.reuse, UR7, RZ, P1, !PT ;  /* 0x000000071b137c10 */ /* 0x040fe40008ffe4ff */
[----:B------:R-:W-:-:S09]  /*0de0*/  IADD3.X R17, PT, PT, R27, UR9, RZ, P2, !PT ;  /* 0x000000091b117c10 */ /* 0x000fd200097fe4ff */
.L_x_111:
[----:B0-----:R-:W-:Y:S02]  /*0df0*/  IMAD.MOV.U32 R12, RZ, RZ, R16 ;  /* 0x000000ffff0c7224 */ /* 0x001fe400078e0010 */
[----:B------:R-:W-:-:S06]  /*0e00*/  IMAD.MOV.U32 R13, RZ, RZ, R17 ;  /* 0x000000ffff0d7224 */ /* 0x000fcc00078e0011 */
[----:B------:R-:W2:Y:S01]  /*0e10*/  LDG.E.128 R12, desc[UR4][R12.64] ;  /* 0x000000040c0c7981 */ /* 0x000ea2000c1e1d00 */
        /* <DEDUP_REMOVED lines=8> */
[----:B------:R-:W-:Y:S02]  /*0ea0*/  IMAD.IADD R9, R13, 0x1, R8 ;  /* 0x000000010d097824 */ /* 0x000fe400078e0208 */
[----:B------:R-:W-:Y:S02]  /*0eb0*/  IMAD.MOV.U32 R13, RZ, RZ, R19 ;  /* 0x000000ffff0d7224 */ /* 0x000fe400078e0013 */
[----:B------:R-:W-:-:S02]  /*0ec0*/  IMAD.IADD R10, R14, 0x1, R9 ;  /* 0x000000010e0a7824 */ /* 0x000fc400078e0209 */
[----:B------:R-:W-:-:S03]  /*0ed0*/  IMAD.X R19, RZ, RZ, R19, P2 ;  /* 0x000000ffff137224 */ /* 0x000fc600010e0613 */
[----:B------:R-:W-:-:S05]  /*0ee0*/  IADD3 R11, PT, PT, R15, R10, RZ ;  /* 0x0000000a0f0b7210 */ /* 0x000fca0007ffe0ff */
[----:B------:R0:W-:Y:S01]  /*0ef0*/  STG.E.128 desc[UR4][R12.64], R8 ;  /* 0x000000080c007986 */ /* 0x0001e2000c101d04 */
[----:B------:R-:W-:Y:S05]  /*0f00*/  @P1 BRA `(.L_x_111) ;  /* 0xfffffffc00b81947 */ /* 0x000fea000383ffff */
.L_x_110:
[----:B------:R-:W-:Y:S05]  /*0f10*/  BSYNC.RECONVERGENT B1 ;  /* 0x0000000000017941 */ /* 0x000fea0003800200 */
.L_x_109:
[----:B------:R-:W-:Y:S05]  /*0f20*/  @P0 BRA `(.L_x_108) ;  /* 0x0000000c00840947 */ /* 0x000fea0003800000 */
[----:B------:R-:W1:Y:S01]  /*0f30*/  LDCU.64 UR6, c[0x0][0x388] ;  /* 0x00007100ff0677ac */ /* 0x000e620008000a00 */
[----:B0-----:R-:W-:Y:S02]  /*0f40*/  HFMA2 R8, -RZ, RZ, 0, 1.9073486328125e-06 ;  /* 0x00000020ff087431 */ /* 0x001fe400000001ff */
[C---:B------:R-:W-:Y:S01]  /*0f50*/  IMAD.IADD R2, R25.reuse, 0x1, -R2 ;  /* 0x0000000119027824 */ /* 0x040fe200078e0a02 */
[----:B------:R-:W-:Y:S01]  /*0f60*/  BSSY.RELIABLE B1, `(.L_x_112) ;  /* 0x00000bb000017945 */ /* 0x000fe20003800100 */
[----:B------:R-:W0:Y:S01]  /*0f70*/  LDCU.64 UR8, c[0x0][0x390] ;  /* 0x00007200ff0877ac */ /* 0x000e220008000a00 */
[----:B------:R-:W-:Y:S02]  /*0f80*/  IMAD.MOV.U32 R9, RZ, RZ, 0x0 ;  /* 0x00000000ff097424 */ /* 0x000fe400078e00ff */
        /* <DEDUP_REMOVED lines=13> */
.L_x_116:
[----:B------:R-:W2:Y:S02]  /*1060*/  LDG.E.128 R12, desc[UR4][R22.64+-0x20] ;  /* 0xffffe004160c7981 */ /* 0x000ea4000c1e1d00 */
[----:B--2---:R-:W-:-:S04]  /*1070*/  IMAD.IADD R12, R12, 0x1, R11 ;  /* 0x000000010c0c7824 */ /* 0x004fc800078e020b */
[----:B------:R-:W-:-:S04]  /*1080*/  IMAD.IADD R13, R13, 0x1, R12 ;  /* 0x000000010d0d7824 */ /* 0x000fc800078e020c */
[----:B------:R-:W-:-:S05]  /*1090*/  IMAD.IADD R14, R14, 0x1, R13 ;  /* 0x000000010e0e7824 */ /* 0x000fca00078e020d */
[----:B------:R-:W-:-:S05]  /*10a0*/  IADD3 R15, PT, PT, R15, R14, RZ ;  /* 0x0000000e0f0f7210 */ /* 0x000fca0007ffe0ff */
[----:B------:R0:W-:Y:S04]  /*10b0*/  STG.E.128 desc[UR4][R20.64+-0x20], R12 ;  /* 0xffffe00c14007986 */ /* 0x0001e8000c101d04 */
[----:B------:R-:W2:Y:S02]  /*10c0*/  LDG.E.128 R8, desc[UR4][R22.64+-0x10] ;  /* 0xfffff00416087981 */ /* 0x000ea4000c1e1d00 */
[----:B--2---:R-:W-:-:S04]  /*10d0*/  IMAD.IADD R8, R15, 0x1, R8 ;  /* 0x000000010f087824 */ /* 0x004fc800078e0208 */
[----:B------:R-:W-:-:S04]  /*10e0*/  IMAD.IADD R9, R9, 0x1, R8 ;  /* 0x0000000109097824 */ /* 0x000fc800078e0208 */
[----:B------:R-:W-:-:S04]  /*10f0*/  IMAD.IADD R10, R10, 0x1, R9 ;  /* 0x000000010a0a7824 */ /* 0x000fc800078e0209 */
[----:B------:R-:W-:-:S05]  /*1100*/  IMAD.IADD R11, R11, 0x1, R10 ;  /* 0x000000010b0b7824 */ /* 0x000fca00078e020a */
[----:B------:R1:W-:Y:S04]  /*1110*/  STG.E.128 desc[UR4][R20.64+-0x10], R8 ;  /* 0xfffff00814007986 */ /* 0x0003e8000c101d04 */
[----:B------:R-:W2:Y:S02]  /*1120*/  LDG.E.128 R16, desc[UR4][R22.64] ;  /* 0x0000000416107981 */ /* 0x000ea4000c1e1d00 */
[----:B--2---:R-:W-:-:S04]  /*1130*/  IMAD.IADD R16, R11, 0x1, R16 ;  /* 0x000000010b107824 */ /* 0x004fc800078e0210 */
[----:B------:R-:W-:-:S05]  /*1140*/  IMAD.IADD R17, R17, 0x1, R16 ;  /* 0x0000000111117824 */ /* 0x000fca00078e0210 */
[----:B------:R-:W-:-:S05]  /*1150*/  IADD3 R18, PT, PT, R18, R17, RZ ;  /* 0x0000001112127210 */ /* 0x000fca0007ffe0ff */
[----:B------:R-:W-:-:S05]  /*1160*/  IMAD.IADD R19, R19, 0x1, R18 ;  /* 0x0000000113137824 */ /* 0x000fca00078e0212 */
[----:B------:R2:W-:Y:S04]  /*1170*/  STG.E.128 desc[UR4][R20.64], R16 ;  /* 0x0000001014007986 */ /* 0x0005e8000c101d04 */
[----:B0-----:R-:W3:Y:S02]  /*1180*/  LDG.E.128 R12, desc[UR4][R22.64+0x10] ;  /* 0x00001004160c7981 */ /* 0x001ee4000c1e1d00 */
[----:B---3--:R-:W-:-:S04]  /*1190*/  IMAD.IADD R12, R19, 0x1, R12 ;  /* 0x00000001130c7824 */ /* 0x008fc800078e020c */
[----:B------:R-:W-:-:S04]  /*11a0*/  IMAD.IADD R13, R13, 0x1, R12 ;  /* 0x000000010d0d7824 */ /* 0x000fc800078e020c */
[----:B------:R-:W-:-:S04]  /*11b0*/  IMAD.IADD R14, R14, 0x1, R13 ;  /* 0x000000010e0e7824 */ /* 0x000fc800078e020d */
[----:B------:R-:W-:-:S05]  /*11c0*/  IMAD.IADD R15, R15, 0x1, R14 ;  /* 0x000000010f0f7824 */ /* 0x000fca00078e020e */
[----:B------:R0:W-:Y:S04]  /*11d0*/  STG.E.128 desc[UR4][R20.64+0x10], R12 ;  /* 0x0000100c14007986 */ /* 0x0001e8000c101d04 */
[----:B-1----:R-:W3:Y:S02]  /*11e0*/  LDG.E.128 R8, desc[UR4][R22.64+0x20] ;  /* 0x0000200416087981 */ /* 0x002ee4000c1e1d00 */
[----:B---3--:R-:W-:-:S05]  /*11f0*/  IMAD.IADD R8, R15, 0x1, R8 ;  /* 0x000000010f087824 */ /* 0x008fca00078e0208 */
[----:B------:R-:W-:-:S05]  /*1200*/  IADD3 R9, PT, PT, R9, R8, RZ ;  /* 0x0000000809097210 */ /* 0x000fca0007ffe0ff */
[----:B------:R-:W-:-:S04]  /*1210*/  IMAD.IADD R10, R10, 0x1, R9 ;  /* 0x000000010a0a7824 */ /* 0x000fc800078e0209 */
[----:B------:R-:W-:-:S05]  /*1220*/  IMAD.IADD R11, R11, 0x1, R10 ;  /* 0x000000010b0b7824 */ /* 0x000fca00078e020a */
[----:B------:R1:W-:Y:S04]  /*1230*/  STG.E.128 desc[UR4][R20.64+0x20], R8 ;  /* 0x0000200814007986 */ /* 0x0003e8000c101d04 */
[----:B--2---:R-:W2:Y:S02]  /*1240*/  LDG.E.128 R16, desc[UR4][R22.64+0x30] ;  /* 0x0000300416107981 */ /* 0x004ea4000c1e1d00 */
[----:B--2---:R-:W-:-:S04]  /*1250*/  IMAD.IADD R16, R11, 0x1, R16 ;  /* 0x000000010b107824 */ /* 0x004fc800078e0210 */
[----:B------:R-:W-:-:S04]  /*1260*/  IMAD.IADD R17, R17, 0x1, R16 ;  /* 0x0000000111117824 */ /* 0x000fc800078e0210 */
[----:B------:R-:W-:-:S04]  /*1270*/  IMAD.IADD R18, R18, 0x1, R17 ;  /* 0x0000000112127824 */ /* 0x000fc800078e0211 */
[----:B------:R-:W-:-:S05]  /*1280*/  IMAD.IADD R19, R19, 0x1, R18 ;  /* 0x0000000113137824 */ /* 0x000fca00078e0212 */
[----:B------:R2:W-:Y:S04]  /*1290*/  STG.E.128 desc[UR4][R20.64+0x30], R16 ;  /* 0x0000301014007986 */ /* 0x0005e8000c101d04 */
[----:B0-----:R-:W3:Y:S02]  /*12a0*/  LDG.E.128 R12, desc[UR4][R22.64+0x40] ;  /* 0x00004004160c7981 */ /* 0x001ee4000c1e1d00 */
[----:B---3--:R-:W-:-:S05]  /*12b0*/  IADD3 R12, PT, PT, R19, R12, RZ ;  /* 0x0000000c130c7210 */ /* 0x008fca0007ffe0ff */
[----:B------:R-:W-:-:S04]  /*12c0*/  IMAD.IADD R13, R13, 0x1, R12 ;  /* 0x000000010d0d7824 */ /* 0x000fc800078e020c */
[----:B------:R-:W-:-:S04]  /*12d0*/  IMAD.IADD R14, R14, 0x1, R13 ;  /* 0x000000010e0e7824 */ /* 0x000fc800078e020d */
[----:B------:R-:W-:-:S05]  /*12e0*/  IMAD.IADD R15, R15, 0x1, R14 ;  /* 0x000000010f0f7824 */ /* 0x000fca00078e020e */
[----:B------:R0:W-:Y:S04]  /*12f0*/  STG.E.128 desc[UR4][R20.64+0x40], R12 ;  /* 0x0000400c14007986 */ /* 0x0001e8000c101d04 */
[----:B-1----:R-:W3:Y:S02]  /*1300*/  LDG.E.128 R8, desc[UR4][R22.64+0x50] ;  /* 0x0000500416087981 */ /* 0x002ee4000c1e1d00 */
[----:B---3--:R-:W-:-:S04]  /*1310*/  IMAD.IADD R8, R15, 0x1, R8 ;  /* 0x000000010f087824 */ /* 0x008fc800078e0208 */
[----:B------:R-:W-:-:S04]  /*1320*/  IMAD.IADD R9, R9, 0x1, R8 ;  /* 0x0000000109097824 */ /* 0x000fc800078e0208 */
[----:B------:R-:W-:-:S05]  /*1330*/  IMAD.IADD R10, R10, 0x1, R9 ;  /* 0x000000010a0a7824 */ /* 0x000fca00078e0209 */
[----:B------:R-:W-:-:S05]  /*1340*/  IADD3 R11, PT, PT, R11, R10, RZ ;  /* 0x0000000a0b0b7210 */ /* 0x000fca0007ffe0ff */
        /* <DEDUP_REMOVED lines=8> */
[----:B---3--:R-:W-:-:S04]  /*13d0*/  IMAD.IADD R12, R19, 0x1, R12 ;  /* 0x00000001130c7824 */ /* 0x008fc800078e020c */
[----:B------:R-:W-:-:S05]  /*13e0*/  IMAD.IADD R13, R13, 0x1, R12 ;  /* 0x000000010d0d7824 */ /* 0x000fca00078e020c */
[----:B------:R-:W-:-:S05]  /*13f0*/  IADD3 R14, PT, PT, R14, R13, RZ ;  /* 0x0000000d0e0e7210 */ /* 0x000fca0007ffe0ff */
[----:B------:R-:W-:-:S05]  /*1400*/  IMAD.IADD R15, R15, 0x1, R14 ;  /* 0x000000010f0f7824 */ /* 0x000fca00078e020e */
[----:B------:R0:W-:Y:S04]  /*1410*/  STG.E.128 desc[UR4][R20.64+0x70], R12 ;  /* 0x0000700c14007986 */ /* 0x0001e8000c101d04 */
[----:B-1----:R-:W3:Y:S02]  /*1420*/  LDG.E.128 R8, desc[UR4][R22.64+0x80] ;  /* 0x0000800416087981 */ /* 0x002ee4000c1e1d00 */
[----:B---3--:R-:W-:-:S04]  /*1430*/  IMAD.IADD R8, R15, 0x1, R8 ;  /* 0x000000010f087824 */ /* 0x008fc800078e0208 */
[----:B------:R-:W-:-:S04]  /*1440*/  IMAD.IADD R9, R9, 0x1, R8 ;  /* 0x0000000109097824 */ /* 0x000fc800078e0208 */
[----:B------:R-:W-:-:S04]  /*1450*/  IMAD.IADD R10, R10, 0x1, R9 ;  /* 0x000000010a0a7824 */ /* 0x000fc800078e0209 */
[----:B------:R-:W-:-:S05]  /*1460*/  IMAD.IADD R11, R11, 0x1, R10 ;  /* 0x000000010b0b7824 */ /* 0x000fca00078e020a */
[----:B------:R1:W-:Y:S04]  /*1470*/  STG.E.128 desc[UR4][R20.64+0x80], R8 ;  /* 0x0000800814007986 */ /* 0x0003e8000c101d04 */
[----:B--2---:R-:W2:Y:S02]  /*1480*/  LDG.E.128 R16, desc[UR4][R22.64+0x90] ;  /* 0x0000900416107981 */ /* 0x004ea4000c1e1d00 */
[----:B--2---:R-:W-:-:S05]  /*1490*/  IMAD.IADD R16, R11, 0x1, R16 ;  /* 0x000000010b107824 */ /* 0x004fca00078e0210 */
[----:B------:R-:W-:-:S05]  /*14a0*/  IADD3 R17, PT, PT, R17, R16, RZ ;  /* 0x0000001011117210 */ /* 0x000fca0007ffe0ff */
[----:B------:R-:W-:-:S04]  /*14b0*/  IMAD.IADD R18, R18, 0x1, R17 ;  /* 0x0000000112127824 */ /* 0x000fc800078e0211 */
        /* <DEDUP_REMOVED lines=9> */
[----:B---3--:R-:W-:-:S05]  /*1550*/  IADD3 R8, PT, PT, R15, R8, RZ ;  /* 0x000000080f087210 */ /* 0x008fca0007ffe0ff */
[----:B------:R-:W-:-:S04]  /*1560*/  IMAD.IADD R9, R9, 0x1, R8 ;  /* 0x0000000109097824 */ /* 0x000fc800078e0208 */
[----:B------:R-:W-:-:S04]  /*1570*/  IMAD.IADD R10, R10, 0x1, R9 ;  /* 0x000000010a0a7824 */ /* 0x000fc800078e0209 */
[----:B------:R-:W-:-:S05]  /*1580*/  IMAD.IADD R11, R11, 0x1, R10 ;  /* 0x000000010b0b7824 */ /* 0x000fca00078e020a */
[----:B------:R1:W-:Y:S04]  /*1590*/  STG.E.128 desc[UR4][R20.64+0xb0], R8 ;  /* 0x0000b00814007986 */ /* 0x0003e8000c101d04 */
[----:B--2---:R-:W2:Y:S02]  /*15a0*/  LDG.E.128 R16, desc[UR4][R22.64+0xc0] ;  /* 0x0000c00416107981 */ /* 0x004ea4000c1e1d00 */
[----:B--2---:R-:W-:-:S04]  /*15b0*/  IMAD.IADD R16, R11, 0x1, R16 ;  /* 0x000000010b107824 */ /* 0x004fc800078e0210 */
[----:B------:R-:W-:-:S05]  /*15c0*/  IMAD.IADD R17, R17, 0x1, R16 ;  /* 0x0000000111117824 */ /* 0x000fca00078e0210 */
[----:B------:R-:W-:-:S05]  /*15d0*/  IADD3 R18, PT, PT, R18, R17, RZ ;  /* 0x0000001112127210 */ /* 0x000fca0007ffe0ff */
[----:B------:R-:W-:-:S05]  /*15e0*/  IMAD.IADD R19, R19, 0x1, R18 ;  /* 0x0000000113137824 */ /* 0x000fca00078e0212 */
[----:B------:R-:W-:Y:S04]  /*15f0*/  STG.E.128 desc[UR4][R20.64+0xc0], R16 ;  /* 0x0000c01014007986 */ /* 0x000fe8000c101d04 */
[----:B0-----:R0:W2:Y:S01]  /*1600*/  LDG.E.128 R12, desc[UR4][R22.64+0xd0] ;  /* 0x0000d004160c7981 */ /* 0x0010a2000c1e1d00 */
[----:B------:R-:W-:Y:S01]  /*1610*/  VIADD R2, R2, 0x10 ;  /* 0x0000001002027836 */ /* 0x000fe20000000000 */
[----:B------:R-:W-:-:S04]  /*1620*/  IADD3 R6, P3, PT, R20, 0x100, RZ ;  /* 0x0000010014067810 */ /* 0x000fc80007f7e0ff */
[----:B------:R-:W-:Y:S01]  /*1630*/  ISETP.GE.AND P1, PT, R2, -0xc, PT ;  /* 0xfffffff40200780c */ /* 0x000fe20003f26270 */
[----:B-1----:R-:W-:Y:S01]  /*1640*/  IMAD.X R9, RZ, RZ, R21, P3 ;  /* 0x000000ffff097224 */ /* 0x002fe200018e0615 */
[----:B0-----:R-:W-:-:S05]  /*1650*/  IADD3 R22, P2, PT, R22, 0x100, RZ ;  /* 0x0000010016167810 */ /* 0x001fca0007f5e0ff */
[----:B------:R-:W-:Y:S02]  /*1660*/  IMAD.X R23, RZ, RZ, R23, P2 ;  /* 0x000000ffff177224 */ /* 0x000fe400010e0617 */
[----:B--2---:R-:W-:-:S04]  /*1670*/  IMAD.IADD R12, R19, 0x1, R12 ;  /* 0x00000001130c7824 */ /* 0x004fc800078e020c */
[----:B------:R-:W-:-:S04]  /*1680*/  IMAD.IADD R13, R13, 0x1, R12 ;  /* 0x000000010d0d7824 */ /* 0x000fc800078e020c */
[----:B------:R-:W-:-:S04]  /*1690*/  IMAD.IADD R14, R14, 0x1, R13 ;  /* 0x000000010e0e7824 */ /* 0x000fc800078e020d */
[----:B------:R-:W-:-:S05]  /*16a0*/  IMAD.IADD R11, R15, 0x1, R14 ;  /* 0x000000010f0b7824 */ /* 0x000fca00078e020e */
[----:B------:R-:W-:-:S05]  /*16b0*/  MOV R15, R11 ;  /* 0x0000000b000f7202 */ /* 0x000fca0000000f00 */
[----:B------:R0:W-:Y:S02]  /*16c0*/  STG.E.128 desc[UR4][R20.64+0xd0], R12 ;  /* 0x0000d00c14007986 */ /* 0x0001e4000c101d04 */
[----:B0-----:R-:W-:Y:S02]  /*16d0*/  IMAD.MOV.U32 R20, RZ, RZ, R6 ;  /* 0x000000ffff147224 */ /* 0x001fe400078e0006 */
[----:B------:R-:W-:Y:S01]  /*16e0*/  IMAD.MOV.U32 R21, RZ, RZ, R9 ;  /* 0x000000ffff157224 */ /* 0x000fe200078e0009 */
[----:B------:R-:W-:Y:S06]  /*16f0*/  @!P1 BRA `(.L_x_116) ;  /* 0xfffffff800589947 */ /* 0x000fec000383ffff */
.L_x_115:
[----:B------:R-:W-:Y:S05]  /*1700*/  BSYNC.RECONVERGENT B2 ;  /* 0x0000000000027941 */ /* 0x000fea0003800200 */
.L_x_114:
[----:B------:R-:W-:Y:S01]  /*1710*/  IADD3 R6, PT, PT, -R2, RZ, RZ ;  /* 0x000000ff02067210 */ /* 0x000fe20007ffe1ff */
[----:B------:R-:W-:Y:S03]  /*1720*/  BSSY.RECONVERGENT B2, `(.L_x_117) ;  /* 0x000003b000027945 */ /* 0x000fe60003800200 */
[----:B------:R-:W-:-:S13]  /*1730*/  ISETP.GT.AND P1, PT, R6, 0x4, PT ;  /* 0x000000040600780c */ /* 0x000fda0003f24270 */
[----:B------:R-:W-:Y:S05]  /*1740*/  @!P1 BRA `(.L_x_118) ;  /* 0x0000000000e09947 */ /* 0x000fea0003800000 */
[----:B------:R-:W2:Y:S02]  /*1750*/  LDG.E.128 R12, desc[UR4][R22.64+-0x20] ;  /* 0xffffe004160c7981 */ /* 0x000ea4000c1e1d00 */
[----:B--2---:R-:W-:-:S04]  /*1760*/  IMAD.IADD R12, R11, 0x1, R12 ;  /* 0x000000010b0c7824 */ /* 0x004fc800078e020c */
[----:B------:R-:W-:-:S04]  /*1770*/  IMAD.IADD R13, R13, 0x1, R12 ;  /* 0x000000010d0d7824 */ /* 0x000fc800078e020c */
[----:B------:R-:W-:-:S04]  /*1780*/  IMAD.IADD R14, R14, 0x1, R13 ;  /* 0x000000010e0e7824 */ /* 0x000fc800078e020d */
[----:B------:R-:W-:-:S05]  /*1790*/  IMAD.IADD R15, R15, 0x1, R14 ;  /* 0x000000010f0f7824 */ /* 0x000fca00078e020e */
[----:B------:R0:W-:Y:S04]  /*17a0*/  STG.E.128 desc[UR4][R20.64+-0x20], R12 ;  /* 0xffffe00c14007986 */ /* 0x0001e8000c101d04 */
[----:B------:R-:W2:Y:S02]  /*17b0*/  LDG.E.128 R8, desc[UR4][R22.64+-0x10] ;  /* 0xfffff00416087981 */ /* 0x000ea4000c1e1d00 */
[----:B--2---:R-:W-:-:S05]  /*17c0*/  IMAD.IADD R8, R15, 0x1, R8 ;  /* 0x000000010f087824 */ /* 0x004fca00078e0208 */
[----:B------:R-:W-:-:S05]  /*17d0*/  IADD3 R9, PT, PT, R9, R8, RZ ;  /* 0x0000000809097210 */ /* 0x000fca0007ffe0ff */
[----:B------:R-:W-:-:S04]  /*17e0*/  IMAD.IADD R10, R10, 0x1, R9 ;  /* 0x000000010a0a7824 */ /* 0x000fc800078e0209 */
[----:B------:R-:W-:-:S05]  /*17f0*/  IMAD.IADD R11, R11, 0x1, R10 ;  /* 0x000000010b0b7824 */ /* 0x000fca00078e020a */
[----:B------:R1:W-:Y:S04]  /*1800*/  STG.E.128 desc[UR4][R20.64+-0x10], R8 ;  /* 0xfffff00814007986 */ /* 0x0003e8000c101d04 */
[----:B------:R-:W2:Y:S02]  /*1810*/  LDG.E.128 R16, desc[UR4][R22.64] ;  /* 0x0000000416107981 */ /* 0x000ea4000c1e1d00 */
[----:B--2---:R-:W-:-:S04]  /*1820*/  IMAD.IADD R16, R11, 0x1, R16 ;  /* 0x000000010b107824 */ /* 0x004fc800078e0210 */
[----:B------:R-:W-:-:S04]  /*1830*/  IMAD.IADD R17, R17, 0x1, R16 ;  /* 0x0000000111117824 */ /* 0x000fc800078e0210 */
[----:B------:R-:W-:-:S05]  /*1840*/  IMAD.IADD R18, R18, 0x1, R17 ;  /* 0x0000000112127824 */ /* 0x000fca00078e0211 */
[----:B------:R-:W-:-:S05]  /*1850*/  IADD3 R19, PT, PT, R19, R18, RZ ;  /* 0x0000001213137210 */ /* 0x000fca0007ffe0ff */
        /* <DEDUP_REMOVED lines=16> */
[----:B------:R-:W-:-:S05]  /*1960*/  IMAD.IADD R18, R18, 0x1, R17 ;  /* 0x0000000112127824 */ /* 0x000fca00078e0211 */
[----:B------:R-:W-:-:S05]  /*1970*/  IADD3 R19, PT, PT, R19, R18, RZ ;  /* 0x0000001213137210 */ /* 0x000fca0007ffe0ff */
[----:B------:R-:W-:Y:S04]  /*1980*/  STG.E.128 desc[UR4][R20.64+0x30], R16 ;  /* 0x0000301014007986 */ /* 0x000fe8000c101d04 */
[----:B0-----:R-:W2:Y:S02]  /*1990*/  LDG.E.128 R12, desc[UR4][R22.64+0x40] ;  /* 0x00004004160c7981 */ /* 0x001ea4000c1e1d00 */
[----:B--2---:R-:W-:-:S04]  /*19a0*/  IMAD.IADD R12, R19, 0x1, R12 ;  /* 0x00000001130c7824 */ /* 0x004fc800078e020c */
[----:B------:R-:W-:-:S04]  /*19b0*/  IMAD.IADD R13, R13, 0x1, R12 ;  /* 0x000000010d0d7824 */ /* 0x000fc800078e020c */
[----:B------:R-:W-:-:S04]  /*19c0*/  IMAD.IADD R14, R14, 0x1, R13 ;  /* 0x000000010e0e7824 */ /* 0x000fc800078e020d */
[----:B------:R-:W-:-:S05]  /*19d0*/  IMAD.IADD R15, R15, 0x1, R14 ;  /* 0x000000010f0f7824 */ /* 0x000fca00078e020e */
[----:B------:R0:W-:Y:S04]  /*19e0*/  STG.E.128 desc[UR4][R20.64+0x40], R12 ;  /* 0x0000400c14007986 */ /* 0x0001e8000c101d04 */
[----:B-1----:R1:W2:Y:S01]  /*19f0*/  LDG.E.128 R8, desc[UR4][R22.64+0x50] ;  /* 0x0000500416087981 */ /* 0x0022a2000c1e1d00 */
[----:B------:R-:W-:Y:S01]  /*1a00*/  IADD3 R6, P2, PT, R20, 0x80, RZ ;  /* 0x0000008014067810 */ /* 0x000fe20007f5e0ff */
[----:B------:R-:W-:Y:S01]  /*1a10*/  VIADD R2, R2, 0x8 ;  /* 0x0000000802027836 */ /* 0x000fe20000000000 */
[----:B------:R-:W-:Y:S02]  /*1a20*/  PLOP3.LUT P0, PT, PT, PT, PT, 0x8, 0x80 ;  /* 0x000000000080781c */ /* 0x000fe40003f0e170 */
[----:B-1----:R-:W-:Y:S01]  /*1a30*/  IADD3 R22, P1, PT, R22, 0x80, RZ ;  /* 0x0000008016167810 */ /* 0x002fe20007f3e0ff */
[----:B0-----:R-:W-:-:S04]  /*1a40*/  IMAD.X R13, RZ, RZ, R21, P2 ;  /* 0x000000ffff0d7224 */ /* 0x001fc800010e0615 */
[----:B------:R-:W-:Y:S02]  /*1a50*/  IMAD.X R23, RZ, RZ, R23, P1 ;  /* 0x000000ffff177224 */ /* 0x000fe400008e0617 */
[----:B--2---:R-:W-:-:S05]  /*1a60*/  IMAD.IADD R8, R15, 0x1, R8 ;  /* 0x000000010f087824 */ /* 0x004fca00078e0208 */
[----:B------:R-:W-:-:S05]  /*1a70*/  IADD3 R9, PT, PT, R9, R8, RZ ;  /* 0x0000000809097210 */ /* 0x000fca0007ffe0ff */
[----:B------:R-:W-:-:S04]  /*1a80*/  IMAD.IADD R10, R10, 0x1, R9 ;  /* 0x000000010a0a7824 */ /* 0x000fc800078e0209 */
[----:B------:R-:W-:-:S05]  /*1a90*/  IMAD.IADD R11, R11, 0x1, R10 ;  /* 0x000000010b0b7824 */ /* 0x000fca00078e020a */
[----:B------:R0:W-:Y:S02]  /*1aa0*/  STG.E.128 desc[UR4][R20.64+0x50], R8 ;  /* 0x0000500814007986 */ /* 0x0001e4000c101d04 */
[----:B0-----:R-:W-:Y:S01]  /*1ab0*/  MOV R20, R6 ;  /* 0x0000000600147202 */ /* 0x001fe20000000f00 */
[----:B------:R-:W-:-:S07]  /*1ac0*/  IMAD.MOV.U32 R21, RZ, RZ, R13 ;  /* 0x000000ffff157224 */ /* 0x000fce00078e000d */
.L_x_118:
[----:B------:R-:W-:Y:S05]  /*1ad0*/  BSYNC.RECONVERGENT B2 ;  /* 0x0000000000027941 */ /* 0x000fea0003800200 */
.L_x_117:
[----:B------:R-:W-:-:S13]  /*1ae0*/  ISETP.NE.OR P0, PT, R2, RZ, P0 ;  /* 0x000000ff0200720c */ /* 0x000fda0000705670 */
[----:B------:R-:W-:Y:S05]  /*1af0*/  @!P0 BREAK.RELIABLE B1 ;  /* 0x0000000000018942 */ /* 0x000fea0003800100 */
[----:B------:R-:W-:Y:S05]  /*1b00*/  @!P0 BRA `(.L_x_108) ;  /* 0x00000000008c8947 */ /* 0x000fea0003800000 */
.L_x_113:
[----:B------:R-:W-:Y:S05]  /*1b10*/  BSYNC.RELIABLE B1 ;  /* 0x0000000000017941 */ /* 0x000fea0003800100 */
.L_x_112:
[----:B------:R-:W2:Y:S02]  /*1b20*/  LDG.E.128 R12, desc[UR4][R22.64+-0x20] ;  /* 0xffffe004160c7981 */ /* 0x000ea4000c1e1d00 */
[----:B--2---:R-:W-:-:S04]  /*1b30*/  IMAD.IADD R12, R12, 0x1, R11 ;  /* 0x000000010c0c7824 */ /* 0x004fc800078e020b */
[----:B------:R-:W-:-:S04]  /*1b40*/  IMAD.IADD R13, R13, 0x1, R12 ;  /* 0x000000010d0d7824 */ /* 0x000fc800078e020c */
[----:B------:R-:W-:-:S04]  /*1b50*/  IMAD.IADD R14, R14, 0x1, R13 ;  /* 0x000000010e0e7824 */ /* 0x000fc800078e020d */
[----:B------:R-:W-:-:S05]  /*1b60*/  IMAD.IADD R15, R15, 0x1, R14 ;  /* 0x000000010f0f7824 */ /* 0x000fca00078e020e */
[----:B------:R0:W-:Y:S04]  /*1b70*/  STG.E.128 desc[UR4][R20.64+-0x20], R12 ;  /* 0xffffe00c14007986 */ /* 0x0001e8000c101d04 */
[----:B------:R-:W2:Y:S02]  /*1b80*/  LDG.E.128 R8, desc[UR4][R22.64+-0x10] ;  /* 0xfffff00416087981 */ /* 0x000ea4000c1e1d00 */
[----:B--2---:R-:W-:-:S05]  /*1b90*/  IADD3 R8, PT, PT, R15, R8, RZ ;  /* 0x000000080f087210 */ /* 0x004fca0007ffe0ff */
        /* <DEDUP_REMOVED lines=13> */
[----:B------:R-:W-:Y:S01]  /*1c70*/  ISETP.NE.AND P0, PT, R2, RZ, PT ;  /* 0x000000ff0200720c */ /* 0x000fe20003f05270 */
        /* <DEDUP_REMOVED lines=11> */
[----:B------:R-:W-:Y:S06]  /*1d30*/  @P0 BRA `(.L_x_112) ;  /* 0xfffffffc00780947 */ /* 0x000fec000383ffff */
.L_x_108:
[----:B------:R-:W-:Y:S05]  /*1d40*/  BSYNC.RECONVERGENT B0 ;  /* 0x0000000000007941 */ /* 0x000fea0003800200 */
.L_x_107:
[----:B------:R-:W-:Y:S05]  /*1d50*/  WARPSYNC.ALL ;  /* 0x0000000000007948 */ /* 0x000fea0003800000 */
[----:B------:R-:W-:-:S13]  /*1d60*/  ISETP.NE.AND P0, PT, R7, 0x1f, PT ;  /* 0x0000001f0700780c */ /* 0x000fda0003f05270 */
[----:B------:R-:W-:Y:S05]  /*1d70*/  @P0 EXIT ;  /* 0x000000000000094d */ /* 0x000fea0003800000 */
[----:B------:R-:W-:Y:S01]  /*1d80*/  SHF.L.U32 R0, R0, 0x5, RZ ;  /* 0x0000000500007819 */ /* 0x000fe200000006ff */
[----:B------:R-:W1:Y:S03]  /*1d90*/  LDCU.64 UR6, c[0x0][0x388] ;  /* 0x00007100ff0677ac */ /* 0x000e660008000a00 */
[----:B------:R-:W-:Y:S01]  /*1da0*/  IADD3 R2, P0, P1, R3, R4, -R0 ;  /* 0x0000000403027210 */ /* 0x000fe2000791e800 */
[----:B------:R-:W2:Y:S03]  /*1db0*/  LDCU.64 UR8, c[0x0][0x390] ;  /* 0x00007200ff0877ac */ /* 0x000ea60008000a00 */
[----:B0-----:R-:W-:Y:S02]  /*1dc0*/  IADD3.X R8, PT, PT, RZ, -0x1, R5, P0, P1 ;  /* 0xffffffffff087810 */ /* 0x001fe400007e2405 */
[----:B------:R-:W-:-:S04]  /*1dd0*/  ISETP.GT.U32.AND P0, PT, R2, R3, PT ;  /* 0x000000030200720c */ /* 0x000fc80003f04070 */
[----:B------:R-:W-:-:S13]  /*1de0*/  ISETP.GT.U32.AND.EX P0, PT, R8, RZ, PT, P0 ;  /* 0x000000ff0800720c */ /* 0x000fda0003f04100 */
[----:B-12---:R-:W-:Y:S05]  /*1df0*/  @!P0 EXIT ;  /* 0x000000000000894d */ /* 0x006fea0003800000 */
[----:B------:R-:W-:-:S07]  /*1e00*/  IMAD.MOV.U32 R0, RZ, RZ, RZ ;  /* 0x000000ffff007224 */ /* 0x000fce00078e00ff */
.L_x_119:
        /* <DEDUP_REMOVED lines=14> */
.L_x_120:
        /* <DEDUP_REMOVED lines=9> */
.L_x_565:


//--------------------- .text._ZN8scan_gpu10local_scanI5SumOpLj4ELb0EEEvmPKNT_4DataEPS3_S6_ --------------------------
	.section	.text._ZN8scan_gpu10local_scanI5SumOpLj4ELb0EEEvmPKNT_4DataEPS3_S6_,"ax",@progbits
	.align	128
        .global         _ZN8scan_gpu10local_scanI5SumOpLj4ELb0EEEvmPKNT_4DataEPS3_S6_
        .type           _ZN8scan_gpu10local_scanI5SumOpLj4ELb0EEEvmPKNT_4DataEPS3_S6_,@function
        .size           _ZN8scan_gpu10local_scanI5SumOpLj4ELb0EEEvmPKNT_4DataEPS3_S6_,(.L_x_556 - _ZN8scan_gpu10local_scanI5SumOpLj4ELb0EEEvmPKNT_4DataEPS3_S6_)
        .other          _ZN8scan_gpu10local_scanI5SumOpLj4ELb0EEEvmPKNT_4DataEPS3_S6_,@"STO_CUDA_ENTRY STV_DEFAULT"
_ZN8scan_gpu10local_scanI5SumOpLj4ELb0EEEvmPKNT_4DataEPS3_S6_:
.text._ZN8scan_gpu10local_scanI5SumOpLj4ELb0EEEvmPKNT_4DataEPS3_S6_:
        /* <DEDUP_REMOVED lines=26> */
.L_x_121:
[----:B------:R-:W-:-:S07]  /*01a0*/  MOV R2, 0x1c0 ;  /* 0x000001c000027802 */ /* 0x000fce0000000f00 */
[----:B------:R-:W-:Y:S05]  /*01b0*/  CALL.REL.NOINC `($__internal_3_$__cuda_sm20_div_u64) ;  /* 0x0000001400847944 */ /* 0x000fea0003c00000 */
[----:B------:R-:W-:-:S07]  /*01c0*/  IMAD.MOV.U32 R3, RZ, RZ, R0 ;  /* 0x000000ffff037224 */ /* 0x000fce00078e0000 */
.L_x_122:
        /* <DEDUP_REMOVED lines=15> */
[----:B------:R-:W2:Y:S01]  /*02c0*/  LDCU.64 UR6, c[0x0][0x388] ;  /* 0x00007100ff0677ac */ /* 0x000ea20008000a00 */
[C---:B-1----:R-:W-:Y:S01]  /*02d0*/  ISETP.NE.AND P0, PT, R2.reuse, UR5, PT ;  /* 0x0000000502007c0c */ /* 0x042fe2000bf05270 */
[----:B------:R-:W-:Y:S02]  /*02e0*/  UIADD3 UR5, UPT, UPT, UR4, -0x1, URZ ;  /* 0xffffffff04057890 */ /* 0x000fe4000fffe0ff */
[----:B------:R-:W-:Y:S01]  /*02f0*/  IMAD R9, R2, UR4, RZ ;  /* 0x0000000402097c24 */ /* 0x000fe2000f8e02ff */
[----:B------:R-:W-:Y:S02]  /*0300*/  SEL R0, R0, RZ, !P0 ;  /* 0x000000ff00007207 */ /* 0x000fe40004000000 */
[----:B0-----:R-:W0:Y:S03]  /*0310*/  MUFU.RCP R6, R6 ;  /* 0x0000000600067308 */ /* 0x001e260000001000 */
[----:B------:R-:W-:-:S02]  /*0320*/  IMAD.IADD R0, R7, 0x1, R0 ;  /* 0x0000000107007824 */ /* 0x000fc400078e0200 */
[----:B0-----:R-:W-:-:S04]  /*0330*/  VIADD R4, R6, 0xffffffe ;  /* 0x0ffffffe06047836 */ /* 0x001fc80000000000 */
[----:B------:R0:W1:Y:S02]  /*0340*/  F2I.FTZ.U32.TRUNC.NTZ R5, R4 ;  /* 0x0000000400057305 */ /* 0x000064000021f000 */
[----:B0-----:R-:W-:Y:S02]  /*0350*/  IMAD.MOV.U32 R4, RZ, RZ, RZ ;  /* 0x000000ffff047224 */ /* 0x001fe400078e00ff */
[----:B-1----:R-:W-:-:S04]  /*0360*/  IMAD R3, R3, R5, RZ ;  /* 0x0000000503037224 */ /* 0x002fc800078e02ff */
[----:B------:R-:W-:Y:S01]  /*0370*/  IMAD.HI.U32 R4, R5, R3, R4 ;  /* 0x0000000305047227 */ /* 0x000fe200078e0004 */
[----:B------:R-:W-:-:S05]  /*0380*/  SHF.R.U32.HI R3, RZ, 0x2, R0 ;  /* 0x00000002ff037819 */ /* 0x000fca0000011600 */
[----:B------:R-:W-:-:S04]  /*0390*/  IMAD.HI.U32 R4, R4, R3, RZ ;  /* 0x0000000304047227 */ /* 0x000fc800078e00ff */
[----:B------:R-:W-:-:S04]  /*03a0*/  IMAD.MOV R6, RZ, RZ, -R4 ;  /* 0x000000ffff067224 */ /* 0x000fc800078e0a04 */
[----:B------:R-:W-:Y:S02]  /*03b0*/  IMAD R3, R6, UR4, R3 ;  /* 0x0000000406037c24 */ /* 0x000fe4000f8e0203 */
[----:B------:R-:W-:-:S03]  /*03c0*/  IMAD R6, R7, R2, RZ ;  /* 0x0000000207067224 */ /* 0x000fc600078e02ff */
[----:B------:R-:W-:-:S13]  /*03d0*/  ISETP.GE.U32.AND P0, PT, R3, UR4, PT ;  /* 0x0000000403007c0c */ /* 0x000fda000bf06070 */
[----:B------:R-:W-:Y:S02]  /*03e0*/  @P0 VIADD R3, R3, -UR4 ;  /* 0x8000000403030c36 */ /* 0x000fe40008000000 */
[----:B------:R-:W-:-:S03]  /*03f0*/  @P0 VIADD R4, R4, 0x1 ;  /* 0x0000000104040836 */ /* 0x000fc60000000000 */
[----:B------:R-:W-:-:S13]  /*0400*/  ISETP.GE.U32.AND P1, PT, R3, UR4, PT ;  /* 0x0000000403007c0c */ /* 0x000fda000bf26070 */
[----:B------:R-:W-:Y:S01]  /*0410*/  @P1 VIADD R4, R4, 0x1 ;  /* 0x0000000104041836 */ /* 0x000fe20000000000 */
[----:B------:R-:W-:-:S05]  /*0420*/  @!P2 LOP3.LUT R4, RZ, UR4, RZ, 0x33, !PT ;  /* 0x00000004ff04ac12 */ /* 0x000fca000f8e33ff */
[----:B------:R-:W-:Y:S01]  /*0430*/  IMAD.SHL.U32 R5, R4, 0x4, RZ ;  /* 0x0000000404057824 */ /* 0x000fe200078e00ff */
[----:B---3--:R-:W-:Y:S02]  /*0440*/  SHF.R.U32.HI R4, RZ, 0x5, R23 ;  /* 0x00000005ff047819 */ /* 0x008fe40000011617 */
[----:B------:R-:W-:Y:S01]  /*0450*/  LOP3.LUT R23, R23, 0x1f, RZ, 0xc0, !PT ;  /* 0x0000001f17177812 */ /* 0x000fe200078ec0ff */
[----:B------:R-:W-:Y:S01]  /*0460*/  IMAD.MOV R3, RZ, RZ, -R5 ;  /* 0x000000ffff037224 */ /* 0x000fe200078e0a05 */
[----:B------:R-:W-:-:S03]  /*0470*/  ISETP.NE.AND P0, PT, R4, UR5, PT ;  /* 0x0000000504007c0c */ /* 0x000fc6000bf05270 */
[----:B------:R-:W-:Y:S01]  /*0480*/  IMAD R0, R3, UR4, R0 ;  /* 0x0000000403007c24 */ /* 0x000fe2000f8e0200 */
[----:B------:R-:W0:Y:S04]  /*0490*/  LDCU.64 UR4, c[0x0][0x358] ;  /* 0x00006b00ff0477ac */ /* 0x000e280008000a00 */
[----:B------:R-:W-:-:S05]  /*04a0*/  SEL R0, R0, RZ, !P0 ;  /* 0x000000ff00007207 */ /* 0x000fca0004000000 */
[----:B------:R-:W-:Y:S02]  /*04b0*/  IMAD.IADD R3, R5, 0x1, R0 ;  /* 0x0000000105037824 */ /* 0x000fe400078e0200 */
[----:B------:R-:W-:Y:S01]  /*04c0*/  IMAD R5, R4, R5, RZ ;  /* 0x0000000504057224 */ /* 0x000fe200078e02ff */
[----:B------:R-:W-:Y:S02]  /*04d0*/  IADD3 R4, P0, PT, R9, R4, RZ ;  /* 0x0000000409047210 */ /* 0x000fe40007f1e0ff */
[----:B------:R-:W-:Y:S02]  /*04e0*/  SHF.R.U32.HI R0, RZ, 0x5, R3 ;  /* 0x00000005ff007819 */ /* 0x000fe40000011603 */
[----:B------:R-:W-:Y:S01]  /*04f0*/  IADD3 R2, P2, PT, R6, R5, RZ ;  /* 0x0000000506027210 */ /* 0x000fe20007f5e0ff */
[----:B------:R-:W-:Y:S01]  /*0500*/  IMAD.X R5, RZ, RZ, RZ, P0 ;  /* 0x000000ffff057224 */ /* 0x000fe200000e06ff */
[----:B------:R-:W-:Y:S02]  /*0510*/  LOP3.LUT R0, R0, 0x7fffffc, RZ, 0xc0, !PT ;  /* 0x07fffffc00007812 */ /* 0x000fe400078ec0ff */
[----:B----4-:R-:W-:-:S02]  /*0520*/  LEA R26, P1, R4, UR8, 0x2 ;  /* 0x00000008041a7c11 */ /* 0x010fc4000f8210ff */
[----:B--2---:R-:W-:Y:S01]  /*0530*/  LEA R24, P3, R2, UR6, 0x2 ;  /* 0x0000000602187c11 */ /* 0x004fe2000f8610ff */
[----:B------:R-:W-:Y:S01]  /*0540*/  IMAD R7, R23, R0, RZ ;  /* 0x0000000017077224 */ /* 0x000fe200078e02ff */
[----:B------:R-:W-:-:S03]  /*0550*/  LEA.HI.X R27, R4, UR9, R5, 0x2, P1 ;  /* 0x00000009041b7c11 */ /* 0x000fc600088f1405 */
[--C-:B------:R-:W-:Y:S01]  /*0560*/  IMAD.IADD R22, R0, 0x1, R7.reuse ;  /* 0x0000000100167824 */ /* 0x100fe200078e0207 */
[----:B------:R-:W-:Y:S01]  /*0570*/  SHF.R.U32.HI R21, RZ, 0x2, R7 ;  /* 0x00000002ff157819 */ /* 0x000fe20000011607 */
[----:B------:R-:W-:-:S03]  /*0580*/  IMAD.X R7, RZ, RZ, RZ, P2 ;  /* 0x000000ffff077224 */ /* 0x000fc600010e06ff */
[----:B------:R-:W-:Y:S02]  /*0590*/  SHF.R.U32.HI R6, RZ, 0x2, R22 ;  /* 0x00000002ff067819 */ /* 0x000fe40000011616 */
[----:B------:R-:W-:Y:S02]  /*05a0*/  LEA.HI.X R25, R2, UR7, R7, 0x2, P3 ;  /* 0x0000000702197c11 */ /* 0x000fe400098f1407 */
[----:B------:R-:W-:-:S13]  /*05b0*/  ISETP.GE.U32.AND P2, PT, R21, R6, PT ;  /* 0x000000061500720c */ /* 0x000fda0003f46070 */
[----:B0-----:R-:W-:Y:S05]  /*05c0*/  @P2 BRA `(.L_x_124) ;  /* 0x00000008004c2947 */ /* 0x001fea0003800000 */
[----:B------:R-:W-:Y:S01]  /*05d0*/  IMAD.IADD R2, R21, 0x1, -R6 ;  /* 0x0000000115027824 */ /* 0x000fe200078e0a06 */
[----:B------:R-:W-:Y:S01]  /*05e0*/  BSSY.RECONVERGENT B1, `(.L_x_125) ;  /* 0x0000086000017945 */ /* 0x000fe20003800200 */
[----:B------:R-:W-:Y:S02]  /*05f0*/  IMAD.IADD R6, R6, 0x1, -R21 ;  /* 0x0000000106067824 */ /* 0x000fe400078e0a15 */
[----:B------:R-:W-:Y:S01]  /*0600*/  IMAD.MOV.U32 R18, RZ, RZ, RZ ;  /* 0x000000ffff127224 */ /* 0x000fe200078e00ff */
[----:B------:R-:W-:Y:S02]  /*0610*/  ISETP.GT.U32.AND P0, PT, R2, -0x4, PT ;  /* 0xfffffffc0200780c */ /* 0x000fe40003f04070 */
[----:B------:R-:W-:-:S11]  /*0620*/  LOP3.LUT R2, R6, 0x3, RZ, 0xc0, !PT ;  /* 0x0000000306027812 */ /* 0x000fd600078ec0ff */
        /* <DEDUP_REMOVED lines=13> */
.L_x_131:
[----:B------:R-:W-:-:S05]  /*0700*/  IMAD.WIDE.U32 R28, R21, 0x10, R24 ;  /* 0x00000010151c7825 */ /* 0x000fca00078e0018 */
[----:B------:R-:W2:Y:S04]  /*0710*/  LDG.E.128 R8, desc[UR4][R28.64] ;  /* 0x000000041c087981 */ /* 0x000ea8000c1e1d00 */
[----:B------:R-:W3:Y:S04]  /*0720*/  LDG.E.128 R12, desc[UR4][R28.64+0x10] ;  /* 0x000010041c0c7981 */ /* 0x000ee8000c1e1d00 */
[----:B------:R-:W4:Y:S01]  /*0730*/  LDG.E.128 R4, desc[UR4][R28.64+0x30] ;  /* 0x000030041c047981 */ /* 0x000f22000c1e1d00 */
[----:B--2---:R-:W-:-:S03]  /*0740*/  IADD3 R8, PT, PT, R9, R8, R18 ;  /* 0x0000000809087210 */ /* 0x004fc60007ffe012 */
[----:B------:R0:W2:Y:S01]  /*0750*/  LDG.E.128 R16, desc[UR4][R28.64+0x20] ;  /* 0x000020041c107981 */ /* 0x0000a2000c1e1d00 */
[----:B------:R-:W-:Y:S01]  /*0760*/  IADD3 R8, PT, PT, R11, R10, R8 ;  /* 0x0000000a0b087210 */ /* 0x000fe20007ffe008 */
[----:B------:R-:W-:-:S03]  /*0770*/  VIADD R9, R21, 0x4 ;  /* 0x0000000415097836 */ /* 0x000fc60000000000 */
[----:B---3--:R-:W-:-:S04]  /*0780*/  IADD3 R8, PT, PT, R13, R12, R8 ;  /* 0x0000000c0d087210 */ /* 0x008fc80007ffe008 */
[----:B------:R-:W-:Y:S01]  /*0790*/  IADD3 R8, PT, PT, R15, R14, R8 ;  /* 0x0000000e0f087210 */ /* 0x000fe20007ffe008 */
[----:B0-----:R-:W-:-:S05]  /*07a0*/  IMAD.WIDE.U32 R28, R9, 0x10, R24 ;  /* 0x00000010091c7825 */ /* 0x001fca00078e0018 */
[----:B------:R-:W3:Y:S01]  /*07b0*/  LDG.E.128 R12, desc[UR4][R28.64] ;  /* 0x000000041c0c7981 */ /* 0x000ee2000c1e1d00 */
[----:B--2---:R-:W-:-:S04]  /*07c0*/  IADD3 R8, PT, PT, R17, R16, R8 ;  /* 0x0000001011087210 */ /* 0x004fc80007ffe008 */
[----:B------:R-:W-:-:S04]  /*07d0*/  IADD3 R8, PT, PT, R19, R18, R8 ;  /* 0x0000001213087210 */ /* 0x000fc80007ffe008 */
[----:B----4-:R-:W-:Y:S02]  /*07e0*/  IADD3 R4, PT, PT, R5, R4, R8 ;  /* 0x0000000405047210 */ /* 0x010fe40007ffe008 */
[----:B------:R-:W2:Y:S02]  /*07f0*/  LDG.E.128 R8, desc[UR4][R28.64+0x10] ;  /* 0x000010041c087981 */ /* 0x000ea4000c1e1d00 */
[----:B------:R-:W-:Y:S02]  /*0800*/  IADD3 R16, PT, PT, R7, R6, R4 ;  /* 0x0000000607107210 */ /* 0x000fe40007ffe004 */
[----:B------:R-:W4:Y:S02]  /*0810*/  LDG.E.128 R4, desc[UR4][R28.64+0x20] ;  /* 0x000020041c047981 */ /* 0x000f24000c1e1d00 */
[----:B---3--:R-:W-:-:S04]  /*0820*/  IADD3 R12, PT, PT, R13, R12, R16 ;  /* 0x0000000c0d0c7210 */ /* 0x008fc80007ffe010 */
[----:B------:R-:W-:Y:S01]  /*0830*/  IADD3 R12, PT, PT, R15, R14, R12 ;  /* 0x0000000e0f0c7210 */ /* 0x000fe20007ffe00c */
[----:B------:R-:W-:-:S04]  /*0840*/  VIADD R17, R21, 0x8 ;  /* 0x0000000815117836 */ /* 0x000fc80000000000 */
[----:B------:R-:W-:Y:S01]  /*0850*/  IMAD.WIDE.U32 R16, R17, 0x10, R24 ;  /* 0x0000001011107825 */ /* 0x000fe200078e0018 */
[----:B--2---:R-:W-:Y:S02]  /*0860*/  IADD3 R8, PT, PT, R9, R8, R12 ;  /* 0x0000000809087210 */ /* 0x004fe40007ffe00c */
[----:B------:R0:W2:Y:S02]  /*0870*/  LDG.E.128 R12, desc[UR4][R28.64+0x30] ;  /* 0x000030041c0c7981 */ /* 0x0000a4000c1e1d00 */
[----:B------:R-:W-:-:S04]  /*0880*/  IADD3 R8, PT, PT, R11, R10, R8 ;  /* 0x0000000a0b087210 */ /* 0x000fc80007ffe008 */
[----:B----4-:R-:W-:Y:S02]  /*0890*/  IADD3 R4, PT, PT, R5, R4, R8 ;  /* 0x0000000405047210 */ /* 0x010fe40007ffe008 */
[----:B------:R-:W3:Y:S02]  /*08a0*/  LDG.E.128 R8, desc[UR4][R16.64] ;  /* 0x0000000410087981 */ /* 0x000ee4000c1e1d00 */
[----:B------:R-:W-:Y:S02]  /*08b0*/  IADD3 R18, PT, PT, R7, R6, R4 ;  /* 0x0000000607127210 */ /* 0x000fe40007ffe004 */
[----:B------:R-:W4:Y:S01]  /*08c0*/  LDG.E.128 R4, desc[UR4][R16.64+0x10] ;  /* 0x0000100410047981 */ /* 0x000f22000c1e1d00 */
[----:B0-----:R-:W-:-:S04]  /*08d0*/  VIADD R29, R21, 0xc ;  /* 0x0000000c151d7836 */ /* 0x001fc80000000000 */
[----:B------:R-:W-:Y:S01]  /*08e0*/  IMAD.WIDE.U32 R28, R29, 0x10, R24 ;  /* 0x000000101d1c7825 */ /* 0x000fe200078e0018 */
[----:B--2---:R-:W-:-:S04]  /*08f0*/  IADD3 R12, PT, PT, R13, R12, R18 ;  /* 0x0000000c0d0c7210 */ /* 0x004fc80007ffe012 */
[----:B------:R-:W-:-:S04]  /*0900*/  IADD3 R12, PT, PT, R15, R14, R12 ;  /* 0x0000000e0f0c7210 */ /* 0x000fc80007ffe00c */
[----:B---3--:R-:W-:-:S04]  /*0910*/  IADD3 R8, PT, PT, R9, R8, R12 ;  /* 0x0000000809087210 */ /* 0x008fc80007ffe00c */
[----:B------:R-:W-:Y:S02]  /*0920*/  IADD3 R12, PT, PT, R11, R10, R8 ;  /* 0x0000000a0b0c7210 */ /* 0x000fe40007ffe008 */
[----:B------:R-:W2:Y:S02]  /*0930*/  LDG.E.128 R8, desc[UR4][R16.64+0x20] ;  /* 0x0000200410087981 */ /* 0x000ea4000c1e1d00 */
[----:B----4-:R-:W-:Y:S02]  /*0940*/  IADD3 R4, PT, PT, R5, R4, R12 ;  /* 0x0000000405047210 */ /* 0x010fe40007ffe00c */
[----:B------:R-:W3:Y:S02]  /*0950*/  LDG.E.128 R12, desc[UR4][R16.64+0x30] ;  /* 0x00003004100c7981 */ /* 0x000ee4000c1e1d00 */
[----:B------:R-:W-:Y:S02]  /*0960*/  IADD3 R18, PT, PT, R7, R6, R4 ;  /* 0x0000000607127210 */ /* 0x000fe40007ffe004 */
[----:B------:R-:W4:Y:S02]  /*0970*/  LDG.E.128 R4, desc[UR4][R28.64] ;  /* 0x000000041c047981 */ /* 0x000f24000c1e1d00 */
[----:B--2---:R-:W-:-:S02]  /*0980*/  IADD3 R8, PT, PT, R9, R8, R18 ;  /* 0x0000000809087210 */ /* 0x004fc40007ffe012 */
[----:B------:R-:W2:Y:S02]  /*0990*/  LDG.E.128 R16, desc[UR4][R28.64+0x30] ;  /* 0x000030041c107981 */ /* 0x000ea4000c1e1d00 */
[----:B------:R-:W-:-:S04]  /*09a0*/  IADD3 R8, PT, PT, R11, R10, R8 ;  /* 0x0000000a0b087210 */ /* 0x000fc80007ffe008 */
[----:B---3--:R-:W-:-:S04]  /*09b0*/  IADD3 R8, PT, PT, R13, R12, R8 ;  /* 0x0000000c0d087210 */ /* 0x008fc80007ffe008 */
[----:B------:R-:W-:Y:S02]  /*09c0*/  IADD3 R14, PT, PT, R15, R14, R8 ;  /* 0x0000000e0f0e7210 */ /* 0x000fe40007ffe008 */
[----:B------:R-:W3:Y:S02]  /*09d0*/  LDG.E.128 R8, desc[UR4][R28.64+0x10] ;  /* 0x000010041c087981 */ /* 0x000ee4000c1e1d00 */
[----:B----4-:R-:W-:Y:S02]  /*09e0*/  IADD3 R4, PT, PT, R5, R4, R14 ;  /* 0x0000000405047210 */ /* 0x010fe40007ffe00e */
[----:B------:R-:W4:Y:S02]  /*09f0*/  LDG.E.128 R12, desc[UR4][R28.64+0x20] ;  /* 0x000020041c0c7981 */ /* 0x000f24000c1e1d00 */
[----:B------:R-:W-:Y:S01]  /*0a00*/  IADD3 R4, PT, PT, R7, R6, R4 ;  /* 0x0000000607047210 */ /* 0x000fe20007ffe004 */
[----:B------:R-:W-:-:S05]  /*0a10*/  VIADD R20, R20, 0x10 ;  /* 0x0000001014147836 */ /* 0x000fca0000000000 */
[----:B------:R-:W-:Y:S01]  /*0a20*/  ISETP.GE.AND P1, PT, R20, -0xc, PT ;  /* 0xfffffff41400780c */ /* 0x000fe20003f26270 */
[----:B------:R-:W-:Y:S01]  /*0a30*/  VIADD R21, R21, 0x10 ;  /* 0x0000001015157836 */ /* 0x000fe20000000000 */
[----:B---3--:R-:W-:-:S04]  /*0a40*/  IADD3 R4, PT, PT, R9, R8, R4 ;  /* 0x0000000809047210 */ /* 0x008fc80007ffe004 */
[----:B------:R-:W-:-:S04]  /*0a50*/  IADD3 R4, PT, PT, R11, R10, R4 ;  /* 0x0000000a0b047210 */ /* 0x000fc80007ffe004 */
[----:B----4-:R-:W-:-:S04]  /*0a60*/  IADD3 R4, PT, PT, R13, R12, R4 ;  /* 0x0000000c0d047210 */ /* 0x010fc80007ffe004 */
[----:B------:R-:W-:-:S04]  /*0a70*/  IADD3 R4, PT, PT, R15, R14, R4 ;  /* 0x0000000e0f047210 */ /* 0x000fc80007ffe004 */
[----:B--2---:R-:W-:-:S04]  /*0a80*/  IADD3 R4, PT, PT, R17, R16, R4 ;  /* 0x0000001011047210 */ /* 0x004fc80007ffe004 */
[----:B------:R-:W-:Y:S01]  /*0a90*/  IADD3 R18, PT, PT, R19, R18, R4 ;  /* 0x0000001213127210 */ /* 0x000fe20007ffe004 */
[----:B------:R-:W-:Y:S06]  /*0aa0*/  @!P1 BRA `(.L_x_131) ;  /* 0xfffffffc00149947 */ /* 0x000fec000383ffff */
.L_x_130:
[----:B------:R-:W-:Y:S05]  /*0ab0*/  BSYNC.RECONVERGENT B3 ;  /* 0x0000000000037941 */ /* 0x000fea0003800200 */
.L_x_129:
[----:B------:R-:W-:Y:S01]  /*0ac0*/  IMAD.MOV R4, RZ, RZ, -R20 ;  /* 0x000000ffff047224 */ /* 0x000fe200078e0a14 */
[----:B------:R-:W-:Y:S04]  /*0ad0*/  BSSY.RECONVERGENT B3, `(.L_x_132) ;  /* 0x0000021000037945 */ /* 0x000fe80003800200 */
[----:B------:R-:W-:-:S13]  /*0ae0*/  ISETP.GT.AND P1, PT, R4, 0x4, PT ;  /* 0x000000040400780c */ /* 0x000fda0003f24270 */
[----:B------:R-:W-:Y:S05]  /*0af0*/  @!P1 BRA `(.L_x_133) ;  /* 0x0000000000789947 */ /* 0x000fea0003800000 */
        /* <DEDUP_REMOVED lines=13> */
[----:B------:R-:W-:Y:S01]  /*0bd0*/  IADD3 R12, PT, PT, R15, R14, R12 ;  /* 0x0000000e0f0c7210 */ /* 0x000fe20007ffe00c */
[----:B------:R-:W4:Y:S03]  /*0be0*/  LDG.E.128 R16, desc[UR4][R28.64+0x30] ;  /* 0x000030041c107981 */ /* 0x000f26000c1e1d00 */
[----:B--2---:R-:W-:-:S04]  /*0bf0*/  IADD3 R8, PT, PT, R9, R8, R12 ;  /* 0x0000000809087210 */ /* 0x004fc80007ffe00c */
[----:B------:R-:W-:Y:S02]  /*0c00*/  IADD3 R12, PT, PT, R11, R10, R8 ;  /* 0x0000000a0b0c7210 */ /* 0x000fe40007ffe008 */
[----:B------:R-:W2:Y:S02]  /*0c10*/  LDG.E.128 R8, desc[UR4][R28.64+0x10] ;  /* 0x000010041c087981 */ /* 0x000ea4000c1e1d00 */
[----:B---3--:R-:W-:Y:S02]  /*0c20*/  IADD3 R4, PT, PT, R5, R4, R12 ;  /* 0x0000000405047210 */ /* 0x008fe40007ffe00c */
[----:B------:R-:W3:Y:S02]  /*0c30*/  LDG.E.128 R12, desc[UR4][R28.64+0x20] ;  /* 0x000020041c0c7981 */ /* 0x000ee4000c1e1d00 */
[----:B------:R-:W-:Y:S01]  /*0c40*/  IADD3 R4, PT, PT, R7, R6, R4 ;  /* 0x0000000607047210 */ /* 0x000fe20007ffe004 */
[----:B------:R-:W-:Y:S01]  /*0c50*/  VIADD R20, R20, 0x8 ;  /* 0x0000000814147836 */ /* 0x000fe20000000000 */
[----:B------:R-:W-:Y:S01]  /*0c60*/  PLOP3.LUT P0, PT, PT, PT, PT, 0x8, 0x80 ;  /* 0x000000000080781c */ /* 0x000fe20003f0e170 */
[----:B------:R-:W-:Y:S01]  /*0c70*/  VIADD R21, R21, 0x8 ;  /* 0x0000000815157836 */ /* 0x000fe20000000000 */
[----:B--2---:R-:W-:-:S04]  /*0c80*/  IADD3 R4, PT, PT, R9, R8, R4 ;  /* 0x0000000809047210 */ /* 0x004fc80007ffe004 */
[----:B------:R-:W-:-:S04]  /*0c90*/  IADD3 R4, PT, PT, R11, R10, R4 ;  /* 0x0000000a0b047210 */ /* 0x000fc80007ffe004 */
[----:B---3--:R-:W-:-:S04]  /*0ca0*/  IADD3 R4, PT, PT, R13, R12, R4 ;  /* 0x0000000c0d047210 */ /* 0x008fc80007ffe004 */
[----:B------:R-:W-:-:S04]  /*0cb0*/  IADD3 R4, PT, PT, R15, R14, R4 ;  /* 0x0000000e0f047210 */ /* 0x000fc80007ffe004 */
[----:B----4-:R-:W-:-:S04]  /*0cc0*/  IADD3 R4, PT, PT, R17, R16, R4 ;  /* 0x0000001011047210 */ /* 0x010fc80007ffe004 */
[----:B------:R-:W-:-:S07]  /*0cd0*/  IADD3 R18, PT, PT, R19, R18, R4 ;  /* 0x0000001213127210 */ /* 0x000fce0007ffe004 */
.L_x_133:
[----:B------:R-:W-:Y:S05]  /*0ce0*/  BSYNC.RECONVERGENT B3 ;  /* 0x0000000000037941 */ /* 0x000fea0003800200 */
.L_x_132:
[----:B------:R-:W-:-:S13]  /*0cf0*/  ISETP.NE.OR P0, PT, R20, RZ, P0 ;  /* 0x000000ff1400720c */ /* 0x000fda0000705670 */
[----:B------:R-:W-:Y:S05]  /*0d00*/  @!P0 BREAK.RELIABLE B0 ;  /* 0x0000000000008942 */ /* 0x000fea0003800100 */
[----:B------:R-:W-:Y:S05]  /*0d10*/  @!P0 BRA `(.L_x_126) ;  /* 0x0000000000488947 */ /* 0x000fea0003800000 */
.L_x_128:
[----:B------:R-:W-:Y:S05]  /*0d20*/  BSYNC.RELIABLE B0 ;  /* 0x0000000000007941 */ /* 0x000fea0003800100 */
.L_x_127:
[----:B------:R-:W-:-:S05]  /*0d30*/  IMAD.WIDE.U32 R28, R21, 0x10, R24 ;  /* 0x00000010151c7825 */ /* 0x000fca00078e0018 */
[----:B------:R-:W2:Y:S04]  /*0d40*/  LDG.E.128 R4, desc[UR4][R28.64] ;  /* 0x000000041c047981 */ /* 0x000ea8000c1e1d00 */
[----:B------:R-:W3:Y:S04]  /*0d50*/  LDG.E.128 R8, desc[UR4][R28.64+0x10] ;  /* 0x000010041c087981 */ /* 0x000ee8000c1e1d00 */
[----:B------:R-:W4:Y:S01]  /*0d60*/  LDG.E.128 R12, desc[UR4][R28.64+0x20] ;  /* 0x000020041c0c7981 */ /* 0x000f22000c1e1d00 */
[----:B------:R-:W-:Y:S01]  /*0d70*/  VIADD R20, R20, 0x4 ;  /* 0x0000000414147836 */ /* 0x000fe20000000000 */
[----:B--2---:R-:W-:-:S02]  /*0d80*/  IADD3 R4, PT, PT, R5, R4, R18 ;  /* 0x0000000405047210 */ /* 0x004fc40007ffe012 */
[----:B------:R-:W2:Y:S02]  /*0d90*/  LDG.E.128 R16, desc[UR4][R28.64+0x30] ;  /* 0x000030041c107981 */ /* 0x000ea4000c1e1d00 */
[----:B------:R-:W-:-:S04]  /*0da0*/  IADD3 R4, PT, PT, R7, R6, R4 ;  /* 0x0000000607047210 */ /* 0x000fc80007ffe004 */
[----:B---3--:R-:W-:Y:S02]  /*0db0*/  IADD3 R4, PT, PT, R9, R8, R4 ;  /* 0x0000000809047210 */ /* 0x008fe40007ffe004 */
[----:B------:R-:W-:Y:S02]  /*0dc0*/  ISETP.NE.AND P0, PT, R20, RZ, PT ;  /* 0x000000ff1400720c */ /* 0x000fe40003f05270 */
[----:B------:R-:W-:-:S04]  /*0dd0*/  IADD3 R4, PT, PT, R11, R10, R4 ;  /* 0x0000000a0b047210 */ /* 0x000fc80007ffe004 */
[----:B----4-:R-:W-:-:S04]  /*0de0*/  IADD3 R4, PT, PT, R13, R12, R4 ;  /* 0x0000000c0d047210 */ /* 0x010fc80007ffe004 */
[----:B------:R-:W-:Y:S01]  /*0df0*/  IADD3 R4, PT, PT, R15, R14, R4 ;  /* 0x0000000e0f047210 */ /* 0x000fe20007ffe004 */
[----:B------:R-:W-:-:S03]  /*0e00*/  VIADD R21, R21, 0x4 ;  /* 0x0000000415157836 */ /* 0x000fc60000000000 */
[----:B--2---:R-:W-:-:S04]  /*0e10*/  IADD3 R4, PT, PT, R17, R16, R4 ;  /* 0x0000001011047210 */ /* 0x004fc80007ffe004 */
[----:B------:R-:W-:Y:S01]  /*0e20*/  IADD3 R18, PT, PT, R19, R18, R4 ;  /* 0x0000001213127210 */ /* 0x000fe20007ffe004 */
[----:B------:R-:W-:Y:S06]  /*0e30*/  @P0 BRA `(.L_x_127) ;  /* 0xfffffffc00bc0947 */ /* 0x000fec000383ffff */
.L_x_126:
[----:B------:R-:W-:Y:S05]  /*0e40*/  BSYNC.RECONVERGENT B1 ;  /* 0x0000000000017941 */ /* 0x000fea0003800200 */
.L_x_125:
[----:B------:R-:W-:-:S13]  /*0e50*/  ISETP.NE.AND P0, PT, R2, RZ, PT ;  /* 0x000000ff0200720c */ /* 0x000fda0003f05270 */
[----:B------:R-:W-:Y:S05]  /*0e60*/  @!P0 BRA `(.L_x_124) ;  /* 0x0000000000248947 */ /* 0x000fea0003800000 */
[----:B------:R-:W-:-:S07]  /*0e70*/  IMAD.MOV R2, RZ, RZ, -R2 ;  /* 0x000000ffff027224 */ /* 0x000fce00078e0a02 */
.L_x_134:
        /* <DEDUP_REMOVED lines=8> */
.L_x_124:
[----:B------:R-:W-:Y:S05]  /*0f00*/  BSYNC.RECONVERGENT B2 ;  /* 0x0000000000027941 */ /* 0x000fea0003800200 */
.L_x_123:
        /* <DEDUP_REMOVED lines=35> */
[----:B------:R-:W-:Y:S01]  /*1140*/  LOP3.LUT R2, R3, 0xf, RZ, 0xc0, !PT ;  /* 0x0000000f03027812 */ /* 0x000fe200078ec0ff */
        /* <DEDUP_REMOVED lines=10> */
.L_x_139:
[----:B------:R-:W-:Y:S01]  /*11f0*/  LEA R16, P1, R11, R24, 0x2 ;  /* 0x000000180b107211 */ /* 0x000fe200078210ff */
[----:B0-----:R-:W-:-:S03]  /*1200*/  IMAD.WIDE.U32 R4, R22, 0x4, R24 ;  /* 0x0000000416047825 */ /* 0x001fc600078e0018 */
        /* <DEDUP_REMOVED lines=32> */
.L_x_138:
[----:B------:R-:W-:Y:S05]  /*1410*/  BSYNC.RECONVERGENT B1 ;  /* 0x0000000000017941 */ /* 0x000fea0003800200 */
.L_x_137:
        /* <DEDUP_REMOVED lines=9> */
[----:B0-----:R-:W-:-:S03]  /*14b0*/  IMAD.WIDE.U32 R4, R22, 0x4, R24 ;  /* 0x0000000416047825 */ /* 0x001fc600078e0018 */
[----:B------:R-:W-:Y:S02]  /*14c0*/  LEA.HI.X R11, R11, R25, R7, 0x2, P0 ;  /* 0x000000190b0b7211 */ /* 0x000fe400000f1407 */
[----:B------:R-:W2:Y:S04]  /*14d0*/  LDG.E R0, desc[UR4][R4.64+0x4] ;  /* 0x0000040404007981 */ /* 0x000ea8000c1e1900 */
[----:B------:R0:W2:Y:S04]  /*14e0*/  LDG.E R10, desc[UR4][R10.64] ;  /* 0x000000040a0a7981 */ /* 0x0000a8000c1e1900 */
[----:B------:R-:W3:Y:S04]  /*14f0*/  LDG.E R13, desc[UR4][R4.64+0x8] ;  /* 0x00000804040d7981 */ /* 0x000ee8000c1e1900 */
[----:B------:R-:W3:Y:S04]  /*1500*/  LDG.E R2, desc[UR4][R4.64+0xc] ;  /* 0x00000c0404027981 */ /* 0x000ee8000c1e1900 */
[----:B------:R-:W4:Y:S04]  /*1510*/  LDG.E R15, desc[UR4][R4.64+0x10] ;  /* 0x00001004040f7981 */ /* 0x000f28000c1e1900 */
[----:B------:R-:W4:Y:S04]  /*1520*/  LDG.E R6, desc[UR4][R4.64+0x14] ;  /* 0x0000140404067981 */ /* 0x000f28000c1e1900 */
[----:B------:R-:W5:Y:S04]  /*1530*/  LDG.E R17, desc[UR4][R4.64+0x18] ;  /* 0x0000180404117981 */ /* 0x000f68000c1e1900 */
[----:B------:R-:W5:Y:S01]  /*1540*/  LDG.E R8, desc[UR4][R4.64+0x1c] ;  /* 0x00001c0404087981 */ /* 0x000f62000c1e1900 */
[----:B------:R-:W-:-:S04]  /*1550*/  VIADD R22, R22, 0x8 ;  /* 0x0000000816167836 */ /* 0x000fc80000000000 */
[----:B0-----:R-:W-:Y:S01]  /*1560*/  IMAD.MOV.U32 R11, RZ, RZ, R22 ;  /* 0x000000ffff0b7224 */ /* 0x001fe200078e0016 */
[----:B--2---:R-:W-:-:S04]  /*1570*/  IADD3 R0, PT, PT, R0, R10, R9 ;  /* 0x0000000a00007210 */ /* 0x004fc80007ffe009 */
[----:B---3--:R-:W-:-:S04]  /*1580*/  IADD3 R0, PT, PT, R2, R13, R0 ;  /* 0x0000000d02007210 */ /* 0x008fc80007ffe000 */
[----:B----4-:R-:W-:-:S04]  /*1590*/  IADD3 R0, PT, PT, R6, R15, R0 ;  /* 0x0000000f06007210 */ /* 0x010fc80007ffe000 */
[----:B-----5:R-:W-:-:S07]  /*15a0*/  IADD3 R9, PT, PT, R8, R17, R0 ;  /* 0x0000001108097210 */ /* 0x020fce0007ffe000 */
.L_x_141:
[----:B------:R-:W-:Y:S05]  /*15b0*/  BSYNC.RECONVERGENT B1 ;  /* 0x0000000000017941 */ /* 0x000fea0003800200 */
.L_x_140:
[----:B------:R-:W-:Y:S05]  /*15c0*/  @!P1 BRA `(.L_x_136) ;  /* 0x0000000000749947 */ /* 0x000fea0003800000 */
[----:B------:R-:W-:-:S04]  /*15d0*/  ISETP.GE.U32.AND P0, PT, R12, 0x4, PT ;  /* 0x000000040c00780c */ /* 0x000fc80003f06070 */
[----:B------:R-:W-:-:S13]  /*15e0*/  ISETP.GE.U32.AND.EX P0, PT, RZ, RZ, PT, P0 ;  /* 0x000000ffff00720c */ /* 0x000fda0003f06100 */
[----:B0-----:R-:W-:Y:S01]  /*15f0*/  @P0 LEA R4, P1, R11, R24, 0x2 ;  /* 0x000000180b040211 */ /* 0x001fe200078210ff */
        /* <DEDUP_REMOVED lines=15> */
.L_x_142:
        /* <DEDUP_REMOVED lines=11> */
.L_x_136:
[----:B------:R-:W-:Y:S05]  /*17a0*/  BSYNC.RECONVERGENT B0 ;  /* 0x0000000000007941 */ /* 0x000fea0003800200 */
.L_x_135:
[----:B------:R-:W-:Y:S01]  /*17b0*/  STG.E desc[UR4][R26.64], R9 ;  /* 0x000000091a007986 */ /* 0x000fe2000c101904 */
[----:B------:R-:W-:Y:S05]  /*17c0*/  EXIT ;  /* 0x000000000000794d */ /* 0x000fea0003800000 */
        .weak           $__internal_3_$__cuda_sm20_div_u64
        .type           $__internal_3_$__cuda_sm20_div_u64,@function
        .size           $__internal_3_$__cuda_sm20_div_u64,(.L_x_556 - $__internal_3_$__cuda_sm20_div_u64)
$__internal_3_$__cuda_sm20_div_u64:
        /* <DEDUP_REMOVED lines=60> */
[----:B------:R-:W-:Y:S06]  /*1b90*/  RET.REL.NODEC R2 `(_ZN8scan_gpu10local_scanI5SumOpLj4ELb0EEEvmPKNT_4DataEPS3_S6_) ;  /* 0xffffffe402187950 */ /* 0x000fec0003c3ffff */
.L_x_143:
        /* <DEDUP_REMOVED lines=14> */
.L_x_556:


//--------------------- .text._ZN8scan_gpu10local_scanI18DebugRangeConcatOpLj2ELb1EEEvmPKNT_4DataEPS3_S6_ --------------------------
	.section	.text._ZN8scan_gpu10local_scanI18DebugRangeConcatOpLj2ELb1EEEvmPKNT_4DataEPS3_S6_,"ax",@progbits
	.align	128
        .global         _ZN8scan_gpu10local_scanI18DebugRangeConcatOpLj2ELb1EEEvmPKNT_4DataEPS3_S6_
        .type           _ZN8scan_gpu10local_scanI18DebugRangeConcatOpLj2ELb1EEEvmPKNT_4DataEPS3_S6_,@function
        .size           _ZN8scan_gpu10local_scanI18DebugRangeConcatOpLj2ELb1EEEvmPKNT_4DataEPS3_S6_,(.L_x_557 - _ZN8scan_gpu10local_scanI18DebugRangeConcatOpLj2ELb1EEEvmPKNT_4DataEPS3_S6_)
        .other          _ZN8scan_gpu10local_scanI18DebugRangeConcatOpLj2ELb1EEEvmPKNT_4DataEPS3_S6_,@"STO_CUDA_ENTRY STV_DEFAULT"
_ZN8scan_gpu10local_scanI18DebugRangeConcatOpLj2ELb1EEEvmPKNT_4DataEPS3_S6_:
.text._ZN8scan_gpu10local_scanI18DebugRangeConcatOpLj2ELb1EEEvmPKNT_4DataEPS3_S6_:
[----:B------:R-:W-:Y:S08]  /*0000*/  LDC R1, c[0x0][0x37c] ;  /* 0x0000df00ff017b82 */ /* 0x000ff00000000800 */
[----:B------:R-:W0:Y:S01]  /*0010*/  LDC.64 R4, c[0x0][0x380] ;  /* 0x0000e000ff047b82 */ /* 0x000e220000000a00 */
[----:B------:R-:W1:Y:S01]  /*0020*/  S2R R8, SR_TID.X ;  /* 0x0000000000087919 */ /* 0x000e620000002100 */
[----:B------:R-:W2:Y:S01]  /*0030*/  LDCU UR6, c[0x0][0x370] ;  /* 0x00006e00ff0677ac */ /* 0x000ea20008000800 */
[----:B0-----:R-:W-:-:S02]  /*0040*/  SHF.R.U32.HI R3, RZ, 0x1, R5 ;  /* 0x00000001ff037819 */ /* 0x001fc40000011605 */
[----:B------:R-:W-:Y:S02]  /*0050*/  SHF.R.U64 R0, R4, 0x1, R5 ;  /* 0x0000000104007819 */ /* 0x000fe40000001205 */
[----:B------:R-:W-:-:S13]  /*0060*/  LOP3.LUT P0, RZ, R3, 0x7fffffff, RZ, 0xc0, !PT ;  /* 0x7fffffff03ff7812 */ /* 0x000fda000780c0ff */
[----:B-12---:R-:W-:Y:S05]  /*0070*/  @P0 BRA `(.L_x_144) ;  /* 0x00000000004c0947 */ /* 0x006fea0003800000 */
        /* <DEDUP_REMOVED lines=19> */
.L_x_144:
[----:B------:R-:W-:-:S07]  /*01b0*/  MOV R2, 0x1d0 ;  /* 0x000001d000027802 */ /* 0x000fce0000000f00 */
[----:B------:R-:W-:Y:S05]  /*01c0*/  CALL.REL.NOINC `($__internal_4_$__cuda_sm20_div_u64) ;  /* 0x0000002800187944 */ /* 0x000fea0003c00000 */
[----:B------:R-:W-:-:S07]  /*01d0*/  IMAD.MOV.U32 R3, RZ, RZ, R0 ;  /* 0x000000ffff037224 */ /* 0x000fce00078e0000 */
.L_x_145:
[----:B------:R-:W0:Y:S01]  /*01e0*/  S2R R4, SR_CTAID.X ;  /* 0x0000000000047919 */ /* 0x000e220000002500 */
[----:B------:R-:W1:Y:S01]  /*01f0*/  LDCU UR4, c[0x0][0x360] ;  /* 0x00006c00ff0477ac */ /* 0x000e620008000800 */
[----:B------:R-:W-:Y:S01]  /*0200*/  SHF.R.U32.HI R0, RZ, 0x5, R8 ;  /* 0x00000005ff007819 */ /* 0x000fe20000011608 */
[----:B------:R-:W-:Y:S01]  /*0210*/  IMAD.MOV.U32 R12, RZ, RZ, RZ ;  /* 0x000000ffff0c7224 */ /* 0x000fe200078e00ff */
[----:B------:R-:W-:Y:S01]  /*0220*/  ISETP.GE.U32.AND P0, PT, R8, 0x20, PT ;  /* 0x000000200800780c */ /* 0x000fe20003f06070 */
[----:B------:R-:W2:Y:S01]  /*0230*/  LDCU.128 UR12, c[0x0][0x390] ;  /* 0x00007200ff0c77ac */ /* 0x000ea20008000c00 */
[----:B------:R-:W-:Y:S01]  /*0240*/  IMAD.MOV.U32 R14, RZ, RZ, RZ ;  /* 0x000000ffff0e7224 */ /* 0x000fe200078e00ff */
[----:B------:R-:W3:Y:S01]  /*0250*/  LDC R11, c[0x0][0x380] ;  /* 0x0000e000ff0b7b82 */ /* 0x000ee20000000800 */
[----:B------:R-:W4:Y:S01]  /*0260*/  LDCU.64 UR8, c[0x0][0x358] ;  /* 0x00006b00ff0877ac */ /* 0x000f220008000a00 */
[----:B-1----:R-:W-:-:S06]  /*0270*/  USHF.R.U32.HI UR4, URZ, 0x5, UR4 ;  /* 0x00000005ff047899 */ /* 0x002fcc0008011604 */
[C---:B0-----:R-:W-:Y:S01]  /*0280*/  IMAD R5, R4.reuse, UR4, RZ ;  /* 0x0000000404057c24 */ /* 0x041fe2000f8e02ff */
[----:B------:R-:W-:-:S04]  /*0290*/  ISETP.EQ.AND P0, PT, R4, RZ, !P0 ;  /* 0x000000ff0400720c */ /* 0x000fc80004702270 */
[----:B------:R-:W-:-:S04]  /*02a0*/  IADD3 R2, P1, PT, R5, R0, RZ ;  /* 0x0000000005027210 */ /* 0x000fc80007f3e0ff */
[----:B--2---:R-:W-:Y:S01]  /*02b0*/  LEA R6, P2, R2, UR14, 0x3 ;  /* 0x0000000e02067c11 */ /* 0x004fe2000f8418ff */
[----:B------:R-:W-:-:S05]  /*02c0*/  IMAD.X R5, RZ, RZ, RZ, P1 ;  /* 0x000000ffff057224 */ /* 0x000fca00008e06ff */
[----:B------:R-:W-:-:S05]  /*02d0*/  LEA.HI.X R7, R2, UR15, R5, 0x3, P2 ;  /* 0x0000000f02077c11 */ /* 0x000fca00090f1c05 */
[----:B----4-:R-:W2:Y:S04]  /*02e0*/  @!P0 LDG.E R12, desc[UR8][R6.64+-0x8] ;  /* 0xfffff808060c8981 */ /* 0x010ea8000c1e1900 */
[----:B------:R0:W4:Y:S01]  /*02f0*/  @!P0 LDG.E R14, desc[UR8][R6.64+-0x4] ;  /* 0xfffffc08060e8981 */ /* 0x000122000c1e1900 */
        /* <DEDUP_REMOVED lines=10> */
[----:B------:R-:W-:Y:S01]  /*03a0*/  UIADD3 UR5, UPT, UPT, UR4, -0x1, URZ ;  /* 0xffffffff04057890 */ /* 0x000fe2000fffe0ff */
[----:B0-----:R-:W-:-:S03]  /*03b0*/  IMAD.MOV.U32 R7, RZ, RZ, R13 ;  /* 0x000000ffff077224 */ /* 0x001fc600078e000d */
[----:B------:R-:W-:Y:S01]  /*03c0*/  SEL R2, R2, RZ, !P0 ;  /* 0x000000ff02027207 */ /* 0x000fe20004000000 */
[----:B-1----:R-:W0:Y:S04]  /*03d0*/  MUFU.RCP R9, R9 ;  /* 0x0000000900097308 */ /* 0x002e280000001000 */
[C---:B------:R-:W-:Y:S02]  /*03e0*/  IMAD.IADD R6, R5.reuse, 0x1, R2 ;  /* 0x0000000105067824 */ /* 0x040fe400078e0202 */
[----:B------:R-:W-:Y:S02]  /*03f0*/  IMAD.MOV.U32 R2, RZ, RZ, RZ ;  /* 0x000000ffff027224 */ /* 0x000fe400078e00ff */
[----:B------:R-:W-:Y:S02]  /*0400*/  IMAD R5, R5, R4, RZ ;  /* 0x0000000405057224 */ /* 0x000fe400078e02ff */
[----:B0-----:R-:W-:-:S04]  /*0410*/  VIADD R10, R9, 0xffffffe ;  /* 0x0ffffffe090a7836 */ /* 0x001fc80000000000 */
[----:B------:R-:W0:Y:S02]  /*0420*/  F2I.FTZ.U32.TRUNC.NTZ R3, R10 ;  /* 0x0000000a00037305 */ /* 0x000e24000021f000 */
[----:B0-----:R-:W-:-:S04]  /*0430*/  IMAD R7, R7, R3, RZ ;  /* 0x0000000307077224 */ /* 0x001fc800078e02ff */
[----:B------:R-:W-:Y:S01]  /*0440*/  IMAD.HI.U32 R3, R3, R7, R2 ;  /* 0x0000000703037227 */ /* 0x000fe200078e0002 */
[----:B------:R-:W-:-:S05]  /*0450*/  SHF.R.U32.HI R2, RZ, 0x1, R6 ;  /* 0x00000001ff027819 */ /* 0x000fca0000011606 */
[----:B------:R-:W-:-:S04]  /*0460*/  IMAD.HI.U32 R3, R3, R2, RZ ;  /* 0x0000000203037227 */ /* 0x000fc800078e00ff */
[----:B------:R-:W-:-:S04]  /*0470*/  IMAD.MOV R7, RZ, RZ, -R3 ;  /* 0x000000ffff077224 */ /* 0x000fc800078e0a03 */
        /* <DEDUP_REMOVED lines=31> */
[----:B--2---:R-:W-:Y:S02]  /*0670*/  SEL R24, R12, RZ, !P0 ;  /* 0x000000ff0c187207 */ /* 0x004fe40004000000 */
[----:B----4-:R-:W-:-:S09]  /*0680*/  SEL R25, R14, RZ, !P0 ;  /* 0x000000ff0e197207 */ /* 0x010fd20004000000 */
[----:B------:R-:W-:Y:S05]  /*0690*/  @P1 BRA `(.L_x_147) ;  /* 0x0000000800741947 */ /* 0x000fea0003800000 */
[--C-:B------:R-:W-:Y:S01]  /*06a0*/  IMAD.IADD R4, R0, 0x1, -R13.reuse ;  /* 0x0000000100047824 */ /* 0x100fe200078e0a0d */
[----:B------:R-:W-:Y:S01]  /*06b0*/  BSSY.RECONVERGENT B0, `(.L_x_148) ;  /* 0x0000027000007945 */ /* 0x000fe20003800200 */
[----:B------:R-:W-:-:S03]  /*06c0*/  IMAD.MOV.U32 R15, RZ, RZ, R13 ;  /* 0x000000ffff0f7224 */ /* 0x000fc600078e000d */
[----:B------:R-:W-:-:S13]  /*06d0*/  LOP3.LUT P0, R4, R4, 0x3, RZ, 0xc0, !PT ;  /* 0x0000000304047812 */ /* 0x000fda000780c0ff */
[----:B------:R-:W-:Y:S05]  /*06e0*/  @!P0 BRA `(.L_x_149) ;  /* 0x00000000008c8947 */ /* 0x000fea0003800000 */
[----:B------:R-:W-:Y:S02]  /*06f0*/  IMAD.MOV R8, RZ, RZ, -R4 ;  /* 0x000000ffff087224 */ /* 0x000fe400078e0a04 */
[----:B------:R-:W-:-:S07]  /*0700*/  IMAD.MOV.U32 R15, RZ, RZ, R13 ;  /* 0x000000ffff0f7224 */ /* 0x000fce00078e000d */
.L_x_154:
[----:B------:R-:W-:-:S06]  /*0710*/  IMAD.WIDE.U32 R4, R15, 0x10, R20 ;  /* 0x000000100f047825 */ /* 0x000fcc00078e0014 */
[----:B------:R-:W2:Y:S01]  /*0720*/  LDG.E.128 R4, desc[UR8][R4.64] ;  /* 0x0000000804047981 */ /* 0x000ea2000c1e1d00 */
[----:B------:R-:W-:Y:S01]  /*0730*/  ISETP.NE.AND P0, PT, R24, R25, PT ;  /* 0x000000191800720c */ /* 0x000fe20003f05270 */
[----:B------:R-:W-:Y:S01]  /*0740*/  VIADD R8, R8, 0x1 ;  /* 0x0000000108087836 */ /* 0x000fe20000000000 */
[----:B------:R-:W-:Y:S04]  /*0750*/  BSSY.RECONVERGENT B2, `(.L_x_150) ;  /* 0x000000c000027945 */ /* 0x000fe80003800200 */
[----:B------:R-:W-:Y:S01]  /*0760*/  ISETP.NE.AND P1, PT, R8, RZ, PT ;  /* 0x000000ff0800720c */ /* 0x000fe20003f25270 */
[----:B--2---:R-:W-:-:S06]  /*0770*/  IMAD.MOV.U32 R9, RZ, RZ, R5 ;  /* 0x000000ffff097224 */ /* 0x004fcc00078e0005 */
[----:B------:R-:W-:Y:S06]  /*0780*/  @!P0 BRA `(.L_x_151) ;  /* 0x0000000000208947 */ /* 0x000fec0003800000 */
[----:B------:R-:W-:Y:S01]  /*0790*/  ISETP.NE.AND P2, PT, R4, R5, PT ;  /* 0x000000050400720c */ /* 0x000fe20003f45270 */
[----:B------:R-:W-:-:S12]  /*07a0*/  IMAD.MOV.U32 R9, RZ, RZ, R25 ;  /* 0x000000ffff097224 */ /* 0x000fd800078e0019 */
[----:B------:R-:W-:-:S04]  /*07b0*/  @P2 ISETP.NE.AND P0, PT, R24, -0x1, PT ;  /* 0xffffffff1800280c */ /* 0x000fc80003f05270 */
[----:B------:R-:W-:-:S04]  /*07c0*/  @P2 ISETP.NE.AND P0, PT, R4, -0x1, P0 ;  /* 0xffffffff0400280c */ /* 0x000fc80000705270 */
[----:B------:R-:W-:Y:S01]  /*07d0*/  @P2 ISETP.EQ.AND P0, PT, R25, R4, P0 ;  /* 0x000000041900220c */ /* 0x000fe20000702270 */
[----:B------:R-:W-:-:S03]  /*07e0*/  IMAD.MOV.U32 R4, RZ, RZ, R24 ;  /* 0x000000ffff047224 */ /* 0x000fc600078e0018 */
[----:B------:R-:W-:Y:S02]  /*07f0*/  @P2 SEL R9, R5, 0xffffffff, P0 ;  /* 0xffffffff05092807 */ /* 0x000fe40000000000 */
[----:B------:R-:W-:-:S07]  /*0800*/  @P2 SEL R4, R24, 0xffffffff, P0 ;  /* 0xffffffff18042807 */ /* 0x000fce0000000000 */
.L_x_151:
[----:B------:R-:W-:Y:S05]  /*0810*/  BSYNC.RECONVERGENT B2 ;  /* 0x0000000000027941 */ /* 0x000fea0003800200 */
.L_x_150:
[----:B------:R-:W-:Y:S01]  /*0820*/  ISETP.NE.AND P0, PT, R4, R9, PT ;  /* 0x000000090400720c */ /* 0x000fe20003f05270 */
[----:B------:R-:W-:Y:S01]  /*0830*/  BSSY.RECONVERGENT B2, `(.L_x_152) ;  /* 0x000000c000027945 */ /* 0x000fe20003800200 */
[----:B------:R-:W-:Y:S02]  /*0840*/  IMAD.MOV.U32 R25, RZ, RZ, R7 ;  /* 0x000000ffff197224 */ /* 0x000fe400078e0007 */
[----:B------:R-:W-:-:S09]  /*0850*/  IMAD.MOV.U32 R24, RZ, RZ, R6 ;  /* 0x000000ffff187224 */ /* 0x000fd200078e0006 */
[----:B------:R-:W-:Y:S05]  /*0860*/  @!P0 BRA `(.L_x_153) ;  /* 0x0000000000208947 */ /* 0x000fea0003800000 */
[----:B------:R-:W-:Y:S01]  /*0870*/  ISETP.NE.AND P2, PT, R6, R7, PT ;  /* 0x000000070600720c */ /* 0x000fe20003f45270 */
[----:B------:R-:W-:Y:S02]  /*0880*/  IMAD.MOV.U32 R25, RZ, RZ, R9 ;  /* 0x000000ffff197224 */ /* 0x000fe400078e0009 */
[----:B------:R-:W-:-:S10]  /*0890*/  IMAD.MOV.U32 R24, RZ, RZ, R4 ;  /* 0x000000ffff187224 */ /* 0x000fd400078e0004 */
[----:B------:R-:W-:-:S04]  /*08a0*/  @P2 ISETP.NE.AND P0, PT, R4, -0x1, PT ;  /* 0xffffffff0400280c */ /* 0x000fc80003f05270 */
[----:B------:R-:W-:-:S04]  /*08b0*/  @P2 ISETP.NE.AND P0, PT, R6, -0x1, P0 ;  /* 0xffffffff0600280c */ /* 0x000fc80000705270 */
[----:B------:R-:W-:-:S04]  /*08c0*/  @P2 ISETP.EQ.AND P0, PT, R9, R6, P0 ;  /* 0x000000060900220c */ /* 0x000fc80000702270 */
[----:B------:R-:W-:Y:S02]  /*08d0*/  @P2 SEL R25, R7, 0xffffffff, P0 ;  /* 0xffffffff07192807 */ /* 0x000fe40000000000 */
[----:B------:R-:W-:-:S07]  /*08e0*/  @P2 SEL R24, R4, 0xffffffff, P0 ;  /* 0xffffffff04182807 */ /* 0x000fce0000000000 */
.L_x_153:
[----:B------:R-:W-:Y:S05]  /*08f0*/  BSYNC.RECONVERGENT B2 ;  /* 0x0000000000027941 */ /* 0x000fea0003800200 */
.L_x_152:
[----:B------:R-:W-:Y:S01]  /*0900*/  VIADD R15, R15, 0x1 ;  /* 0x000000010f0f7836 */ /* 0x000fe20000000000 */
[----:B------:R-:W-:Y:S06]  /*0910*/  @P1 BRA `(.L_x_154) ;  /* 0xfffffffc007c1947 */ /* 0x000fec000383ffff */
.L_x_149:
[----:B------:R-:W-:Y:S05]  /*0920*/  BSYNC.RECONVERGENT B0 ;  /* 0x0000000000007941 */ /* 0x000fea0003800200 */
.L_x_148:
[----:B------:R-:W-:-:S05]  /*0930*/  IMAD.IADD R4, R13, 0x1, -R0 ;  /* 0x000000010d047824 */ /* 0x000fca00078e0a00 */
[----:B------:R-:W-:-:S13]  /*0940*/  ISETP.GT.U32.AND P0, PT, R4, -0x4, PT ;  /* 0xfffffffc0400780c */ /* 0x000fda0003f04070 */
[----:B------:R-:W-:Y:S05]  /*0950*/  @P0 BRA `(.L_x_147) ;  /* 0x0000000400c40947 */ /* 0x000fea0003800000 */
.L_x_171:
[----:B------:R-:W-:-:S05]  /*0960*/  IMAD.WIDE.U32 R18, R15, 0x10, R20 ;  /* 0x000000100f127825 */ /* 0x000fca00078e0014 */
[----:B------:R-:W2:Y:S01]  /*0970*/  LDG.E.128 R8, desc[UR8][R18.64] ;  /* 0x0000000812087981 */ /* 0x000ea2000c1e1d00 */
[----:B------:R-:W-:Y:S01]  /*0980*/  ISETP.NE.AND P0, PT, R24, R25, PT ;  /* 0x000000191800720c */ /* 0x000fe20003f05270 */
[----:B------:R-:W-:Y:S01]  /*0990*/  BSSY.RECONVERGENT B0, `(.L_x_155) ;  /* 0x000000b000007945 */ /* 0x000fe20003800200 */
[----:B--2---:R-:W-:-:S11]  /*09a0*/  IMAD.MOV.U32 R27, RZ, RZ, R9 ;  /* 0x000000ffff1b7224 */ /* 0x004fd600078e0009 */
[----:B------:R-:W-:Y:S05]  /*09b0*/  @!P0 BRA `(.L_x_156) ;  /* 0x0000000000208947 */ /* 0x000fea0003800000 */
        /* <DEDUP_REMOVED lines=8> */
.L_x_156:
[----:B------:R-:W-:Y:S05]  /*0a40*/  BSYNC.RECONVERGENT B0 ;  /* 0x0000000000007941 */ /* 0x000fea0003800200 */
.L_x_155:
[----:B------:R0:W5:Y:S01]  /*0a50*/  LDG.E.128 R4, desc[UR8][R18.64+0x10] ;  /* 0x0000100812047981 */ /* 0x000162000c1e1d00 */
[----:B------:R-:W-:Y:S01]  /*0a60*/  ISETP.NE.AND P0, PT, R8, R27, PT ;  /* 0x0000001b0800720c */ /* 0x000fe20003f05270 */
[----:B------:R-:W-:Y:S01]  /*0a70*/  BSSY.RECONVERGENT B0, `(.L_x_157) ;  /* 0x000000b000007945 */ /* 0x000fe20003800200 */
[----:B------:R-:W-:-:S11]  /*0a80*/  IMAD.MOV.U32 R9, RZ, RZ, R11 ;  /* 0x000000ffff097224 */ /* 0x000fd600078e000b */
[----:B0-----:R-:W-:Y:S05]  /*0a90*/  @!P0 BRA `(.L_x_158) ;  /* 0x0000000000208947 */ /* 0x001fea0003800000 */
        /* <DEDUP_REMOVED lines=8> */
.L_x_158:
[----:B------:R-:W-:Y:S05]  /*0b20*/  BSYNC.RECONVERGENT B0 ;  /* 0x0000000000007941 */ /* 0x000fea0003800200 */
.L_x_157:
[----:B------:R-:W-:Y:S01]  /*0b30*/  ISETP.NE.AND P0, PT, R10, R9, PT ;  /* 0x000000090a00720c */ /* 0x000fe20003f05270 */
[----:B------:R-:W-:Y:S01]  /*0b40*/  BSSY.RECONVERGENT B0, `(.L_x_159) ;  /* 0x000000b000007945 */ /* 0x000fe20003800200 */
[----:B-----5:R-:W-:-:S11]  /*0b50*/  IMAD.MOV.U32 R25, RZ, RZ, R5 ;  /* 0x000000ffff197224 */ /* 0x020fd600078e0005 */
        /* <DEDUP_REMOVED lines=9> */
.L_x_160:
[----:B------:R-:W-:Y:S05]  /*0bf0*/  BSYNC.RECONVERGENT B0 ;  /* 0x0000000000007941 */ /* 0x000fea0003800200 */
.L_x_159:
        /* <DEDUP_REMOVED lines=13> */
.L_x_162:
[----:B------:R-:W-:Y:S05]  /*0cd0*/  BSYNC.RECONVERGENT B0 ;  /* 0x0000000000007941 */ /* 0x000fea0003800200 */
.L_x_161:
        /* <DEDUP_REMOVED lines=12> */
.L_x_164:
[----:B------:R-:W-:Y:S05]  /*0da0*/  BSYNC.RECONVERGENT B0 ;  /* 0x0000000000007941 */ /* 0x000fea0003800200 */
.L_x_163:
[----:B------:R0:W5:Y:S01]  /*0db0*/  LDG.E.128 R4, desc[UR8][R18.64+0x30] ;  /* 0x0000300812047981 */ /* 0x000162000c1e1d00 */
[----:B------:R-:W-:Y:S01]  /*0dc0*/  ISETP.NE.AND P0, PT, R8, R25, PT ;  /* 0x000000190800720c */ /* 0x000fe20003f05270 */
[----:B------:R-:W-:Y:S01]  /*0dd0*/  BSSY.RECONVERGENT B0, `(.L_x_165) ;  /* 0x000000c000007945 */ /* 0x000fe20003800200 */
[----:B------:R-:W-:Y:S02]  /*0de0*/  VIADD R15, R15, 0x4 ;  /* 0x000000040f0f7836 */ /* 0x000fe40000000000 */
[----:B------:R-:W-:-:S09]  /*0df0*/  IMAD.MOV.U32 R9, RZ, RZ, R11 ;  /* 0x000000ffff097224 */ /* 0x000fd200078e000b */
        /* <DEDUP_REMOVED lines=9> */
.L_x_166:
[----:B------:R-:W-:Y:S05]  /*0e90*/  BSYNC.RECONVERGENT B0 ;  /* 0x0000000000007941 */ /* 0x000fea0003800200 */
.L_x_165:
[----:B------:R-:W-:Y:S01]  /*0ea0*/  ISETP.NE.AND P0, PT, R10, R9, PT ;  /* 0x000000090a00720c */ /* 0x000fe20003f05270 */
[----:B------:R-:W-:Y:S01]  /*0eb0*/  BSSY.RECONVERGENT B0, `(.L_x_167) ;  /* 0x000000c000007945 */ /* 0x000fe20003800200 */
[----:B------:R-:W-:Y:S01]  /*0ec0*/  ISETP.GE.U32.AND P1, PT, R15, R0, PT ;  /* 0x000000000f00720c */ /* 0x000fe20003f26070 */
[----:B-----5:R-:W-:-:S10]  /*0ed0*/  IMAD.MOV.U32 R11, RZ, RZ, R5 ;  /* 0x000000ffff0b7224 */ /* 0x020fd400078e0005 */
        /* <DEDUP_REMOVED lines=9> */
.L_x_168:
[----:B------:R-:W-:Y:S05]  /*0f70*/  BSYNC.RECONVERGENT B0 ;  /* 0x0000000000007941 */ /* 0x000fea0003800200 */
.L_x_167:
        /* <DEDUP_REMOVED lines=13> */
.L_x_170:
[----:B------:R-:W-:Y:S05]  /*1050*/  BSYNC.RECONVERGENT B0 ;  /* 0x0000000000007941 */ /* 0x000fea0003800200 */
.L_x_169:
[----:B------:R-:W-:Y:S05]  /*1060*/  @!P1 BRA `(.L_x_171) ;  /* 0xfffffff8003c9947 */ /* 0x000fea000383ffff */
.L_x_147:
[----:B------:R-:W-:Y:S05]  /*1070*/  BSYNC.RECONVERGENT B1 ;  /* 0x0000000000017941 */ /* 0x000fea0003800200 */
.L_x_146:
[----:B------:R-:W0:Y:S01]  /*1080*/  SHFL.UP PT, R4, R24, 0x1, RZ ;  /* 0x0420000018047989 */ /* 0x000e2200000e00ff */
[----:B------:R-:W-:Y:S01]  /*1090*/  ISETP.NE.AND P1, PT, R17, RZ, PT ;  /* 0x000000ff1100720c */ /* 0x000fe20003f25270 */
[----:B------:R-:W-:Y:S02]  /*10a0*/  NOP ;  /* 0x0000000000007918 */ /* 0x000fe40000000000 */
[----:B------:R-:W1:Y:S01]  /*10b0*/  SHFL.UP PT, R5, R25, 0x1, RZ ;  /* 0x0420000019057989 */ /* 0x000e6200000e00ff */
[----:B------:R-:W-:Y:S01]  /*10c0*/  BSSY.RECONVERGENT B0, `(.L_x_172) ;  /* 0x000000f000007945 */ /* 0x000fe20003800200 */
[----:B0-----:R-:W-:Y:S01]  /*10d0*/  SEL R6, R4, RZ, P1 ;  /* 0x000000ff04067207 */ /* 0x001fe20000800000 */
[----:B------:R-:W-:Y:S01]  /*10e0*/  IMAD.MOV.U32 R4, RZ, RZ, R24 ;  /* 0x000000ffff047224 */ /* 0x000fe200078e0018 */
[----:B-1----:R-:W-:Y:S01]  /*10f0*/  SEL R7, R5, RZ, P1 ;  /* 0x000000ff05077207 */ /* 0x002fe20000800000 */
[----:B------:R-:W-:-:S03]  /*1100*/  IMAD.MOV.U32 R5, RZ, RZ, R25 ;  /* 0x000000ffff057224 */ /* 0x000fc600078e0019 */
[----:B------:R-:W-:-:S13]  /*1110*/  ISETP.NE.AND P0, PT, R6, R7, PT ;  /* 0x000000070600720c */ /* 0x000fda0003f05270 */
        /* <DEDUP_REMOVED lines=9> */
.L_x_173:
[----:B------:R-:W-:Y:S05]  /*11b0*/  BSYNC.RECONVERGENT B0 ;  /* 0x0000000000007941 */ /* 0x000fea0003800200 */
.L_x_172:
[----:B------:R-:W0:Y:S01]  /*11c0*/  SHFL.UP PT, R7, R5, 0x2, RZ ;  /* 0x0440000005077989 */ /* 0x000e2200000e00ff */
[----:B------:R-:W-:Y:S01]  /*11d0*/  ISETP.GE.U32.AND P0, PT, R17, 0x2, PT ;  /* 0x000000021100780c */ /* 0x000fe20003f06070 */
[----:B------:R-:W-:Y:S02]  /*11e0*/  BSSY.RECONVERGENT B0, `(.L_x_174) ;  /* 0x000000f000007945 */ /* 0x000fe40003800200 */
[----:B------:R-:W1:Y:S01]  /*11f0*/  SHFL.UP PT, R6, R4, 0x2, RZ ;  /* 0x0440000004067989 */ /* 0x000e6200000e00ff */
[----:B0-----:R-:W-:Y:S01]  /*1200*/  SEL R9, R7, RZ, P0 ;  /* 0x000000ff07097207 */ /* 0x001fe20000000000 */
[----:B------:R-:W-:Y:S01]  /*1210*/  IMAD.MOV.U32 R7, RZ, RZ, R5 ;  /* 0x000000ffff077224 */ /* 0x000fe200078e0005 */
[----:B-1----:R-:W-:-:S04]  /*1220*/  SEL R6, R6, RZ, P0 ;  /* 0x000000ff06067207 */ /* 0x002fc80000000000 */
[----:B------:R-:W-:-:S13]  /*1230*/  ISETP.NE.AND P0, PT, R6, R9, PT ;  /* 0x000000090600720c */ /* 0x000fda0003f05270 */
        /* <DEDUP_REMOVED lines=9> */
.L_x_175:
[----:B------:R-:W-:Y:S05]  /*12d0*/  BSYNC.RECONVERGENT B0 ;  /* 0x0000000000007941 */ /* 0x000fea0003800200 */
.L_x_174:
[----:B------:R-:W0:Y:S01]  /*12e0*/  SHFL.UP PT, R6, R7, 0x4, RZ ;  /* 0x0480000007067989 */ /* 0x000e2200000e00ff */
[----:B------:R-:W-:Y:S01]  /*12f0*/  ISETP.GE.U32.AND P0, PT, R17, 0x4, PT ;  /* 0x000000041100780c */ /* 0x000fe20003f06070 */
[----:B------:R-:W-:Y:S02]  /*1300*/  BSSY.RECONVERGENT B0, `(.L_x_176) ;  /* 0x000000f000007945 */ /* 0x000fe40003800200 */
[----:B------:R-:W1:Y:S01]  /*1310*/  SHFL.UP PT, R5, R4, 0x4, RZ ;  /* 0x0480000004057989 */ /* 0x000e6200000e00ff */
[----:B0-----:R-:W-:Y:S02]  /*1320*/  SEL R9, R6, RZ, P0 ;  /* 0x000000ff06097207 */ /* 0x001fe40000000000 */
[----:B-1----:R-:W-:Y:S01]  /*1330*/  SEL R6, R5, RZ, P0 ;  /* 0x000000ff05067207 */ /* 0x002fe20000000000 */
[----:B------:R-:W-:-:S03]  /*1340*/  IMAD.MOV.U32 R5, RZ, RZ, R7 ;  /* 0x000000ffff057224 */ /* 0x000fc600078e0007 */
        /* <DEDUP_REMOVED lines=10> */
.L_x_177:
[----:B------:R-:W-:Y:S05]  /*13f0*/  BSYNC.RECONVERGENT B0 ;  /* 0x0000000000007941 */ /* 0x000fea0003800200 */
.L_x_176:
        /* <DEDUP_REMOVED lines=17> */
.L_x_179:
[----:B------:R-:W-:Y:S05]  /*1510*/  BSYNC.RECONVERGENT B0 ;  /* 0x0000000000007941 */ /* 0x000fea0003800200 */
.L_x_178:
        /* <DEDUP_REMOVED lines=17> */
.L_x_181:
[----:B------:R-:W-:Y:S05]  /*1630*/  BSYNC.RECONVERGENT B0 ;  /* 0x0000000000007941 */ /* 0x000fea0003800200 */
.L_x_180:
[----:B------:R-:W0:Y:S01]  /*1640*/  SHFL.UP PT, R5, R5, 0x1, RZ ;  /* 0x0420000005057989 */ /* 0x000e2200000e00ff */
[----:B------:R-:W-:Y:S01]  /*1650*/  ISETP.GE.U32.AND P0, PT, R13, R0, PT ;  /* 0x000000000d00720c */ /* 0x000fe20003f06070 */
[----:B------:R-:W-:Y:S02]  /*1660*/  BSSY.RECONVERGENT B1, `(.L_x_182) ;  /* 0x00000b3000017945 */ /* 0x000fe40003800200 */
[----:B------:R-:W1:Y:S01]  /*1670*/  SHFL.UP PT, R9, R4, 0x1, RZ ;  /* 0x0420000004097989 */ /* 0x000e6200000e00ff */
[----:B0-----:R-:W-:Y:S02]  /*1680*/  SEL R7, R14, R5, !P1 ;  /* 0x000000050e077207 */ /* 0x001fe40004800000 */
[----:B-1----:R-:W-:-:S07]  /*1690*/  SEL R6, R12, R9, !P1 ;  /* 0x000000090c067207 */ /* 0x002fce0004800000 */
        /* <DEDUP_REMOVED lines=8> */
.L_x_190:
[----:B0-----:R-:W-:-:S06]  /*1720*/  IMAD.WIDE.U32 R8, R19, 0x10, R20 ;  /* 0x0000001013087825 */ /* 0x001fcc00078e0014 */
[----:B------:R-:W2:Y:S01]  /*1730*/  LDG.E.128 R8, desc[UR8][R8.64] ;  /* 0x0000000808087981 */ /* 0x000ea2000c1e1d00 */
[----:B------:R-:W-:Y:S01]  /*1740*/  ISETP.NE.AND P0, PT, R6, R7, PT ;  /* 0x000000070600720c */ /* 0x000fe20003f05270 */
[----:B------:R-:W-:Y:S01]  /*1750*/  VIADD R12, R12, 0x1 ;  /* 0x000000010c0c7836 */ /* 0x000fe20000000000 */
[----:B------:R-:W-:Y:S04]  /*1760*/  BSSY.RECONVERGENT B2, `(.L_x_186) ;  /* 0x000000d000027945 */ /* 0x000fe80003800200 */
[----:B------:R-:W-:Y:S01]  /*1770*/  ISETP.NE.AND P1, PT, R12, RZ, PT ;  /* 0x000000ff0c00720c */ /* 0x000fe20003f25270 */
[----:B--2---:R-:W-:Y:S02]  /*1780*/  IMAD.MOV.U32 R4, RZ, RZ, R8 ;  /* 0x000000ffff047224 */ /* 0x004fe400078e0008 */
[----:B------:R-:W-:-:S04]  /*1790*/  IMAD.MOV.U32 R5, RZ, RZ, R9 ;  /* 0x000000ffff057224 */ /* 0x000fc800078e0009 */
[----:B------:R-:W-:Y:S06]  /*17a0*/  @!P0 BRA `(.L_x_187) ;  /* 0x0000000000208947 */ /* 0x000fec0003800000 */
        /* <DEDUP_REMOVED lines=8> */
.L_x_187:
[----:B------:R-:W-:Y:S05]  /*1830*/  BSYNC.RECONVERGENT B2 ;  /* 0x0000000000027941 */ /* 0x000fea0003800200 */
.L_x_186:
        /* <DEDUP_REMOVED lines=13> */
.L_x_189:
[----:B------:R-:W-:Y:S05]  /*1910*/  BSYNC.RECONVERGENT B2 ;  /* 0x0000000000027941 */ /* 0x000fea0003800200 */
.L_x_188:
[----:B------:R-:W-:-:S04]  /*1920*/  IMAD.WIDE.U32 R8, R19, 0x10, R22 ;  /* 0x0000001013087825 */ /* 0x000fc800078e0016 */
[----:B------:R-:W-:Y:S01]  /*1930*/  VIADD R19, R19, 0x1 ;  /* 0x0000000113137836 */ /* 0x000fe20000000000 */
[----:B------:R0:W-:Y:S01]  /*1940*/  STG.E.128 desc[UR8][R8.64], R4 ;  /* 0x0000000408007986 */ /* 0x0001e2000c101d08 */
[----:B------:R-:W-:Y:S05]  /*1950*/  @P1 BRA `(.L_x_190) ;  /* 0xfffffffc00701947 */ /* 0x000fea000383ffff */
.L_x_185:
[----:B------:R-:W-:Y:S05]  /*1960*/  BSYNC.RECONVERGENT B0 ;  /* 0x0000000000007941 */ /* 0x000fea0003800200 */
.L_x_184:
[----:B0-----:R-:W-:-:S05]  /*1970*/  IMAD.IADD R4, R13, 0x1, -R0 ;  /* 0x000000010d047824 */ /* 0x001fca00078e0a00 */
[----:B------:R-:W-:-:S13]  /*1980*/  ISETP.GT.U32.AND P0, PT, R4, -0x4, PT ;  /* 0xfffffffc0400780c */ /* 0x000fda0003f04070 */
[----:B------:R-:W-:Y:S05]  /*1990*/  @P0 BRA `(.L_x_183) ;  /* 0x0000000400fc0947 */ /* 0x000fea0003800000 */
.L_x_207:
[----:B------:R-:W-:-:S05]  /*19a0*/  IMAD.WIDE.U32 R26, R19, 0x10, R20 ;  /* 0x00000010131a7825 */ /* 0x000fca00078e0014 */
[----:B------:R-:W2:Y:S01]  /*19b0*/  LDG.E.128 R8, desc[UR8][R26.64] ;  /* 0x000000081a087981 */ /* 0x000ea2000c1e1d00 */
[----:B------:R-:W-:Y:S01]  /*19c0*/  ISETP.NE.AND P0, PT, R6, R7, PT ;  /* 0x000000070600720c */ /* 0x000fe20003f05270 */
[----:B------:R-:W-:Y:S01]  /*19d0*/  BSSY.RECONVERGENT B0, `(.L_x_191) ;  /* 0x000000c000007945 */ /* 0x000fe20003800200 */
[----:B0-2---:R-:W-:Y:S02]  /*19e0*/  IMAD.MOV.U32 R4, RZ, RZ, R8 ;  /* 0x000000ffff047224 */ /* 0x005fe400078e0008 */
        /* <DEDUP_REMOVED lines=10> */
.L_x_192:
[----:B------:R-:W-:Y:S05]  /*1a90*/  BSYNC.RECONVERGENT B0 ;  /* 0x0000000000007941 */ /* 0x000fea0003800200 */
.L_x_191:
[----:B------:R-:W-:Y:S01]  /*1aa0*/  ISETP.NE.AND P0, PT, R4, R5, PT ;  /* 0x000000050400720c */ /* 0x000fe20003f05270 */
[----:B------:R-:W-:Y:S01]  /*1ab0*/  IMAD.MOV.U32 R24, RZ, RZ, R22 ;  /* 0x000000ffff187224 */ /* 0x000fe200078e0016 */
[----:B------:R-:W-:Y:S01]  /*1ac0*/  BSSY.RECONVERGENT B0, `(.L_x_193) ;  /* 0x000000e000007945 */ /* 0x000fe20003800200 */
[----:B------:R-:W-:Y:S02]  /*1ad0*/  IMAD.MOV.U32 R25, RZ, RZ, R23 ;  /* 0x000000ffff197224 */ /* 0x000fe400078e0017 */
[----:B------:R-:W-:Y:S02]  /*1ae0*/  IMAD.MOV.U32 R6, RZ, RZ, R10 ;  /* 0x000000ffff067224 */ /* 0x000fe400078e000a */
[----:B------:R-:W-:-:S04]  /*1af0*/  IMAD.WIDE.U32 R24, R19, 0x10, R24 ;  /* 0x0000001013187825 */ /* 0x000fc800078e0018 */
[----:B------:R-:W-:Y:S02]  /*1b00*/  IMAD.MOV.U32 R7, RZ, RZ, R11 ;  /* 0x000000ffff077224 */ /* 0x000fe400078e000b */
        /* <DEDUP_REMOVED lines=9> */
.L_x_194:
[----:B------:R-:W-:Y:S05]  /*1ba0*/  BSYNC.RECONVERGENT B0 ;  /* 0x0000000000007941 */ /* 0x000fea0003800200 */
.L_x_193:
[----:B------:R0:W-:Y:S04]  /*1bb0*/  STG.E.128 desc[UR8][R24.64], R4 ;  /* 0x0000000418007986 */ /* 0x0001e8000c101d08 */
[----:B------:R-:W2:Y:S01]  /*1bc0*/  LDG.E.128 R8, desc[UR8][R26.64+0x10] ;  /* 0x000010081a087981 */ /* 0x000ea2000c1e1d00 */
[----:B------:R-:W-:Y:S01]  /*1bd0*/  ISETP.NE.AND P0, PT, R6, R7, PT ;  /* 0x000000070600720c */ /* 0x000fe20003f05270 */
[----:B------:R-:W-:Y:S01]  /*1be0*/  BSSY.RECONVERGENT B0, `(.L_x_195) ;  /* 0x000000c000007945 */ /* 0x000fe20003800200 */
[----:B--2---:R-:W-:Y:S02]  /*1bf0*/  IMAD.MOV.U32 R12, RZ, RZ, R8 ;  /* 0x000000ffff0c7224 */ /* 0x004fe400078e0008 */
[----:B------:R-:W-:-:S09]  /*1c00*/  IMAD.MOV.U32 R13, RZ, RZ, R9 ;  /* 0x000000ffff0d7224 */ /* 0x000fd200078e0009 */
[----:B0-----:R-:W-:Y:S05]  /*1c10*/  @!P0 BRA `(.L_x_196) ;  /* 0x0000000000208947 */ /* 0x001fea0003800000 */
        /* <DEDUP_REMOVED lines=8> */
.L_x_196:
[----:B------:R-:W-:Y:S05]  /*1ca0*/  BSYNC.RECONVERGENT B0 ;  /* 0x0000000000007941 */ /* 0x000fea0003800200 */
.L_x_195:
        /* <DEDUP_REMOVED lines=13> */
.L_x_198:
[----:B------:R-:W-:Y:S05]  /*1d80*/  BSYNC.RECONVERGENT B0 ;  /* 0x0000000000007941 */ /* 0x000fea0003800200 */
.L_x_197:
        /* <DEDUP_REMOVED lines=15> */
.L_x_200:
[----:B------:R-:W-:Y:S05]  /*1e80*/  BSYNC.RECONVERGENT B0 ;  /* 0x0000000000007941 */ /* 0x000fea0003800200 */
.L_x_199:
        /* <DEDUP_REMOVED lines=13> */
.L_x_202:
[----:B------:R-:W-:Y:S05]  /*1f60*/  BSYNC.RECONVERGENT B0 ;  /* 0x0000000000007941 */ /* 0x000fea0003800200 */
.L_x_201:
[----:B------:R0:W-:Y:S04]  /*1f70*/  STG.E.128 desc[UR8][R24.64+0x20], R8 ;  /* 0x0000200818007986 */ /* 0x0001e8000c101d08 */
[----:B------:R-:W2:Y:S01]  /*1f80*/  LDG.E.128 R12, desc[UR8][R26.64+0x30] ;  /* 0x000030081a0c7981 */ /* 0x000ea2000c1e1d00 */
[----:B------:R-:W-:Y:S01]  /*1f90*/  ISETP.NE.AND P0, PT, R10, R11, PT ;  /* 0x0000000b0a00720c */ /* 0x000fe20003f05270 */
[----:B------:R-:W-:Y:S01]  /*1fa0*/  VIADD R19, R19, 0x4 ;  /* 0x0000000413137836 */ /* 0x000fe20000000000 */
[----:B------:R-:W-:Y:S04]  /*1fb0*/  BSSY.RECONVERGENT B0, `(.L_x_203) ;  /* 0x000000d000007945 */ /* 0x000fe80003800200 */
[----:B------:R-:W-:Y:S01]  /*1fc0*/  ISETP.GE.U32.AND P1, PT, R19, R0, PT ;  /* 0x000000001300720c */ /* 0x000fe20003f26070 */
[----:B--2---:R-:W-:-:S02]  /*1fd0*/  IMAD.MOV.U32 R4, RZ, RZ, R12 ;  /* 0x000000ffff047224 */ /* 0x004fc400078e000c */
[----:B------:R-:W-:-:S04]  /*1fe0*/  IMAD.MOV.U32 R5, RZ, RZ, R13 ;  /* 0x000000ffff057224 */ /* 0x000fc800078e000d */
[----:B0-----:R-:W-:Y:S06]  /*1ff0*/  @!P0 BRA `(.L_x_204) ;  /* 0x0000000000208947 */ /* 0x001fec0003800000 */
        /* <DEDUP_REMOVED lines=8> */
.L_x_204:
[----:B------:R-:W-:Y:S05]  /*2080*/  BSYNC.RECONVERGENT B0 ;  /* 0x0000000000007941 */ /* 0x000fea0003800200 */
.L_x_203:
        /* <DEDUP_REMOVED lines=13> */
.L_x_206:
[----:B------:R-:W-:Y:S05]  /*2160*/  BSYNC.RECONVERGENT B0 ;  /* 0x0000000000007941 */ /* 0x000fea0003800200 */
.L_x_205:
[----:B------:R0:W-:Y:S01]  /*2170*/  STG.E.128 desc[UR8][R24.64+0x30], R4 ;  /* 0x0000300418007986 */ /* 0x0001e2000c101d08 */
[----:B------:R-:W-:Y:S05]  /*2180*/  @!P1 BRA `(.L_x_207) ;  /* 0xfffffff800049947 */ /* 0x000fea000383ffff */
.L_x_183:
[----:B------:R-:W-:Y:S05]  /*2190*/  BSYNC.RECONVERGENT B1 ;  /* 0x0000000000017941 */ /* 0x000fea0003800200 */
.L_x_182:
[----:B------:R-:W-:-:S13]  /*21a0*/  ISETP.NE.AND P0, PT, R17, 0x1f, PT ;  /* 0x0000001f1100780c */ /* 0x000fda0003f05270 */
[----:B------:R-:W-:Y:S05]  /*21b0*/  @P0 EXIT ;  /* 0x000000000000094d */ /* 0x000fea0003800000 */
[----:B0-----:R-:W-:-:S05]  /*21c0*/  IMAD.SHL.U32 R4, R2, 0x20, RZ ;  /* 0x0000002002047824 */ /* 0x001fca00078e00ff */
[----:B------:R-:W-:-:S04]  /*21d0*/  IADD3 R5, P1, P2, R16, R3, -R4 ;  /* 0x0000000310057210 */ /* 0x000fc80007a3e804 */
[----:B------:R-:W-:Y:S02]  /*21e0*/  ISETP.GT.U32.AND P0, PT, R5, R16, PT ;  /* 0x000000100500720c */ /* 0x000fe40003f04070 */
[----:B------:R-:W-:-:S04]  /*21f0*/  IADD3.X R0, PT, PT, RZ, -0x1, RZ, P1, P2 ;  /* 0xffffffffff007810 */ /* 0x000fc80000fe44ff */
[----:B------:R-:W-:-:S13]  /*2200*/  ISETP.GT.U32.AND.EX P0, PT, R0, RZ, PT, P0 ;  /* 0x000000ff0000720c */ /* 0x000fda0003f04100 */
[----:B------:R-:W-:Y:S05]  /*2210*/  @!P0 EXIT ;  /* 0x000000000000894d */ /* 0x000fea0003800000 */
[----:B------:R-:W-:Y:S01]  /*2220*/  LOP3.LUT R0, R3, 0x3, RZ, 0xc0, !PT ;  /* 0x0000000303007812 */ /* 0x000fe200078ec0ff */
[----:B------:R-:W-:Y:S01]  /*2230*/  BSSY.RECONVERGENT B0, `(.L_x_208) ;  /* 0x0000027000007945 */ /* 0x000fe20003800200 */
[----:B------:R-:W-:Y:S02]  /*2240*/  IMAD.MOV.U32 R17, RZ, RZ, RZ ;  /* 0x000000ffff117224 */ /* 0x000fe400078e00ff */
[----:B------:R-:W-:-:S04]  /*2250*/  ISETP.NE.U32.AND P0, PT, R0, RZ, PT ;  /* 0x000000ff0000720c */ /* 0x000fc80003f05070 */
[----:B------:R-:W-:-:S13]  /*2260*/  ISETP.NE.AND.EX P0, PT, RZ, RZ, PT, P0 ;  /* 0x000000ffff00720c */ /* 0x000fda0003f05300 */
[----:B------:R-:W-:Y:S05]  /*2270*/  @!P0 BRA `(.L_x_209) ;  /* 0x0000000000888947 */ /* 0x000fea0003800000 */
[----:B------:R-:W-:-:S07]  /*2280*/  IMAD.MOV.U32 R2, RZ, RZ, RZ ;  /* 0x000000ffff027224 */ /* 0x000fce00078e00ff */
.L_x_212:
[C---:B------:R-:W-:Y:S01]  /*2290*/  IMAD.SHL.U32 R13, R16.reuse, 0x8, RZ ;  /* 0x00000008100d7824 */ /* 0x040fe200078e00ff */
[----:B------:R-:W-:-:S04]  /*22a0*/  SHF.L.U64.HI R9, R16, 0x3, R17 ;  /* 0x0000000310097819 */ /* 0x000fc80000010211 */
[----:B------:R-:W-:-:S05]  /*22b0*/  IADD3 R10, P0, PT, R13, R20, RZ ;  /* 0x000000140d0a7210 */ /* 0x000fca0007f1e0ff */
[----:B------:R-:W-:-:S05]  /*22c0*/  IMAD.X R11, R9, 0x1, R21, P0 ;  /* 0x00000001090b7824 */ /* 0x000fca00000e0615 */
[----:B------:R-:W2:Y:S04]  /*22d0*/  LDG.E R12, desc[UR8][R10.64] ;  /* 0x000000080a0c7981 */ /* 0x000ea8000c1e1900 */
[----:B------:R-:W3:Y:S01]  /*22e0*/  LDG.E R15, desc[UR8][R10.64+0x4] ;  /* 0x000004080a0f7981 */ /* 0x000ee2000c1e1900 */
[----:B------:R-:W-:Y:S01]  /*22f0*/  ISETP.NE.AND P0, PT, R6, R7, PT ;  /* 0x000000070600720c */ /* 0x000fe20003f05270 */
[----:B------:R-:W-:Y:S01]  /*2300*/  BSSY.RECONVERGENT B1, `(.L_x_210) ;  /* 0x0000010000017945 */ /* 0x000fe20003800200 */
[----:B------:R-:W-:Y:S01]  /*2310*/  IADD3 R8, P1, PT, R13, R22, RZ ;  /* 0x000000160d087210 */ /* 0x000fe20007f3e0ff */
[----:B------:R-:W-:Y:S02]  /*2320*/  IMAD.MOV.U32 R13, RZ, RZ, R7 ;  /* 0x000000ffff0d7224 */ /* 0x000fe400078e0007 */
[----:B------:R-:W-:-:S02]  /*2330*/  IMAD.MOV.U32 R14, RZ, RZ, R6 ;  /* 0x000000ffff0e7224 */ /* 0x000fc400078e0006 */
[----:B------:R-:W-:Y:S02]  /*2340*/  IMAD.X R9, R9, 0x1, R23, P1 ;  /* 0x0000000109097824 */ /* 0x000fe400008e0617 */
[----:B--2---:R-:W-:Y:S02]  /*2350*/  IMAD.MOV.U32 R6, RZ, RZ, R12 ;  /* 0x000000ffff067224 */ /* 0x004fe400078e000c */
[----:B---3--:R-:W-:Y:S02]  /*2360*/  IMAD.MOV.U32 R7, RZ, RZ, R15 ;  /* 0x000000ffff077224 */ /* 0x008fe400078e000f */
        /* <DEDUP_REMOVED lines=9> */
.L_x_211:
[----:B------:R-:W-:Y:S05]  /*2400*/  BSYNC.RECONVERGENT B1 ;  /* 0x0000000000017941 */ /* 0x000fea0003800200 */
.L_x_210:
[----:B------:R-:W-:Y:S01]  /*2410*/  IADD3 R0, P0, PT, R0, -0x1, RZ ;  /* 0xffffffff00007810 */ /* 0x000fe20007f1e0ff */
[----:B------:R0:W-:Y:S01]  /*2420*/  STG.E desc[UR8][R8.64], R6 ;  /* 0x0000000608007986 */ /* 0x0001e2000c101908 */
[----:B------:R-:W-:Y:S02]  /*2430*/  VIADD R16, R16, 0x1 ;  /* 0x0000000110107836 */ /* 0x000fe40000000000 */
[----:B------:R-:W-:Y:S01]  /*2440*/  IADD3.X R2, PT, PT, R2, -0x1, RZ, P0, !PT ;  /* 0xffffffff02027810 */ /* 0x000fe200007fe4ff */
[----:B------:R0:W-:Y:S01]  /*2450*/  STG.E desc[UR8][R8.64+0x4], R7 ;  /* 0x0000040708007986 */ /* 0x0001e2000c101908 */
[----:B------:R-:W-:Y:S01]  /*2460*/  ISETP.NE.U32.AND P0, PT, R0, RZ, PT ;  /* 0x000000ff0000720c */ /* 0x000fe20003f05070 */
[----:B------:R-:W-:-:S03]  /*2470*/  IMAD.MOV.U32 R17, RZ, RZ, RZ ;  /* 0x000000ffff117224 */ /* 0x000fc600078e00ff */
[----:B------:R-:W-:-:S13]  /*2480*/  ISETP.NE.AND.EX P0, PT, R2, RZ, PT, P0 ;  /* 0x000000ff0200720c */ /* 0x000fda0003f05300 */
[----:B0-----:R-:W-:Y:S05]  /*2490*/  @P0 BRA `(.L_x_212) ;  /* 0xfffffffc007c0947 */ /* 0x001fea000383ffff */
.L_x_209:
[----:B------:R-:W-:Y:S05]  /*24a0*/  BSYNC.RECONVERGENT B0 ;  /* 0x0000000000007941 */ /* 0x000fea0003800200 */
.L_x_208:
[----:B------:R-:W-:-:S04]  /*24b0*/  IADD3 R3, P1, PT, -R3, R4, RZ ;  /* 0x0000000403037210 */ /* 0x000fc80007f3e1ff */
[----:B------:R-:W-:Y:S01]  /*24c0*/  ISETP.GT.U32.AND P0, PT, R3, -0x4, PT ;  /* 0xfffffffc0300780c */ /* 0x000fe20003f04070 */
[----:B------:R-:W-:-:S05]  /*24d0*/  IMAD.X R0, RZ, RZ, -0x1, P1 ;  /* 0xffffffffff007424 */ /* 0x000fca00008e06ff */
[----:B------:R-:W-:-:S13]  /*24e0*/  ISETP.GT.U32.AND.EX P0, PT, R0, -0x1, PT, P0 ;  /* 0xffffffff0000780c */ /* 0x000fda0003f04100 */
[----:B------:R-:W-:Y:S05]  /*24f0*/  @P0 EXIT ;  /* 0x000000000000094d */ /* 0x000fea0003800000 */
.L_x_221:
[C---:B------:R-:W-:Y:S01]  /*2500*/  IMAD.SHL.U32 R11, R16.reuse, 0x8, RZ ;  /* 0x00000008100b7824 */ /* 0x040fe200078e00ff */
[----:B------:R-:W-:-:S04]  /*2510*/  SHF.L.U64.HI R3, R16, 0x3, R17 ;  /* 0x0000000310037819 */ /* 0x000fc80000010211 */
[----:B------:R-:W-:-:S05]  /*2520*/  IADD3 R8, P0, PT, R11, R20, RZ ;  /* 0x000000140b087210 */ /* 0x000fca0007f1e0ff */
[----:B------:R-:W-:-:S05]  /*2530*/  IMAD.X R9, R3, 0x1, R21, P0 ;  /* 0x0000000103097824 */ /* 0x000fca00000e0615 */
[----:B------:R-:W2:Y:S04]  /*2540*/  LDG.E R4, desc[UR8][R8.64+0x4] ;  /* 0x0000040808047981 */ /* 0x000ea8000c1e1900 */
[----:B------:R0:W5:Y:S01]  /*2550*/  LDG.E R13, desc[UR8][R8.64] ;  /* 0x00000008080d7981 */ /* 0x000162000c1e1900 */
[----:B------:R-:W-:Y:S02]  /*2560*/  ISETP.NE.AND P0, PT, R6, R7, PT ;  /* 0x000000070600720c */ /* 0x000fe40003f05270 */
[----:B------:R-:W-:Y:S01]  /*2570*/  IADD3 R10, P1, PT, R11, R22, RZ ;  /* 0x000000160b0a7210 */ /* 0x000fe20007f3e0ff */
[----:B------:R-:W-:Y:S04]  /*2580*/  BSSY.RECONVERGENT B0, `(.L_x_213) ;  /* 0x000000d000007945 */ /* 0x000fe80003800200 */
[----:B------:R-:W-:-:S02]  /*2590*/  IMAD.X R11, R3, 0x1, R23, P1 ;  /* 0x00000001030b7824 */ /* 0x000fc400008e0617 */
[----:B------:R-:W-:-:S04]  /*25a0*/  IMAD.WIDE.U32 R2, R16, 0x8, R20 ;  /* 0x0000000810027825 */ /* 0x000fc800078e0014 */
[----:B--2---:R-:W-:Y:S01]  /*25b0*/  IMAD.MOV.U32 R0, RZ, RZ, R4 ;  /* 0x000000ffff007224 */ /* 0x004fe200078e0004 */
[----:B0-----:R-:W-:Y:S06]  /*25c0*/  @!P0 BRA `(.L_x_214) ;  /* 0x0000000000208947 */ /* 0x001fec0003800000 */
[----:B-----5:R-:W-:Y:S01]  /*25d0*/  ISETP.NE.AND P1, PT, R13, R4, PT ;  /* 0x000000040d00720c */ /* 0x020fe20003f25270 */
[----:B------:R-:W-:-:S12]  /*25e0*/  IMAD.MOV.U32 R0, RZ, RZ, R7 ;  /* 0x000000ffff007224 */ /* 0x000fd800078e0007 */
[----:B------:R-:W-:-:S04]  /*25f0*/  @P1 ISETP.NE.AND P0, PT, R6, -0x1, PT ;  /* 0xffffffff0600180c */ /* 0x000fc80003f05270 */
[----:B------:R-:W-:-:S04]  /*2600*/  @P1 ISETP.NE.AND P0, PT, R13, -0x1, P0 ;  /* 0xffffffff0d00180c */ /* 0x000fc80000705270 */
[----:B------:R-:W-:Y:S01]  /*2610*/  @P1 ISETP.EQ.AND P0, PT, R7, R13, P0 ;  /* 0x0000000d0700120c */ /* 0x000fe20000702270 */
[----:B------:R-:W-:-:S03]  /*2620*/  IMAD.MOV.U32 R13, RZ, RZ, R6 ;  /* 0x000000ffff0d7224 */ /* 0x000fc600078e0006 */
[----:B------:R-:W-:Y:S02]  /*2630*/  @P1 SEL R13, R6, 0xffffffff, P0 ;  /* 0xffffffff060d1807 */ /* 0x000fe40000000000 */
[----:B------:R-:W-:-:S07]  /*2640*/  @P1 SEL R0, R4, 0xffffffff, P0 ;  /* 0xffffffff04001807 */ /* 0x000fce0000000000 */
.L_x_214:
[----:B------:R-:W-:Y:S05]  /*2650*/  BSYNC.RECONVERGENT B0 ;  /* 0x0000000000007941 */ /* 0x000fea0003800200 */
.L_x_213:
[----:B-----5:R0:W-:Y:S04]  /*2660*/  STG.E desc[UR8][R10.64], R13 ;  /* 0x0000000d0a007986 */ /* 0x0201e8000c101908 */
[----:B------:R0:W-:Y:S04]  /*2670*/  STG.E desc[UR8][R10.64+0x4], R0 ;  /* 0x000004000a007986 */ /* 0x0001e8000c101908 */
[----:B------:R-:W2:Y:S04]  /*2680*/  LDG.E R6, desc[UR8][R2.64+0xc] ;  /* 0x00000c0802067981 */ /* 0x000ea8000c1e1900 */
[----:B------:R0:W5:Y:S01]  /*2690*/  LDG.E R7, desc[UR8][R2.64+0x8] ;  /* 0x0000080802077981 */ /* 0x000162000c1e1900 */
[----:B------:R-:W-:Y:S01]  /*26a0*/  ISETP.NE.AND P0, PT, R13, R0, PT ;  /* 0x000000000d00720c */ /* 0x000fe20003f05270 */
[----:B------:R-:W-:Y:S01]  /*26b0*/  IMAD.MOV.U32 R8, RZ, RZ, R22 ;  /* 0x000000ffff087224 */ /* 0x000fe200078e0016 */
[----:B------:R-:W-:Y:S01]  /*26c0*/  BSSY.RECONVERGENT B0, `(.L_x_215) ;  /* 0x000000d000007945 */ /* 0x000fe20003800200 */
[----:B------:R-:W-:-:S02]  /*26d0*/  IMAD.MOV.U32 R9, RZ, RZ, R23 ;  /* 0x000000ffff097224 */ /* 0x000fc400078e0017 */
[----:B------:R-:W-:-:S04]  /*26e0*/  IMAD.WIDE.U32 R8, R16, 0x8, R8 ;  /* 0x0000000810087825 */ /* 0x000fc800078e0008 */
[----:B--2---:R-:W-:-:S04]  /*26f0*/  IMAD.MOV.U32 R4, RZ, RZ, R6 ;  /* 0x000000ffff047224 */ /* 0x004fc800078e0006 */
[----:B0-----:R-:W-:Y:S05]  /*2700*/  @!P0 BRA `(.L_x_216) ;  /* 0x0000000000208947 */ /* 0x001fea0003800000 */
        /* <DEDUP_REMOVED lines=8> */
.L_x_216:
[----:B------:R-:W-:Y:S05]  /*2790*/  BSYNC.RECONVERGENT B0 ;  /* 0x0000000000007941 */ /* 0x000fea0003800200 */
.L_x_215:
[----:B-----5:R0:W-:Y:S04]  /*27a0*/  STG.E desc[UR8][R8.64+0x8], R7 ;  /* 0x0000080708007986 */ /* 0x0201e8000c101908 */
[----:B------:R0:W-:Y:S04]  /*27b0*/  STG.E desc[UR8][R8.64+0xc], R4 ;  /* 0x00000c0408007986 */ /* 0x0001e8000c101908 */
[----:B------:R-:W2:Y:S04]  /*27c0*/  LDG.E R6, desc[UR8][R2.64+0x14] ;  /* 0x0000140802067981 */ /* 0x000ea8000c1e1900 */
[----:B------:R0:W5:Y:S01]  /*27d0*/  LDG.E R11, desc[UR8][R2.64+0x10] ;  /* 0x00001008020b7981 */ /* 0x000162000c1e1900 */
[----:B------:R-:W-:Y:S01]  /*27e0*/  ISETP.NE.AND P0, PT, R7, R4, PT ;  /* 0x000000040700720c */ /* 0x000fe20003f05270 */
[----:B------:R-:W-:Y:S01]  /*27f0*/  BSSY.RECONVERGENT B0, `(.L_x_217) ;  /* 0x000000b000007945 */ /* 0x000fe20003800200 */
[----:B--2---:R-:W-:-:S11]  /*2800*/  IMAD.MOV.U32 R0, RZ, RZ, R6 ;  /* 0x000000ffff007224 */ /* 0x004fd600078e0006 */
        /* <DEDUP_REMOVED lines=9> */
.L_x_218:
[----:B------:R-:W-:Y:S05]  /*28a0*/  BSYNC.RECONVERGENT B0 ;  /* 0x0000000000007941 */ /* 0x000fea0003800200 */
.L_x_217:
        /* <DEDUP_REMOVED lines=16> */
.L_x_220:
[----:B------:R-:W-:Y:S05]  /*29b0*/  BSYNC.RECONVERGENT B0 ;  /* 0x0000000000007941 */ /* 0x000fea0003800200 */
.L_x_219:
[----:B-----5:R0:W-:Y:S01]  /*29c0*/  STG.E desc[UR8][R8.64+0x18], R6 ;  /* 0x0000180608007986 */ /* 0x0201e2000c101908 */
[----:B------:R-:W-:Y:S02]  /*29d0*/  VIADD R16, R16, 0x4 ;  /* 0x0000000410107836 */ /* 0x000fe40000000000 */
[----:B------:R-:W-:Y:S01]  /*29e0*/  IMAD.MOV.U32 R17, RZ, RZ, RZ ;  /* 0x000000ffff117224 */ /* 0x000fe200078e00ff */
[----:B------:R0:W-:Y:S02]  /*29f0*/  STG.E desc[UR8][R8.64+0x1c], R7 ;  /* 0x00001c0708007986 */ /* 0x0001e4000c101908 */
[----:B------:R-:W-:-:S13]  /*2a00*/  ISETP.GE.U32.AND P0, PT, R16, R5, PT ;  /* 0x000000051000720c */ /* 0x000fda0003f06070 */
[----:B0-----:R-:W-:Y:S05]  /*2a10*/  @!P0 BRA `(.L_x_221) ;  /* 0xfffffff800b88947 */ /* 0x001fea000383ffff */
[----:B------:R-:W-:Y:S05]  /*2a20*/  EXIT ;  /* 0x000000000000794d */ /* 0x000fea0003800000 */
        .weak           $__internal_4_$__cuda_sm20_div_u64
        .type           $__internal_4_$__cuda_sm20_div_u64,@function
        .size           $__internal_4_$__cuda_sm20_div_u64,(.L_x_557 - $__internal_4_$__cuda_sm20_div_u64)
$__internal_4_$__cuda_sm20_div_u64:
        /* <DEDUP_REMOVED lines=60> */
[----:B------:R-:W-:Y:S06]  /*2df0*/  RET.REL.NODEC R2 `(_ZN8scan_gpu10local_scanI18DebugRangeConcatOpLj2ELb1EEEvmPKNT_4DataEPS3_S6_) ;  /* 0xffffffd002807950 */ /* 0x000fec0003c3ffff */
.L_x_222:
        /* <DEDUP_REMOVED lines=16> */
.L_x_557:


//--------------------- .text._ZN8scan_gpu17hierarchical_scanI18DebugRangeConcatOpLj2EEEvmPKNT_4DataEPS3_ --------------------------
	.section	.text._ZN8scan_gpu17hierarchical_scanI18DebugRangeConcatOpLj2EEEvmPKNT_4DataEPS3_,"ax",@progbits
	.align	128
        .global         _ZN8scan_gpu17hierarchical_scanI18DebugRangeConcatOpLj2EEEvmPKNT_4DataEPS3_
        .type           _ZN8scan_gpu17hierarchical_scanI18DebugRangeConcatOpLj2EEEvmPKNT_4DataEPS3_,@function
        .size           _ZN8scan_gpu17hierarchical_scanI18DebugRangeConcatOpLj2EEEvmPKNT_4DataEPS3_,(.L_x_568 - _ZN8scan_gpu17hierarchical_scanI18DebugRangeConcatOpLj2EEEvmPKNT_4DataEPS3_)
        .other          _ZN8scan_gpu17hierarchical_scanI18DebugRangeConcatOpLj2EEEvmPKNT_4DataEPS3_,@"STO_CUDA_ENTRY STV_DEFAULT"
_ZN8scan_gpu17hierarchical_scanI18DebugRangeConcatOpLj2EEEvmPKNT_4DataEPS3_:
.text._ZN8scan_gpu17hierarchical_scanI18DebugRangeConcatOpLj2EEEvmPKNT_4DataEPS3_:
[----:B------:R-:W-:Y:S01]  /*0000*/  LDC R1, c[0x0][0x37c] ;  /* 0x0000df00ff017b82 */ /* 0x000fe20000000800 */
[----:B------:R-:W0:Y:S01]  /*0010*/  S2R R0, SR_TID.X ;  /* 0x0000000000007919 */ /* 0x000e220000002100 */
[----:B------:R-:W1:Y:S01]  /*0020*/  LDCU.64 UR4, c[0x0][0x380] ;  /* 0x00007000ff0477ac */ /* 0x000e620008000a00 */
[----:B------:R-:W-:Y:S01]  /*0030*/  BSSY.RECONVERGENT B1, `(.L_x_223) ;  /* 0x00000bf000017945 */ /* 0x000fe20003800200 */
[----:B------:R-:W-:Y:S01]  /*0040*/  CS2R R20, SRZ ;  /* 0x0000000000147805 */ /* 0x000fe2000001ff00 */
[----:B------:R-:W2:Y:S01]  /*0050*/  LDCU.64 UR6, c[0x0][0x358] ;  /* 0x00006b00ff0677ac */ /* 0x000ea20008000a00 */
[----:B-1----:R-:W-:-:S04]  /*0060*/  USHF.R.U64 UR4, UR4, 0x5, UR5 ;  /* 0x0000000504047899 */ /* 0x002fc80008001205 */
[----:B------:R-:W-:Y:S01]  /*0070*/  ULOP3.LUT UR4, UR4, 0xfffffffe, URZ, 0xc0, !UPT ;  /* 0xfffffffe04047892 */ /* 0x000fe2000f8ec0ff */
[----:B0-----:R-:W-:-:S05]  /*0080*/  LOP3.LUT R0, R0, 0x1f, RZ, 0xc0, !PT ;  /* 0x0000001f00007812 */ /* 0x001fca00078ec0ff */
[----:B------:R-:W-:-:S04]  /*0090*/  IMAD R16, R0, UR4, RZ ;  /* 0x0000000400107c24 */ /* 0x000fc8000f8e02ff */
[----:B------:R-:W-:Y:S01]  /*00a0*/  VIADD R3, R16, UR4 ;  /* 0x0000000410037c36 */ /* 0x000fe20008000000 */
[----:B------:R-:W-:-:S04]  /*00b0*/  SHF.R.U32.HI R17, RZ, 0x1, R16 ;  /* 0x00000001ff117819 */ /* 0x000fc80000011610 */
[----:B------:R-:W-:-:S04]  /*00c0*/  SHF.R.U32.HI R2, RZ, 0x1, R3 ;  /* 0x00000001ff027819 */ /* 0x000fc80000011603 */
[----:B------:R-:W-:-:S13]  /*00d0*/  ISETP.GE.U32.AND P0, PT, R17, R2, PT ;  /* 0x000000021100720c */ /* 0x000fda0003f06070 */
[----:B--2---:R-:W-:Y:S05]  /*00e0*/  @P0 BRA `(.L_x_224) ;  /* 0x0000000800cc0947 */ /* 0x004fea0003800000 */
[----:B------:R-:W-:Y:S01]  /*00f0*/  IMAD.IADD R4, R17, 0x1, -R2 ;  /* 0x0000000111047824 */ /* 0x000fe200078e0a02 */
[----:B------:R-:W-:Y:S01]  /*0100*/  BSSY.RECONVERGENT B0, `(.L_x_225) ;  /* 0x0000087000007945 */ /* 0x000fe20003800200 */
[----:B------:R-:W-:Y:S01]  /*0110*/  CS2R R20, SRZ ;  /* 0x0000000000147805 */ /* 0x000fe2000001ff00 */
[--C-:B------:R-:W-:Y:S02]  /*0120*/  IMAD.MOV.U32 R23, RZ, RZ, R17.reuse ;  /* 0x000000ffff177224 */ /* 0x100fe400078e0011 */
[----:B------:R-:W-:Y:S01]  /*0130*/  ISETP.GT.U32.AND P0, PT, R4, -0x4, PT ;  /* 0xfffffffc0400780c */ /* 0x000fe20003f04070 */
[----:B------:R-:W-:-:S05]  /*0140*/  IMAD.IADD R4, R2, 0x1, -R17 ;  /* 0x0000000102047824 */ /* 0x000fca00078e0a11 */
[----:B------:R-:W-:-:S07]  /*0150*/  LOP3.LUT R22, R4, 0x3, RZ, 0xc0, !PT ;  /* 0x0000000304167812 */ /* 0x000fce00078ec0ff */
[----:B------:R-:W-:Y:S05]  /*0160*/  @P0 BRA `(.L_x_226) ;  /* 0x0000000800000947 */ /* 0x000fea0003800000 */
[----:B------:R-:W0:Y:S01]  /*0170*/  LDCU.64 UR8, c[0x0][0x388] ;  /* 0x00007100ff0877ac */ /* 0x000e220008000a00 */
[----:B------:R-:W-:Y:S01]  /*0180*/  IMAD.SHL.U32 R5, R16, 0x8, RZ ;  /* 0x0000000810057824 */ /* 0x000fe200078e00ff */
[----:B------:R-:W-:Y:S01]  /*0190*/  LOP3.LUT R4, R4, 0x7ffffffc, RZ, 0xc0, !PT ;  /* 0x7ffffffc04047812 */ /* 0x000fe200078ec0ff */
[----:B------:R-:W-:Y:S02]  /*01a0*/  IMAD.MOV.U32 R20, RZ, RZ, RZ ;  /* 0x000000ffff147224 */ /* 0x000fe400078e00ff */
[----:B------:R-:W-:Y:S01]  /*01b0*/  IMAD.MOV.U32 R23, RZ, RZ, R17 ;  /* 0x000000ffff177224 */ /* 0x000fe200078e0011 */
[----:B------:R-:W-:Y:S01]  /*01c0*/  LOP3.LUT R18, R5, 0xfffffff0, RZ, 0xc0, !PT ;  /* 0xfffffff005127812 */ /* 0x000fe200078ec0ff */
[----:B------:R-:W-:Y:S01]  /*01d0*/  IMAD.MOV R24, RZ, RZ, -R4 ;  /* 0x000000ffff187224 */ /* 0x000fe200078e0a04 */
[----:B------:R-:W-:-:S04]  /*01e0*/  SHF.R.U32.HI R5, RZ, 0x1d, R16 ;  /* 0x0000001dff057819 */ /* 0x000fc80000011610 */
[----:B------:R-:W-:Y:S02]  /*01f0*/  LOP3.LUT R5, R5, 0x7, RZ, 0xc0, !PT ;  /* 0x0000000705057812 */ /* 0x000fe400078ec0ff */
[----:B0-----:R-:W-:-:S04]  /*0200*/  IADD3 R18, P0, PT, R18, UR8, RZ ;  /* 0x0000000812127c10 */ /* 0x001fc8000ff1e0ff */
[----:B------:R-:W-:-:S04]  /*0210*/  IADD3 R18, P1, PT, R18, 0x20, RZ ;  /* 0x0000002012127810 */ /* 0x000fc80007f3e0ff */
[----:B------:R-:W-:-:S09]  /*0220*/  IADD3.X R19, PT, PT, RZ, UR9, R5, P1, P0 ;  /* 0x00000009ff137c10 */ /* 0x000fd20008fe0405 */
.L_x_243:
[----:B------:R-:W2:Y:S04]  /*0230*/  LDG.E.128 R12, desc[UR6][R18.64+-0x20] ;  /* 0xffffe006120c7981 */ /* 0x000ea8000c1e1d00 */
[----:B------:R0:W5:Y:S04]  /*0240*/  LDG.E.128 R4, desc[UR6][R18.64+-0x10] ;  /* 0xfffff00612047981 */ /* 0x000168000c1e1d00 */
[----:B------:R0:W5:Y:S01]  /*0250*/  LDG.E.128 R8, desc[UR6][R18.64] ;  /* 0x0000000612087981 */ /* 0x000162000c1e1d00 */
[----:B------:R-:W-:Y:S01]  /*0260*/  ISETP.NE.AND P0, PT, R20, R21, PT ;  /* 0x000000151400720c */ /* 0x000fe20003f05270 */
[----:B------:R-:W-:Y:S01]  /*0270*/  BSSY.RECONVERGENT B2, `(.L_x_227) ;  /* 0x000000b000027945 */ /* 0x000fe20003800200 */
[----:B--2---:R-:W-:-:S11]  /*0280*/  IMAD.MOV.U32 R25, RZ, RZ, R13 ;  /* 0x000000ffff197224 */ /* 0x004fd600078e000d */
        /* <DEDUP_REMOVED lines=9> */
.L_x_228:
[----:B------:R-:W-:Y:S05]  /*0320*/  BSYNC.RECONVERGENT B2 ;  /* 0x0000000000027941 */ /* 0x000fea0003800200 */
.L_x_227:
        /* <DEDUP_REMOVED lines=13> */
.L_x_230:
[----:B------:R-:W-:Y:S05]  /*0400*/  BSYNC.RECONVERGENT B2 ;  /* 0x0000000000027941 */ /* 0x000fea0003800200 */
.L_x_229:
[----:B------:R0:W5:Y:S01]  /*0410*/  LDG.E.128 R12, desc[UR6][R18.64+0x10] ;  /* 0x00001006120c7981 */ /* 0x000162000c1e1d00 */
[----:B------:R-:W-:Y:S01]  /*0420*/  ISETP.NE.AND P0, PT, R20, R21, PT ;  /* 0x000000151400720c */ /* 0x000fe20003f05270 */
[----:B------:R-:W-:Y:S01]  /*0430*/  BSSY.RECONVERGENT B2, `(.L_x_231) ;  /* 0x000000b000027945 */ /* 0x000fe20003800200 */
[----:B-----5:R-:W-:-:S11]  /*0440*/  IMAD.MOV.U32 R25, RZ, RZ, R5 ;  /* 0x000000ffff197224 */ /* 0x020fd600078e0005 */
        /* <DEDUP_REMOVED lines=9> */
.L_x_232:
[----:B------:R-:W-:Y:S05]  /*04e0*/  BSYNC.RECONVERGENT B2 ;  /* 0x0000000000027941 */ /* 0x000fea0003800200 */
.L_x_231:
[----:B------:R-:W-:Y:S01]  /*04f0*/  ISETP.NE.AND P0, PT, R4, R25, PT ;  /* 0x000000190400720c */ /* 0x000fe20003f05270 */
[----:B------:R-:W-:Y:S01]  /*0500*/  BSSY.RECONVERGENT B2, `(.L_x_233) ;  /* 0x000000b000027945 */ /* 0x000fe20003800200 */
[----:B------:R-:W-:-:S11]  /*0510*/  IMAD.MOV.U32 R5, RZ, RZ, R7 ;  /* 0x000000ffff057224 */ /* 0x000fd600078e0007 */
        /* <DEDUP_REMOVED lines=9> */
.L_x_234:
[----:B------:R-:W-:Y:S05]  /*05b0*/  BSYNC.RECONVERGENT B2 ;  /* 0x0000000000027941 */ /* 0x000fea0003800200 */
.L_x_233:
        /* <DEDUP_REMOVED lines=12> */
.L_x_236:
[----:B------:R-:W-:Y:S05]  /*0680*/  BSYNC.RECONVERGENT B2 ;  /* 0x0000000000027941 */ /* 0x000fea0003800200 */
.L_x_235:
[----:B------:R-:W-:Y:S01]  /*0690*/  ISETP.NE.AND P0, PT, R8, R7, PT ;  /* 0x000000070800720c */ /* 0x000fe20003f05270 */
[----:B------:R-:W-:Y:S01]  /*06a0*/  BSSY.RECONVERGENT B2, `(.L_x_237) ;  /* 0x000000c000027945 */ /* 0x000fe20003800200 */
[----:B------:R-:W-:Y:S02]  /*06b0*/  VIADD R24, R24, 0x4 ;  /* 0x0000000418187836 */ /* 0x000fe40000000000 */
[----:B------:R-:W-:-:S09]  /*06c0*/  IMAD.MOV.U32 R5, RZ, RZ, R11 ;  /* 0x000000ffff057224 */ /* 0x000fd200078e000b */
        /* <DEDUP_REMOVED lines=9> */
.L_x_238:
[----:B------:R-:W-:Y:S05]  /*0760*/  BSYNC.RECONVERGENT B2 ;  /* 0x0000000000027941 */ /* 0x000fea0003800200 */
.L_x_237:
[----:B------:R-:W-:Y:S01]  /*0770*/  ISETP.NE.AND P0, PT, R10, R5, PT ;  /* 0x000000050a00720c */ /* 0x000fe20003f05270 */
[----:B------:R-:W-:Y:S01]  /*0780*/  BSSY.RECONVERGENT B2, `(.L_x_239) ;  /* 0x000000c000027945 */ /* 0x000fe20003800200 */
[----:B------:R-:W-:Y:S01]  /*0790*/  ISETP.NE.AND P1, PT, R24, RZ, PT ;  /* 0x000000ff1800720c */ /* 0x000fe20003f25270 */
[----:B------:R-:W-:-:S10]  /*07a0*/  IMAD.MOV.U32 R7, RZ, RZ, R13 ;  /* 0x000000ffff077224 */ /* 0x000fd400078e000d */
        /* <DEDUP_REMOVED lines=9> */
.L_x_240:
[----:B------:R-:W-:Y:S05]  /*0840*/  BSYNC.RECONVERGENT B2 ;  /* 0x0000000000027941 */ /* 0x000fea0003800200 */
.L_x_239:
        /* <DEDUP_REMOVED lines=13> */
.L_x_242:
[----:B------:R-:W-:Y:S05]  /*0920*/  BSYNC.RECONVERGENT B2 ;  /* 0x0000000000027941 */ /* 0x000fea0003800200 */
.L_x_241:
[----:B------:R-:W-:Y:S01]  /*0930*/  IADD3 R18, P0, PT, R18, 0x40, RZ ;  /* 0x0000004012127810 */ /* 0x000fe20007f1e0ff */
[----:B------:R-:W-:-:S04]  /*0940*/  VIADD R23, R23, 0x4 ;  /* 0x0000000417177836 */ /* 0x000fc80000000000 */
[----:B------:R-:W-:Y:S01]  /*0950*/  IMAD.X R19, RZ, RZ, R19, P0 ;  /* 0x000000ffff137224 */ /* 0x000fe200000e0613 */
[----:B------:R-:W-:Y:S07]  /*0960*/  @P1 BRA `(.L_x_243) ;  /* 0xfffffff800301947 */ /* 0x000fee000383ffff */
.L_x_226:
[----:B------:R-:W-:Y:S05]  /*0970*/  BSYNC.RECONVERGENT B0 ;  /* 0x0000000000007941 */ /* 0x000fea0003800200 */
.L_x_225:
[----:B------:R-:W-:-:S13]  /*0980*/  ISETP.NE.AND P0, PT, R22, RZ, PT ;  /* 0x000000ff1600720c */ /* 0x000fda0003f05270 */
[----:B------:R-:W-:Y:S05]  /*0990*/  @!P0 BRA `(.L_x_224) ;  /* 0x0000000000a08947 */ /* 0x000fea0003800000 */
[----:B------:R-:W0:Y:S01]  /*09a0*/  LDC.64 R4, c[0x0][0x388] ;  /* 0x0000e200ff047b82 */ /* 0x000e220000000a00 */
[----:B------:R-:W-:Y:S02]  /*09b0*/  IMAD.MOV R22, RZ, RZ, -R22 ;  /* 0x000000ffff167224 */ /* 0x000fe400078e0a16 */
[----:B0-----:R-:W-:-:S04]  /*09c0*/  IMAD.WIDE.U32 R4, R23, 0x10, R4 ;  /* 0x0000001017047825 */ /* 0x001fc800078e0004 */
[----:B------:R-:W-:Y:S02]  /*09d0*/  IMAD.MOV.U32 R8, RZ, RZ, R4 ;  /* 0x000000ffff087224 */ /* 0x000fe400078e0004 */
[----:B------:R-:W-:-:S07]  /*09e0*/  IMAD.MOV.U32 R11, RZ, RZ, R5 ;  /* 0x000000ffff0b7224 */ /* 0x000fce00078e0005 */
.L_x_248:
[----:B------:R-:W-:Y:S02]  /*09f0*/  IMAD.MOV.U32 R4, RZ, RZ, R8 ;  /* 0x000000ffff047224 */ /* 0x000fe400078e0008 */
[----:B------:R-:W-:-:S06]  /*0a00*/  IMAD.MOV.U32 R5, RZ, RZ, R11 ;  /* 0x000000ffff057224 */ /* 0x000fcc00078e000b */
        /* <DEDUP_REMOVED lines=15> */
.L_x_245:
[----:B------:R-:W-:Y:S05]  /*0b00*/  BSYNC.RECONVERGENT B0 ;  /* 0x0000000000007941 */ /* 0x000fea0003800200 */
.L_x_244:
        /* <DEDUP_REMOVED lines=13> */
.L_x_247:
[----:B------:R-:W-:Y:S05]  /*0be0*/  BSYNC.RECONVERGENT B0 ;  /* 0x0000000000007941 */ /* 0x000fea0003800200 */
.L_x_246:
[----:B------:R-:W-:-:S05]  /*0bf0*/  IADD3 R8, P0, PT, R8, 0x10, RZ ;  /* 0x0000001008087810 */ /* 0x000fca0007f1e0ff */
[----:B------:R-:W-:Y:S01]  /*0c00*/  IMAD.X R11, RZ, RZ, R11, P0 ;  /* 0x000000ffff0b7224 */ /* 0x000fe200000e060b */
[----:B------:R-:W-:Y:S07]  /*0c10*/  @P1 BRA `(.L_x_248) ;  /* 0xfffffffc00741947 */ /* 0x000fee000383ffff */
.L_x_224:
[----:B------:R-:W-:Y:S05]  /*0c20*/  BSYNC.RECONVERGENT B1 ;  /* 0x0000000000017941 */ /* 0x000fea0003800200 */
.L_x_223:
        /* <DEDUP_REMOVED lines=19> */
.L_x_250:
[----:B------:R-:W-:Y:S05]  /*0d60*/  BSYNC.RECONVERGENT B0 ;  /* 0x0000000000007941 */ /* 0x000fea0003800200 */
.L_x_249:
        /* <DEDUP_REMOVED lines=17> */
.L_x_252:
[----:B------:R-:W-:Y:S05]  /*0e80*/  BSYNC.RECONVERGENT B0 ;  /* 0x0000000000007941 */ /* 0x000fea0003800200 */
.L_x_251:
        /* <DEDUP_REMOVED lines=17> */
.L_x_254:
[----:B------:R-:W-:Y:S05]  /*0fa0*/  BSYNC.RECONVERGENT B0 ;  /* 0x0000000000007941 */ /* 0x000fea0003800200 */
.L_x_253:
        /* <DEDUP_REMOVED lines=17> */
.L_x_256:
[----:B------:R-:W-:Y:S05]  /*10c0*/  BSYNC.RECONVERGENT B0 ;  /* 0x0000000000007941 */ /* 0x000fea0003800200 */
.L_x_255:
        /* <DEDUP_REMOVED lines=17> */
.L_x_258:
[----:B------:R-:W-:Y:S05]  /*11e0*/  BSYNC.RECONVERGENT B0 ;  /* 0x0000000000007941 */ /* 0x000fea0003800200 */
.L_x_257:
[----:B------:R-:W0:Y:S01]  /*11f0*/  SHFL.UP PT, R5, R5, 0x1, RZ ;  /* 0x0420000005057989 */ /* 0x000e2200000e00ff */
[----:B------:R-:W-:Y:S01]  /*1200*/  ISETP.GE.U32.AND P0, PT, R17, R2, PT ;  /* 0x000000021100720c */ /* 0x000fe20003f06070 */
[----:B------:R-:W-:Y:S02]  /*1210*/  BSSY.RECONVERGENT B1, `(.L_x_259) ;  /* 0x00000cf000017945 */ /* 0x000fe40003800200 */
[----:B------:R-:W1:Y:S01]  /*1220*/  SHFL.UP PT, R4, R4, 0x1, RZ ;  /* 0x0420000004047989 */ /* 0x000e6200000e00ff */
[----:B0-----:R-:W-:Y:S02]  /*1230*/  SEL R7, R5, RZ, P1 ;  /* 0x000000ff05077207 */ /* 0x001fe40000800000 */
[----:B-1----:R-:W-:-:S07]  /*1240*/  SEL R6, R4, RZ, P1 ;  /* 0x000000ff04067207 */ /* 0x002fce0000800000 */
[----:B------:R-:W-:Y:S05]  /*1250*/  @P0 BRA `(.L_x_260) ;  /* 0x0000000c00280947 */ /* 0x000fea0003800000 */
[--C-:B------:R-:W-:Y:S01]  /*1260*/  IMAD.IADD R4, R2, 0x1, -R17.reuse ;  /* 0x0000000102047824 */ /* 0x100fe200078e0a11 */
[----:B------:R-:W-:Y:S01]  /*1270*/  BSSY.RECONVERGENT B0, `(.L_x_261) ;  /* 0x000003a000007945 */ /* 0x000fe20003800200 */
[----:B------:R-:W-:-:S03]  /*1280*/  IMAD.MOV.U32 R13, RZ, RZ, R17 ;  /* 0x000000ffff0d7224 */ /* 0x000fc600078e0011 */
[----:B------:R-:W-:-:S13]  /*1290*/  LOP3.LUT P0, R4, R4, 0x3, RZ, 0xc0, !PT ;  /* 0x0000000304047812 */ /* 0x000fda000780c0ff */
[----:B------:R-:W-:Y:S05]  /*12a0*/  @!P0 BRA `(.L_x_262) ;  /* 0x0000000000d88947 */ /* 0x000fea0003800000 */
[----:B------:R-:W0:Y:S01]  /*12b0*/  LDCU.64 UR8, c[0x0][0x390] ;  /* 0x00007200ff0877ac */ /* 0x000e220008000a00 */
[----:B------:R-:W-:Y:S01]  /*12c0*/  IMAD.SHL.U32 R5, R16, 0x8, RZ ;  /* 0x0000000810057824 */ /* 0x000fe200078e00ff */
[----:B------:R-:W-:Y:S01]  /*12d0*/  SHF.R.U32.HI R16, RZ, 0x1d, R16 ;  /* 0x0000001dff107819 */ /* 0x000fe20000011610 */
[----:B------:R-:W-:Y:S01]  /*12e0*/  IMAD.MOV R12, RZ, RZ, -R4 ;  /* 0x000000ffff0c7224 */ /* 0x000fe200078e0a04 */
[----:B------:R-:W1:Y:S01]  /*12f0*/  LDCU.64 UR10, c[0x0][0x388] ;  /* 0x00007100ff0a77ac */ /* 0x000e620008000a00 */
[----:B------:R-:W-:Y:S01]  /*1300*/  IMAD.MOV.U32 R13, RZ, RZ, R17 ;  /* 0x000000ffff0d7224 */ /* 0x000fe200078e0011 */
[----:B------:R-:W-:Y:S02]  /*1310*/  LOP3.LUT R5, R5, 0xfffffff0, RZ, 0xc0, !PT ;  /* 0xfffffff005057812 */ /* 0x000fe400078ec0ff */
[----:B------:R-:W-:Y:S02]  /*1320*/  LOP3.LUT R15, R16, 0x7, RZ, 0xc0, !PT ;  /* 0x00000007100f7812 */ /* 0x000fe400078ec0ff */
[----:B0-----:R-:W-:-:S02]  /*1330*/  IADD3 R16, P0, PT, R5, UR8, RZ ;  /* 0x0000000805107c10 */ /* 0x001fc4000ff1e0ff */
[----:B-1----:R-:W-:Y:S02]  /*1340*/  IADD3 R14, P1, PT, R5, UR10, RZ ;  /* 0x0000000a050e7c10 */ /* 0x002fe4000ff3e0ff */
[C---:B------:R-:W-:Y:S02]  /*1350*/  IADD3.X R19, PT, PT, R15.reuse, UR9, RZ, P0, !PT ;  /* 0x000000090f137c10 */ /* 0x040fe400087fe4ff */
[----:B------:R-:W-:-:S09]  /*1360*/  IADD3.X R15, PT, PT, R15, UR11, RZ, P1, !PT ;  /* 0x0000000b0f0f7c10 */ /* 0x000fd20008ffe4ff */
.L_x_267:
[----:B0-----:R-:W-:Y:S02]  /*1370*/  IMAD.MOV.U32 R8, RZ, RZ, R14 ;  /* 0x000000ffff087224 */ /* 0x001fe400078e000e */
[----:B------:R-:W-:-:S06]  /*1380*/  IMAD.MOV.U32 R9, RZ, RZ, R15 ;  /* 0x000000ffff097224 */ /* 0x000fcc00078e000f */
        /* <DEDUP_REMOVED lines=16> */
.L_x_264:
[----:B------:R-:W-:Y:S05]  /*1490*/  BSYNC.RECONVERGENT B2 ;  /* 0x0000000000027941 */ /* 0x000fea0003800200 */
.L_x_263:
        /* <DEDUP_REMOVED lines=13> */
.L_x_266:
[----:B------:R-:W-:Y:S05]  /*1570*/  BSYNC.RECONVERGENT B2 ;  /* 0x0000000000027941 */ /* 0x000fea0003800200 */
.L_x_265:
[----:B------:R-:W-:Y:S01]  /*1580*/  IMAD.MOV.U32 R8, RZ, RZ, R16 ;  /* 0x000000ffff087224 */ /* 0x000fe200078e0010 */
[----:B------:R-:W-:Y:S01]  /*1590*/  IADD3 R14, P2, PT, R14, 0x10, RZ ;  /* 0x000000100e0e7810 */ /* 0x000fe20007f5e0ff */
[----:B------:R-:W-:Y:S01]  /*15a0*/  IMAD.MOV.U32 R9, RZ, RZ, R19 ;  /* 0x000000ffff097224 */ /* 0x000fe200078e0013 */
[----:B------:R-:W-:Y:S01]  /*15b0*/  IADD3 R16, P0, PT, R16, 0x10, RZ ;  /* 0x0000001010107810 */ /* 0x000fe20007f1e0ff */
[----:B------:R-:W-:Y:S02]  /*15c0*/  VIADD R13, R13, 0x1 ;  /* 0x000000010d0d7836 */ /* 0x000fe40000000000 */
[----:B------:R-:W-:Y:S01]  /*15d0*/  IMAD.X R15, RZ, RZ, R15, P2 ;  /* 0x000000ffff0f7224 */ /* 0x000fe200010e060f */
[----:B------:R0:W-:Y:S01]  /*15e0*/  STG.E.128 desc[UR6][R8.64], R4 ;  /* 0x0000000408007986 */ /* 0x0001e2000c101d06 */
[----:B------:R-:W-:Y:S01]  /*15f0*/  IMAD.X R19, RZ, RZ, R19, P0 ;  /* 0x000000ffff137224 */ /* 0x000fe200000e0613 */
[----:B------:R-:W-:Y:S07]  /*1600*/  @P1 BRA `(.L_x_267) ;  /* 0xfffffffc00581947 */ /* 0x000fee000383ffff */
.L_x_262:
[----:B------:R-:W-:Y:S05]  /*1610*/  BSYNC.RECONVERGENT B0 ;  /* 0x0000000000007941 */ /* 0x000fea0003800200 */
.L_x_261:
[----:B0-----:R-:W-:-:S05]  /*1620*/  IMAD.IADD R4, R17, 0x1, -R2 ;  /* 0x0000000111047824 */ /* 0x001fca00078e0a02 */
[----:B------:R-:W-:-:S13]  /*1630*/  ISETP.GT.U32.AND P0, PT, R4, -0x4, PT ;  /* 0xfffffffc0400780c */ /* 0x000fda0003f04070 */
[----:B------:R-:W-:Y:S05]  /*1640*/  @P0 BRA `(.L_x_260) ;  /* 0x00000008002c0947 */ /* 0x000fea0003800000 */
[----:B------:R-:W0:Y:S01]  /*1650*/  LDCU.64 UR8, c[0x0][0x388] ;  /* 0x00007100ff0877ac */ /* 0x000e220008000a00 */
[----:B------:R-:W-:Y:S02]  /*1660*/  IMAD.MOV.U32 R4, RZ, RZ, 0x20 ;  /* 0x00000020ff047424 */ /* 0x000fe400078e00ff */
[----:B------:R-:W-:Y:S01]  /*1670*/  IMAD.MOV.U32 R5, RZ, RZ, 0x0 ;  /* 0x00000000ff057424 */ /* 0x000fe200078e00ff */
[----:B------:R-:W1:Y:S01]  /*1680*/  LDCU.64 UR10, c[0x0][0x390] ;  /* 0x00007200ff0a77ac */ /* 0x000e620008000a00 */
[C---:B------:R-:W-:Y:S02]  /*1690*/  IMAD.IADD R2, R13.reuse, 0x1, -R2 ;  /* 0x000000010d027824 */ /* 0x040fe400078e0a02 */
[----:B------:R-:W-:-:S03]  /*16a0*/  IMAD.WIDE.U32 R4, R13, 0x10, R4 ;  /* 0x000000100d047825 */ /* 0x000fc600078e0004 */
[C---:B0-----:R-:W-:Y:S02]  /*16b0*/  IADD3 R16, P0, PT, R4.reuse, UR8, RZ ;  /* 0x0000000804107c10 */ /* 0x041fe4000ff1e0ff */
[----:B-1----:R-:W-:Y:S02]  /*16c0*/  IADD3 R12, P1, PT, R4, UR10, RZ ;  /* 0x0000000a040c7c10 */ /* 0x002fe4000ff3e0ff */
[C---:B------:R-:W-:Y:S02]  /*16d0*/  IADD3.X R17, PT, PT, R5.reuse, UR9, RZ, P0, !PT ;  /* 0x0000000905117c10 */ /* 0x040fe400087fe4ff */
[----:B------:R-:W-:-:S09]  /*16e0*/  IADD3.X R13, PT, PT, R5, UR11, RZ, P1, !PT ;  /* 0x0000000b050d7c10 */ /* 0x000fd20008ffe4ff */
.L_x_284:
        /* <DEDUP_REMOVED lines=14> */
.L_x_269:
[----:B------:R-:W-:Y:S05]  /*17d0*/  BSYNC.RECONVERGENT B0 ;  /* 0x0000000000007941 */ /* 0x000fea0003800200 */
.L_x_268:
[----:B------:R-:W-:Y:S01]  /*17e0*/  ISETP.NE.AND P0, PT, R4, R5, PT ;  /* 0x000000050400720c */ /* 0x000fe20003f05270 */
[----:B------:R-:W-:Y:S01]  /*17f0*/  BSSY.RECONVERGENT B0, `(.L_x_270) ;  /* 0x000000e000007945 */ /* 0x000fe20003800200 */
[----:B------:R-:W-:Y:S02]  /*1800*/  IMAD.MOV.U32 R18, RZ, RZ, R12 ;  /* 0x000000ffff127224 */ /* 0x000fe400078e000c */
[----:B------:R-:W-:Y:S02]  /*1810*/  IMAD.MOV.U32 R19, RZ, RZ, R13 ;  /* 0x000000ffff137224 */ /* 0x000fe400078e000d */
[----:B------:R-:W-:Y:S02]  /*1820*/  IMAD.MOV.U32 R6, RZ, RZ, R10 ;  /* 0x000000ffff067224 */ /* 0x000fe400078e000a */
[----:B------:R-:W-:-:S05]  /*1830*/  IMAD.MOV.U32 R7, RZ, RZ, R11 ;  /* 0x000000ffff077224 */ /* 0x000fca00078e000b */
        /* <DEDUP_REMOVED lines=9> */
.L_x_271:
[----:B------:R-:W-:Y:S05]  /*18d0*/  BSYNC.RECONVERGENT B0 ;  /* 0x0000000000007941 */ /* 0x000fea0003800200 */
.L_x_270:
        /* <DEDUP_REMOVED lines=15> */
.L_x_273:
[----:B------:R-:W-:Y:S05]  /*19d0*/  BSYNC.RECONVERGENT B0 ;  /* 0x0000000000007941 */ /* 0x000fea0003800200 */
.L_x_272:
        /* <DEDUP_REMOVED lines=13> */
.L_x_275:
[----:B------:R-:W-:Y:S05]  /*1ab0*/  BSYNC.RECONVERGENT B0 ;  /* 0x0000000000007941 */ /* 0x000fea0003800200 */
.L_x_274:
        /* <DEDUP_REMOVED lines=15> */
.L_x_277:
[----:B------:R-:W-:Y:S05]  /*1bb0*/  BSYNC.RECONVERGENT B0 ;  /* 0x0000000000007941 */ /* 0x000fea0003800200 */
.L_x_276:
        /* <DEDUP_REMOVED lines=13> */
.L_x_279:
[----:B------:R-:W-:Y:S05]  /*1c90*/  BSYNC.RECONVERGENT B0 ;  /* 0x0000000000007941 */ /* 0x000fea0003800200 */
.L_x_278:
[----:B------:R0:W-:Y:S04]  /*1ca0*/  STG.E.128 desc[UR6][R18.64], R8 ;  /* 0x0000000812007986 */ /* 0x0001e8000c101d06 */
[----:B------:R-:W2:Y:S01]  /*1cb0*/  LDG.E.128 R12, desc[UR6][R16.64+0x10] ;  /* 0x00001006100c7981 */ /* 0x000ea2000c1e1d00 */
[----:B------:R-:W-:Y:S01]  /*1cc0*/  ISETP.NE.AND P0, PT, R10, R11, PT ;  /* 0x0000000b0a00720c */ /* 0x000fe20003f05270 */
[----:B------:R-:W-:Y:S01]  /*1cd0*/  VIADD R2, R2, 0x4 ;  /* 0x0000000402027836 */ /* 0x000fe20000000000 */
[----:B------:R-:W-:Y:S04]  /*1ce0*/  BSSY.RECONVERGENT B0, `(.L_x_280) ;  /* 0x000000d000007945 */ /* 0x000fe80003800200 */
[----:B------:R-:W-:Y:S01]  /*1cf0*/  ISETP.NE.AND P1, PT, R2, RZ, PT ;  /* 0x000000ff0200720c */ /* 0x000fe20003f25270 */
        /* <DEDUP_REMOVED lines=11> */
.L_x_281:
[----:B------:R-:W-:Y:S05]  /*1db0*/  BSYNC.RECONVERGENT B0 ;  /* 0x0000000000007941 */ /* 0x000fea0003800200 */
.L_x_280:
        /* <DEDUP_REMOVED lines=13> */
.L_x_283:
[----:B------:R-:W-:Y:S05]  /*1e90*/  BSYNC.RECONVERGENT B0 ;  /* 0x0000000000007941 */ /* 0x000fea0003800200 */
.L_x_282:
[----:B------:R0:W-:Y:S01]  /*1ea0*/  STG.E.128 desc[UR6][R18.64+0x10], R4 ;  /* 0x0000100412007986 */ /* 0x0001e2000c101d06 */
[----:B------:R-:W-:Y:S02]  /*1eb0*/  IADD3 R16, P0, PT, R16, 0x40, RZ ;  /* 0x0000004010107810 */ /* 0x000fe40007f1e0ff */
[----:B------:R-:W-:-:S03]  /*1ec0*/  IADD3 R12, P2, PT, R18, 0x40, RZ ;  /* 0x00000040120c7810 */ /* 0x000fc60007f5e0ff */
[----:B------:R-:W-:Y:S02]  /*1ed0*/  IMAD.X R17, RZ, RZ, R17, P0 ;  /* 0x000000ffff117224 */ /* 0x000fe400000e0611 */
[----:B------:R-:W-:Y:S01]  /*1ee0*/  IMAD.X R13, RZ, RZ, R19, P2 ;  /* 0x000000ffff0d7224 */ /* 0x000fe200010e0613 */
[----:B------:R-:W-:Y:S07]  /*1ef0*/  @P1 BRA `(.L_x_284) ;  /* 0xfffffff400fc1947 */ /* 0x000fee000383ffff */
.L_x_260:
[----:B------:R-:W-:Y:S05]  /*1f00*/  BSYNC.RECONVERGENT B1 ;  /* 0x0000000000017941 */ /* 0x000fea0003800200 */
.L_x_259:
[----:B------:R-:W-:-:S13]  /*1f10*/  ISETP.NE.AND P0, PT, R0, 0x1f, PT ;  /* 0x0000001f0000780c */ /* 0x000fda0003f05270 */
[----:B------:R-:W-:Y:S05]  /*1f20*/  @P0 EXIT ;  /* 0x000000000000094d */ /* 0x000fea0003800000 */
[----:B0-----:R-:W0:Y:S01]  /*1f30*/  LDC.64 R4, c[0x0][0x380] ;  /* 0x0000e000ff047b82 */ /* 0x001e220000000a00 */
[----:B------:R-:W-:-:S06]  /*1f40*/  USHF.L.U32 UR5, UR4, 0x5, URZ ;  /* 0x0000000504057899 */ /* 0x000fcc00080006ff */
[----:B0-----:R-:W-:-:S04]  /*1f50*/  IADD3 R2, P0, P1, R3, -UR5, R4 ;  /* 0x8000000503027c10 */ /* 0x001fc8000f91e004 */
[----:B------:R-:W-:Y:S02]  /*1f60*/  IADD3.X R10, PT, PT, RZ, -0x1, R5, P0, P1 ;  /* 0xffffffffff0a7810 */ /* 0x000fe400007e2405 */
[----:B------:R-:W-:-:S04]  /*1f70*/  ISETP.GT.U32.AND P0, PT, R2, R3, PT ;  /* 0x000000030200720c */ /* 0x000fc80003f04070 */
[----:B------:R-:W-:-:S13]  /*1f80*/  ISETP.GT.U32.AND.EX P0, PT, R10, RZ, PT, P0 ;  /* 0x000000ff0a00720c */ /* 0x000fda0003f04100 */
[----:B------:R-:W-:Y:S05]  /*1f90*/  @!P0 EXIT ;  /* 0x000000000000894d */ /* 0x000fea0003800000 */
[----:B------:R-:W-:Y:S01]  /*1fa0*/  IMAD.MOV.U32 R0, RZ, RZ, RZ ;  /* 0x000000ffff007224 */ /* 0x000fe200078e00ff */
[----:B------:R-:W0:Y:S01]  /*1fb0*/  LDCU.64 UR4, c[0x0][0x388] ;  /* 0x00007100ff0477ac */ /* 0x000e220008000a00 */
[----:B------:R-:W1:Y:S05]  /*1fc0*/  LDCU.64 UR8, c[0x0][0x390] ;  /* 0x00007200ff0877ac */ /* 0x000e6a0008000a00 */
.L_x_287:
[C---:B------:R-:W-:Y:S01]  /*1fd0*/  IMAD.SHL.U32 R8, R3.reuse, 0x8, RZ ;  /* 0x0000000803087824 */ /* 0x040fe200078e00ff */
[----:B------:R-:W-:-:S04]  /*1fe0*/  SHF.L.U64.HI R9, R3, 0x3, R0 ;  /* 0x0000000303097819 */ /* 0x000fc80000010200 */
[----:B0-----:R-:W-:-:S04]  /*1ff0*/  IADD3 R4, P0, PT, R8, UR4, RZ ;  /* 0x0000000408047c10 */ /* 0x001fc8000ff1e0ff */
[----:B------:R-:W-:-:S05]  /*2000*/  IADD3.X R5, PT, PT, R9, UR5, RZ, P0, !PT ;  /* 0x0000000509057c10 */ /* 0x000fca00087fe4ff */
[----:B------:R-:W2:Y:S04]  /*2010*/  LDG.E R11, desc[UR6][R4.64] ;  /* 0x00000006040b7981 */ /* 0x000ea8000c1e1900 */
[----:B------:R-:W3:Y:S01]  /*2020*/  LDG.E R12, desc[UR6][R4.64+0x4] ;  /* 0x00000406040c7981 */ /* 0x000ee2000c1e1900 */
[----:B------:R-:W-:Y:S01]  /*2030*/  ISETP.NE.AND P0, PT, R6, R7, PT ;  /* 0x000000070600720c */ /* 0x000fe20003f05270 */
[----:B------:R-:W-:Y:S01]  /*2040*/  BSSY.RECONVERGENT B0, `(.L_x_285) ;  /* 0x0000010000007945 */ /* 0x000fe20003800200 */
[----:B-1----:R-:W-:Y:S01]  /*2050*/  IADD3 R8, P1, PT, R8, UR8, RZ ;  /* 0x0000000808087c10 */ /* 0x002fe2000ff3e0ff */
[----:B------:R-:W-:Y:S02]  /*2060*/  IMAD.MOV.U32 R14, RZ, RZ, R7 ;  /* 0x000000ffff0e7224 */ /* 0x000fe400078e0007 */
[----:B------:R-:W-:Y:S01]  /*2070*/  IMAD.MOV.U32 R13, RZ, RZ, R6 ;  /* 0x000000ffff0d7224 */ /* 0x000fe200078e0006 */
[----:B------:R-:W-:Y:S01]  /*2080*/  IADD3.X R9, PT, PT, R9, UR9, RZ, P1, !PT ;  /* 0x0000000909097c10 */ /* 0x000fe20008ffe4ff */
[----:B--2---:R-:W-:-:S02]  /*2090*/  IMAD.MOV.U32 R6, RZ, RZ, R11 ;  /* 0x000000ffff067224 */ /* 0x004fc400078e000b */
[----:B---3--:R-:W-:-:S04]  /*20a0*/  IMAD.MOV.U32 R7, RZ, RZ, R12 ;  /* 0x000000ffff077224 */ /* 0x008fc800078e000c */
        /* <DEDUP_REMOVED lines=9> */
.L_x_286:
[----:B------:R-:W-:Y:S05]  /*2140*/  BSYNC.RECONVERGENT B0 ;  /* 0x0000000000007941 */ /* 0x000fea0003800200 */
.L_x_285:
[----:B------:R-:W-:Y:S01]  /*2150*/  VIADD R3, R3, 0x1 ;  /* 0x0000000103037836 */ /* 0x000fe20000000000 */
[----:B------:R2:W-:Y:S04]  /*2160*/  STG.E desc[UR6][R8.64], R6 ;  /* 0x0000000608007986 */ /* 0x0005e8000c101906 */
[----:B------:R2:W-:Y:S01]  /*2170*/  STG.E desc[UR6][R8.64+0x4], R7 ;  /* 0x0000040708007986 */ /* 0x0005e2000c101906 */
[----:B------:R-:W-:-:S04]  /*2180*/  ISETP.GT.U32.AND P0, PT, R2, R3, PT ;  /* 0x000000030200720c */ /* 0x000fc80003f04070 */
[----:B------:R-:W-:-:S13]  /*2190*/  ISETP.GT.U32.AND.EX P0, PT, R10, RZ, PT, P0 ;  /* 0x000000ff0a00720c */ /* 0x000fda0003f04100 */
[----:B--2---:R-:W-:Y:S05]  /*21a0*/  @P0 BRA `(.L_x_287) ;  /* 0xfffffffc00880947 */ /* 0x004fea000383ffff */
[----:B------:R-:W-:Y:S05]  /*21b0*/  EXIT ;  /* 0x000000000000794d */ /* 0x000fea0003800000 */
.L_x_288:
        /* <DEDUP_REMOVED lines=12> */
.L_x_568:


//--------------------- .text._ZN8scan_gpu10local_scanI18DebugRangeConcatOpLj2ELb0EEEvmPKNT_4DataEPS3_S6_ --------------------------
	.section	.text._ZN8scan_gpu10local_scanI18DebugRangeConcatOpLj2ELb0EEEvmPKNT_4DataEPS3_S6_,"ax",@progbits
	.align	128
        .global         _ZN8scan_gpu10local_scanI18DebugRangeConcatOpLj2ELb0EEEvmPKNT_4DataEPS3_S6_
        .type           _ZN8scan_gpu10local_scanI18DebugRangeConcatOpLj2ELb0EEEvmPKNT_4DataEPS3_S6_,@function
        .size           _ZN8scan_gpu10local_scanI18DebugRangeConcatOpLj2ELb0EEEvmPKNT_4DataEPS3_S6_,(.L_x_558 - _ZN8scan_gpu10local_scanI18DebugRangeConcatOpLj2ELb0EEEvmPKNT_4DataEPS3_S6_)
        .other          _ZN8scan_gpu10local_scanI18DebugRangeConcatOpLj2ELb0EEEvmPKNT_4DataEPS3_S6_,@"STO_CUDA_ENTRY STV_DEFAULT"
_ZN8scan_gpu10local_scanI18DebugRangeConcatOpLj2ELb0EEEvmPKNT_4DataEPS3_S6_:
.text._ZN8scan_gpu10local_scanI18DebugRangeConcatOpLj2ELb0EEEvmPKNT_4DataEPS3_S6_:
        /* <DEDUP_REMOVED lines=26> */
.L_x_289:
[----:B------:R-:W-:-:S07]  /*01a0*/  MOV R2, 0x1c0 ;  /* 0x000001c000027802 */ /* 0x000fce0000000f00 */
[----:B------:R-:W-:Y:S05]  /*01b0*/  CALL.REL.NOINC `($__internal_5_$__cuda_sm20_div_u64) ;  /* 0x0000001c000c7944 */ /* 0x000fea0003c00000 */
[----:B------:R-:W-:-:S07]  /*01c0*/  IMAD.MOV.U32 R3, RZ, RZ, R0 ;  /* 0x000000ffff037224 */ /* 0x000fce00078e0000 */
.L_x_290:
        /* <DEDUP_REMOVED lines=9> */
[----:B------:R-:W-:Y:S02]  /*0260*/  IMAD.MOV.U32 R13, RZ, RZ, RZ ;  /* 0x000000ffff0d7224 */ /* 0x000fe400078e00ff */
        /* <DEDUP_REMOVED lines=11> */
[----:B0-----:R-:W0:Y:S02]  /*0320*/  MUFU.RCP R4, R4 ;  /* 0x0000000400047308 */ /* 0x001e240000001000 */
[----:B0-----:R-:W-:Y:S02]  /*0330*/  VIADD R6, R4, 0xffffffe ;  /* 0x0ffffffe04067836 */ /* 0x001fe40000000000 */
[----:B------:R-:W-:-:S04]  /*0340*/  IMAD.IADD R4, R5, 0x1, R2 ;  /* 0x0000000105047824 */ /* 0x000fc800078e0202 */
[----:B------:R0:W1:Y:S01]  /*0350*/  F2I.FTZ.U32.TRUNC.NTZ R3, R6 ;  /* 0x0000000600037305 */ /* 0x000062000021f000 */
[----:B------:R-:W-:Y:S02]  /*0360*/  IMAD.MOV.U32 R2, RZ, RZ, RZ ;  /* 0x000000ffff027224 */ /* 0x000fe400078e00ff */
[----:B0-----:R-:W-:Y:S02]  /*0370*/  IMAD R6, R5, R0, RZ ;  /* 0x0000000005067224 */ /* 0x001fe400078e02ff */
[----:B-1----:R-:W-:-:S04]  /*0380*/  IMAD R7, R7, R3, RZ ;  /* 0x0000000307077224 */ /* 0x002fc800078e02ff */
[----:B------:R-:W-:Y:S01]  /*0390*/  IMAD.HI.U32 R3, R3, R7, R2 ;  /* 0x0000000703037227 */ /* 0x000fe200078e0002 */
[----:B------:R-:W-:-:S05]  /*03a0*/  SHF.R.U32.HI R2, RZ, 0x1, R4 ;  /* 0x00000001ff027819 */ /* 0x000fca0000011604 */
[----:B------:R-:W-:-:S04]  /*03b0*/  IMAD.HI.U32 R3, R3, R2, RZ ;  /* 0x0000000203037227 */ /* 0x000fc800078e00ff */
[----:B------:R-:W-:-:S04]  /*03c0*/  IMAD.MOV R7, RZ, RZ, -R3 ;  /* 0x000000ffff077224 */ /* 0x000fc800078e0a03 */
[----:B------:R-:W-:-:S05]  /*03d0*/  IMAD R2, R7, UR4, R2 ;  /* 0x0000000407027c24 */ /* 0x000fca000f8e0202 */
[----:B------:R-:W-:-:S13]  /*03e0*/  ISETP.GE.U32.AND P0, PT, R2, UR4, PT ;  /* 0x0000000402007c0c */ /* 0x000fda000bf06070 */
[----:B------:R-:W-:Y:S02]  /*03f0*/  @P0 VIADD R2, R2, -UR4 ;  /* 0x8000000402020c36 */ /* 0x000fe40008000000 */
[----:B------:R-:W-:-:S03]  /*0400*/  @P0 VIADD R3, R3, 0x1 ;  /* 0x0000000103030836 */ /* 0x000fc60000000000 */
[----:B------:R-:W-:Y:S02]  /*0410*/  ISETP.GE.U32.AND P1, PT, R2, UR4, PT ;  /* 0x0000000402007c0c */ /* 0x000fe4000bf26070 */
[----:B---3--:R-:W-:Y:S02]  /*0420*/  SHF.R.U32.HI R2, RZ, 0x5, R21 ;  /* 0x00000005ff027819 */ /* 0x008fe40000011615 */
[----:B------:R-:W-:Y:S02]  /*0430*/  LOP3.LUT R21, R21, 0x1f, RZ, 0xc0, !PT ;  /* 0x0000001f15157812 */ /* 0x000fe400078ec0ff */
[----:B------:R-:W-:-:S07]  /*0440*/  ISETP.NE.AND P0, PT, R2, UR5, PT ;  /* 0x0000000502007c0c */ /* 0x000fce000bf05270 */
[----:B------:R-:W-:Y:S01]  /*0450*/  @P1 VIADD R3, R3, 0x1 ;  /* 0x0000000103031836 */ /* 0x000fe20000000000 */
[----:B------:R-:W-:-:S05]  /*0460*/  @!P2 LOP3.LUT R3, RZ, UR4, RZ, 0x33, !PT ;  /* 0x00000004ff03ac12 */ /* 0x000fca000f8e33ff */
[----:B------:R-:W-:-:S04]  /*0470*/  IMAD.SHL.U32 R3, R3, 0x2, RZ ;  /* 0x0000000203037824 */ /* 0x000fc800078e00ff */
[----:B------:R-:W-:-:S04]  /*0480*/  IMAD.MOV R7, RZ, RZ, -R3 ;  /* 0x000000ffff077224 */ /* 0x000fc800078e0a03 */
[----:B------:R-:W-:Y:S02]  /*0490*/  IMAD R4, R7, UR4, R4 ;  /* 0x0000000407047c24 */ /* 0x000fe4000f8e0204 */
[----:B------:R-:W-:Y:S01]  /*04a0*/  IMAD R7, R0, UR4, RZ ;  /* 0x0000000400077c24 */ /* 0x000fe2000f8e02ff */
[----:B------:R-:W0:Y:S02]  /*04b0*/  LDCU.64 UR4, c[0x0][0x358] ;  /* 0x00006b00ff0477ac */ /* 0x000e240008000a00 */
[----:B------:R-:W-:-:S05]  /*04c0*/  SEL R4, R4, RZ, !P0 ;  /* 0x000000ff04047207 */ /* 0x000fca0004000000 */
[----:B------:R-:W-:Y:S01]  /*04d0*/  IMAD.IADD R23, R3, 0x1, R4 ;  /* 0x0000000103177824 */ /* 0x000fe200078e0204 */
[----:B------:R-:W-:Y:S01]  /*04e0*/  IADD3 R4, P0, PT, R7, R2, RZ ;  /* 0x0000000207047210 */ /* 0x000fe20007f1e0ff */
[----:B------:R-:W-:-:S03]  /*04f0*/  IMAD R3, R2, R3, RZ ;  /* 0x0000000302037224 */ /* 0x000fc600078e02ff */
[----:B------:R-:W-:Y:S02]  /*0500*/  SHF.R.U32.HI R18, RZ, 0x5, R23 ;  /* 0x00000005ff127819 */ /* 0x000fe40000011617 */
[----:B------:R-:W-:Y:S01]  /*0510*/  IADD3 R6, P1, PT, R6, R3, RZ ;  /* 0x0000000306067210 */ /* 0x000fe20007f3e0ff */
[----:B------:R-:W-:Y:S01]  /*0520*/  IMAD.X R3, RZ, RZ, RZ, P0 ;  /* 0x000000ffff037224 */ /* 0x000fe200000e06ff */
[----:B------:R-:W-:Y:S02]  /*0530*/  LOP3.LUT R18, R18, 0x7fffffe, RZ, 0xc0, !PT ;  /* 0x07fffffe12127812 */ /* 0x000fe400078ec0ff */
[----:B----4-:R-:W-:Y:S02]  /*0540*/  LEA R2, P0, R4, UR8, 0x3 ;  /* 0x0000000804027c11 */ /* 0x010fe4000f8018ff */
        /* <DEDUP_REMOVED lines=14> */
[----:B------:R-:W-:Y:S01]  /*0630*/  ISETP.GT.U32.AND P0, PT, R4, -0x4, PT ;  /* 0xfffffffc0400780c */ /* 0x000fe20003f04070 */
[----:B------:R-:W-:Y:S01]  /*0640*/  IMAD.MOV.U32 R13, RZ, RZ, RZ ;  /* 0x000000ffff0d7224 */ /* 0x000fe200078e00ff */
[----:B------:R-:W-:-:S11]  /*0650*/  LOP3.LUT R20, R8, 0x3, RZ, 0xc0, !PT ;  /* 0x0000000308147812 */ /* 0x000fd600078ec0ff */
[----:B------:R-:W-:Y:S05]  /*0660*/  @P0 BRA `(.L_x_294) ;  /* 0x0000000400d00947 */ /* 0x000fea0003800000 */
[----:B------:R-:W-:Y:S01]  /*0670*/  LOP3.LUT R22, R8, 0x7ffffffc, RZ, 0xc0, !PT ;  /* 0x7ffffffc08167812 */ /* 0x000fe200078ec0ff */
[----:B------:R-:W-:-:S04]  /*0680*/  IMAD.MOV.U32 R14, RZ, RZ, RZ ;  /* 0x000000ffff0e7224 */ /* 0x000fc800078e00ff */
[----:B------:R-:W-:-:S07]  /*0690*/  IMAD.MOV R22, RZ, RZ, -R22 ;  /* 0x000000ffff167224 */ /* 0x000fce00078e0a16 */
.L_x_311:
[----:B------:R-:W-:-:S05]  /*06a0*/  IMAD.WIDE.U32 R24, R19, 0x10, R16 ;  /* 0x0000001013187825 */ /* 0x000fca00078e0010 */
[----:B------:R-:W2:Y:S04]  /*06b0*/  LDG.E.128 R8, desc[UR4][R24.64] ;  /* 0x0000000418087981 */ /* 0x000ea8000c1e1d00 */
        /* <DEDUP_REMOVED lines=13> */
.L_x_296:
[----:B------:R-:W-:Y:S05]  /*0790*/  BSYNC.RECONVERGENT B2 ;  /* 0x0000000000027941 */ /* 0x000fea0003800200 */
.L_x_295:
        /* <DEDUP_REMOVED lines=12> */
.L_x_298:
[----:B------:R-:W-:Y:S05]  /*0860*/  BSYNC.RECONVERGENT B2 ;  /* 0x0000000000027941 */ /* 0x000fea0003800200 */
.L_x_297:
        /* <DEDUP_REMOVED lines=12> */
.L_x_300:
[----:B------:R-:W-:Y:S05]  /*0930*/  BSYNC.RECONVERGENT B2 ;  /* 0x0000000000027941 */ /* 0x000fea0003800200 */
.L_x_299:
[----:B------:R0:W5:Y:S04]  /*0940*/  LDG.E.128 R8, desc[UR4][R24.64+0x20] ;  /* 0x0000200418087981 */ /* 0x000168000c1e1d00 */
        /* <DEDUP_REMOVED lines=13> */
.L_x_302:
[----:B------:R-:W-:Y:S05]  /*0a20*/  BSYNC.RECONVERGENT B2 ;  /* 0x0000000000027941 */ /* 0x000fea0003800200 */
.L_x_301:
        /* <DEDUP_REMOVED lines=12> */
.L_x_304:
[----:B------:R-:W-:Y:S05]  /*0af0*/  BSYNC.RECONVERGENT B2 ;  /* 0x0000000000027941 */ /* 0x000fea0003800200 */
.L_x_303:
        /* <DEDUP_REMOVED lines=13> */
.L_x_306:
[----:B------:R-:W-:Y:S05]  /*0bd0*/  BSYNC.RECONVERGENT B2 ;  /* 0x0000000000027941 */ /* 0x000fea0003800200 */
.L_x_305:
        /* <DEDUP_REMOVED lines=13> */
.L_x_308:
[----:B------:R-:W-:Y:S05]  /*0cb0*/  BSYNC.RECONVERGENT B2 ;  /* 0x0000000000027941 */ /* 0x000fea0003800200 */
.L_x_307:
        /* <DEDUP_REMOVED lines=12> */
.L_x_310:
[----:B------:R-:W-:Y:S05]  /*0d80*/  BSYNC.RECONVERGENT B2 ;  /* 0x0000000000027941 */ /* 0x000fea0003800200 */
.L_x_309:
[----:B------:R-:W-:Y:S01]  /*0d90*/  VIADD R19, R19, 0x4 ;  /* 0x0000000413137836 */ /* 0x000fe20000000000 */
[----:B------:R-:W-:Y:S06]  /*0da0*/  @P1 BRA `(.L_x_311) ;  /* 0xfffffff8003c1947 */ /* 0x000fec000383ffff */
.L_x_294:
[----:B------:R-:W-:Y:S05]  /*0db0*/  BSYNC.RECONVERGENT B0 ;  /* 0x0000000000007941 */ /* 0x000fea0003800200 */
.L_x_293:
[----:B------:R-:W-:-:S13]  /*0dc0*/  ISETP.NE.AND P0, PT, R20, RZ, PT ;  /* 0x000000ff1400720c */ /* 0x000fda0003f05270 */
[----:B------:R-:W-:Y:S05]  /*0dd0*/  @!P0 BRA `(.L_x_292) ;  /* 0x0000000000908947 */ /* 0x000fea0003800000 */
[----:B------:R-:W-:-:S07]  /*0de0*/  IMAD.MOV R20, RZ, RZ, -R20 ;  /* 0x000000ffff147224 */ /* 0x000fce00078e0a14 */
.L_x_316:
[----:B------:R-:W-:Y:S02]  /*0df0*/  IMAD.MOV.U32 R4, RZ, RZ, R16 ;  /* 0x000000ffff047224 */ /* 0x000fe400078e0010 */
[----:B------:R-:W-:Y:S02]  /*0e00*/  IMAD.MOV.U32 R5, RZ, RZ, R17 ;  /* 0x000000ffff057224 */ /* 0x000fe400078e0011 */
        /* <DEDUP_REMOVED lines=16> */
.L_x_313:
[----:B------:R-:W-:Y:S05]  /*0f10*/  BSYNC.RECONVERGENT B0 ;  /* 0x0000000000007941 */ /* 0x000fea0003800200 */
.L_x_312:
        /* <DEDUP_REMOVED lines=13> */
.L_x_315:
[----:B------:R-:W-:Y:S05]  /*0ff0*/  BSYNC.RECONVERGENT B0 ;  /* 0x0000000000007941 */ /* 0x000fea0003800200 */
.L_x_314:
[----:B------:R-:W-:Y:S01]  /*1000*/  VIADD R19, R19, 0x1 ;  /* 0x0000000113137836 */ /* 0x000fe20000000000 */
[----:B------:R-:W-:Y:S06]  /*1010*/  @P1 BRA `(.L_x_316) ;  /* 0xfffffffc00741947 */ /* 0x000fec000383ffff */
.L_x_292:
[----:B------:R-:W-:Y:S05]  /*1020*/  BSYNC.RECONVERGENT B1 ;  /* 0x0000000000017941 */ /* 0x000fea0003800200 */
.L_x_291:
        /* <DEDUP_REMOVED lines=19> */
.L_x_318:
[----:B------:R-:W-:Y:S05]  /*1160*/  BSYNC.RECONVERGENT B0 ;  /* 0x0000000000007941 */ /* 0x000fea0003800200 */
.L_x_317:
        /* <DEDUP_REMOVED lines=17> */
.L_x_320:
[----:B------:R-:W-:Y:S05]  /*1280*/  BSYNC.RECONVERGENT B0 ;  /* 0x0000000000007941 */ /* 0x000fea0003800200 */
.L_x_319:
        /* <DEDUP_REMOVED lines=17> */
.L_x_322:
[----:B------:R-:W-:Y:S05]  /*13a0*/  BSYNC.RECONVERGENT B0 ;  /* 0x0000000000007941 */ /* 0x000fea0003800200 */
.L_x_321:
        /* <DEDUP_REMOVED lines=17> */
.L_x_324:
[----:B------:R-:W-:Y:S05]  /*14c0*/  BSYNC.RECONVERGENT B0 ;  /* 0x0000000000007941 */ /* 0x000fea0003800200 */
.L_x_323:
[----:B------:R-:W0:Y:S01]  /*14d0*/  SHFL.UP PT, R5, R4, 0x10, RZ ;  /* 0x0600000004057989 */ /* 0x000e2200000e00ff */
[C---:B------:R-:W-:Y:S01]  /*14e0*/  ISETP.GE.U32.AND P0, PT, R21.reuse, 0x10, PT ;  /* 0x000000101500780c */ /* 0x040fe20003f06070 */
[----:B------:R-:W-:Y:S01]  /*14f0*/  BSSY.RECONVERGENT B0, `(.L_x_325) ;  /* 0x0000010000007945 */ /* 0x000fe20003800200 */
[----:B------:R-:W-:Y:S01]  /*1500*/  ISETP.NE.AND P1, PT, R21, 0x1f, PT ;  /* 0x0000001f1500780c */ /* 0x000fe20003f25270 */
        /* <DEDUP_REMOVED lines=14> */
.L_x_326:
[----:B------:R-:W-:Y:S05]  /*15f0*/  BSYNC.RECONVERGENT B0 ;  /* 0x0000000000007941 */ /* 0x000fea0003800200 */
.L_x_325:
[----:B------:R-:W-:Y:S05]  /*1600*/  @P1 EXIT ;  /* 0x000000000000194d */ /* 0x000fea0003800000 */
[----:B------:R-:W-:Y:S01]  /*1610*/  IMAD.SHL.U32 R18, R18, 0x20, RZ ;  /* 0x0000002012127824 */ /* 0x000fe200078e00ff */
[----:B------:R-:W-:Y:S04]  /*1620*/  BSSY.RECONVERGENT B0, `(.L_x_327) ;  /* 0x0000079000007945 */ /* 0x000fe80003800200 */
[----:B------:R-:W-:-:S04]  /*1630*/  IADD3 R7, P1, P2, R0, R23, -R18 ;  /* 0x0000001700077210 */ /* 0x000fc80007a3e812 */
[----:B------:R-:W-:Y:S02]  /*1640*/  ISETP.GT.U32.AND P0, PT, R7, R0, PT ;  /* 0x000000000700720c */ /* 0x000fe40003f04070 */
[----:B------:R-:W-:-:S04]  /*1650*/  IADD3.X R6, PT, PT, RZ, -0x1, RZ, P1, P2 ;  /* 0xffffffffff067810 */ /* 0x000fc80000fe44ff */
[----:B------:R-:W-:-:S13]  /*1660*/  ISETP.GT.U32.AND.EX P0, PT, R6, RZ, PT, P0 ;  /* 0x000000ff0600720c */ /* 0x000fda0003f04100 */
[----:B------:R-:W-:Y:S05]  /*1670*/  @!P0 BRA `(.L_x_328) ;  /* 0x0000000400cc8947 */ /* 0x000fea0003800000 */
[----:B------:R-:W-:Y:S01]  /*1680*/  LOP3.LUT R6, R23, 0x3, RZ, 0xc0, !PT ;  /* 0x0000000317067812 */ /* 0x000fe200078ec0ff */
[----:B------:R-:W-:Y:S01]  /*1690*/  BSSY.RECONVERGENT B1, `(.L_x_329) ;  /* 0x0000023000017945 */ /* 0x000fe20003800200 */
[----:B------:R-:W-:Y:S02]  /*16a0*/  IMAD.MOV.U32 R8, RZ, RZ, R0 ;  /* 0x000000ffff087224 */ /* 0x000fe400078e0000 */
[----:B------:R-:W-:Y:S01]  /*16b0*/  ISETP.NE.U32.AND P0, PT, R6, RZ, PT ;  /* 0x000000ff0600720c */ /* 0x000fe20003f05070 */
[----:B------:R-:W-:-:S03]  /*16c0*/  IMAD.MOV.U32 R9, RZ, RZ, RZ ;  /* 0x000000ffff097224 */ /* 0x000fc600078e00ff */
[----:B------:R-:W-:-:S13]  /*16d0*/  ISETP.NE.AND.EX P0, PT, RZ, RZ, PT, P0 ;  /* 0x000000ffff00720c */ /* 0x000fda0003f05300 */
[----:B------:R-:W-:Y:S05]  /*16e0*/  @!P0 BRA `(.L_x_330) ;  /* 0x0000000000748947 */ /* 0x000fea0003800000 */
[----:B------:R-:W-:-:S07]  /*16f0*/  IMAD.MOV.U32 R12, RZ, RZ, RZ ;  /* 0x000000ffff0c7224 */ /* 0x000fce00078e00ff */
.L_x_333:
[----:B------:R-:W-:-:S04]  /*1700*/  LEA R10, P0, R8, R16, 0x3 ;  /* 0x00000010080a7211 */ /* 0x000fc800078018ff */
[----:B------:R-:W-:-:S05]  /*1710*/  LEA.HI.X R11, R8, R17, R9, 0x3, P0 ;  /* 0x00000011080b7211 */ /* 0x000fca00000f1c09 */
[----:B------:R-:W2:Y:S04]  /*1720*/  LDG.E R14, desc[UR4][R10.64] ;  /* 0x000000040a0e7981 */ /* 0x000ea8000c1e1900 */
[----:B------:R-:W3:Y:S01]  /*1730*/  LDG.E R13, desc[UR4][R10.64+0x4] ;  /* 0x000004040a0d7981 */ /* 0x000ee2000c1e1900 */
[----:B------:R-:W-:Y:S01]  /*1740*/  ISETP.NE.AND P1, PT, R4, R5, PT ;  /* 0x000000050400720c */ /* 0x000fe20003f25270 */
[----:B------:R-:W-:Y:S01]  /*1750*/  BSSY.RECONVERGENT B2, `(.L_x_331) ;  /* 0x0000013000027945 */ /* 0x000fe20003800200 */
[----:B------:R-:W-:Y:S01]  /*1760*/  IADD3 R6, P0, PT, R6, -0x1, RZ ;  /* 0xffffffff06067810 */ /* 0x000fe20007f1e0ff */
[----:B------:R-:W-:Y:S02]  /*1770*/  IMAD.MOV.U32 R8, RZ, RZ, R4 ;  /* 0x000000ffff087224 */ /* 0x000fe400078e0004 */
[----:B------:R-:W-:Y:S01]  /*1780*/  IMAD.MOV.U32 R9, RZ, RZ, R5 ;  /* 0x000000ffff097224 */ /* 0x000fe200078e0005 */
[----:B------:R-:W-:Y:S01]  /*1790*/  IADD3.X R12, PT, PT, R12, -0x1, RZ, P0, !PT ;  /* 0xffffffff0c0c7810 */ /* 0x000fe200007fe4ff */
[----:B------:R-:W-:Y:S01]  /*17a0*/  VIADD R0, R0, 0x1 ;  /* 0x0000000100007836 */ /* 0x000fe20000000000 */
[----:B------:R-:W-:-:S04]  /*17b0*/  ISETP.NE.U32.AND P0, PT, R6, RZ, PT ;  /* 0x000000ff0600720c */ /* 0x000fc80003f05070 */
[----:B------:R-:W-:Y:S01]  /*17c0*/  ISETP.NE.AND.EX P0, PT, R12, RZ, PT, P0 ;  /* 0x000000ff0c00720c */ /* 0x000fe20003f05300 */
[----:B--2---:R-:W-:Y:S02]  /*17d0*/  IMAD.MOV.U32 R4, RZ, RZ, R14 ;  /* 0x000000ffff047224 */ /* 0x004fe400078e000e */
[----:B---3--:R-:W-:Y:S01]  /*17e0*/  IMAD.MOV.U32 R5, RZ, RZ, R13 ;  /* 0x000000ffff057224 */ /* 0x008fe200078e000d */
[----:B------:R-:W-:Y:S09]  /*17f0*/  @!P1 BRA `(.L_x_332) ;  /* 0x0000000000209947 */ /* 0x000ff20003800000 */
        /* <DEDUP_REMOVED lines=8> */
.L_x_332:
[----:B------:R-:W-:Y:S05]  /*1880*/  BSYNC.RECONVERGENT B2 ;  /* 0x0000000000027941 */ /* 0x000fea0003800200 */
.L_x_331:
[----:B------:R-:W-:Y:S02]  /*1890*/  IMAD.MOV.U32 R8, RZ, RZ, R0 ;  /* 0x000000ffff087224 */ /* 0x000fe400078e0000 */
[----:B------:R-:W-:Y:S01]  /*18a0*/  IMAD.MOV.U32 R9, RZ, RZ, RZ ;  /* 0x000000ffff097224 */ /* 0x000fe200078e00ff */
[----:B------:R-:W-:Y:S06]  /*18b0*/  @P0 BRA `(.L_x_333) ;  /* 0xfffffffc00900947 */ /* 0x000fec000383ffff */
.L_x_330:
[----:B------:R-:W-:Y:S05]  /*18c0*/  BSYNC.RECONVERGENT B1 ;  /* 0x0000000000017941 */ /* 0x000fea0003800200 */
.L_x_329:
[----:B------:R-:W-:-:S04]  /*18d0*/  IADD3 R23, P1, PT, -R23, R18, RZ ;  /* 0x0000001217177210 */ /* 0x000fc80007f3e1ff */
[----:B------:R-:W-:Y:S01]  /*18e0*/  ISETP.GT.U32.AND P0, PT, R23, -0x4, PT ;  /* 0xfffffffc1700780c */ /* 0x000fe20003f04070 */
[----:B------:R-:W-:-:S05]  /*18f0*/  IMAD.X R6, RZ, RZ, -0x1, P1 ;  /* 0xffffffffff067424 */ /* 0x000fca00008e06ff */
[----:B------:R-:W-:-:S13]  /*1900*/  ISETP.GT.U32.AND.EX P0, PT, R6, -0x1, PT, P0 ;  /* 0xffffffff0600780c */ /* 0x000fda0003f04100 */
[----:B------:R-:W-:Y:S05]  /*1910*/  @P0 BRA `(.L_x_328) ;  /* 0x0000000400240947 */ /* 0x000fea0003800000 */
.L_x_342:
[----:B------:R-:W-:-:S04]  /*1920*/  LEA R10, P0, R8, R16, 0x3 ;  /* 0x00000010080a7211 */ /* 0x000fc800078018ff */
[----:B------:R-:W-:Y:S01]  /*1930*/  LEA.HI.X R11, R8, R17, R9, 0x3, P0 ;  /* 0x00000011080b7211 */ /* 0x000fe200000f1c09 */
[----:B------:R-:W-:Y:S02]  /*1940*/  IMAD.MOV.U32 R8, RZ, RZ, R16 ;  /* 0x000000ffff087224 */ /* 0x000fe400078e0010 */
[----:B------:R-:W-:Y:S02]  /*1950*/  IMAD.MOV.U32 R9, RZ, RZ, R17 ;  /* 0x000000ffff097224 */ /* 0x000fe400078e0011 */
[----:B------:R-:W2:Y:S01]  /*1960*/  LDG.E R15, desc[UR4][R10.64+0x4] ;  /* 0x000004040a0f7981 */ /* 0x000ea2000c1e1900 */
[----:B------:R-:W-:-:S03]  /*1970*/  IMAD.WIDE.U32 R8, R0, 0x8, R8 ;  /* 0x0000000800087825 */ /* 0x000fc600078e0008 */
[----:B------:R0:W5:Y:S04]  /*1980*/  LDG.E R6, desc[UR4][R10.64] ;  /* 0x000000040a067981 */ /* 0x000168000c1e1900 */
[----:B------:R0:W5:Y:S04]  /*1990*/  LDG.E R12, desc[UR4][R8.64+0x8] ;  /* 0x00000804080c7981 */ /* 0x000168000c1e1900 */
[----:B------:R0:W5:Y:S04]  /*19a0*/  LDG.E R19, desc[UR4][R8.64+0xc] ;  /* 0x00000c0408137981 */ /* 0x000168000c1e1900 */
[----:B------:R0:W5:Y:S04]  /*19b0*/  LDG.E R14, desc[UR4][R8.64+0x10] ;  /* 0x00001004080e7981 */ /* 0x000168000c1e1900 */
[----:B------:R0:W5:Y:S04]  /*19c0*/  LDG.E R21, desc[UR4][R8.64+0x14] ;  /* 0x0000140408157981 */ /* 0x000168000c1e1900 */
[----:B------:R0:W5:Y:S04]  /*19d0*/  LDG.E R18, desc[UR4][R8.64+0x18] ;  /* 0x0000180408127981 */ /* 0x000168000c1e1900 */
        /* <DEDUP_REMOVED lines=13> */
.L_x_335:
[----:B------:R-:W-:Y:S05]  /*1ab0*/  BSYNC.RECONVERGENT B1 ;  /* 0x0000000000017941 */ /* 0x000fea0003800200 */
.L_x_334:
[----:B-----5:R-:W-:Y:S01]  /*1ac0*/  ISETP.NE.AND P0, PT, R6, R13, PT ;  /* 0x0000000d0600720c */ /* 0x020fe20003f05270 */
        /* <DEDUP_REMOVED lines=12> */
.L_x_337:
[----:B------:R-:W-:Y:S05]  /*1b90*/  BSYNC.RECONVERGENT B1 ;  /* 0x0000000000017941 */ /* 0x000fea0003800200 */
.L_x_336:
        /* <DEDUP_REMOVED lines=13> */
.L_x_339:
[----:B------:R-:W-:Y:S05]  /*1c70*/  BSYNC.RECONVERGENT B1 ;  /* 0x0000000000017941 */ /* 0x000fea0003800200 */
.L_x_338:
        /* <DEDUP_REMOVED lines=13> */
.L_x_341:
[----:B------:R-:W-:Y:S05]  /*1d50*/  BSYNC.RECONVERGENT B1 ;  /* 0x0000000000017941 */ /* 0x000fea0003800200 */
.L_x_340:
[----:B------:R-:W-:Y:S02]  /*1d60*/  VIADD R0, R0, 0x4 ;  /* 0x0000000400007836 */ /* 0x000fe40000000000 */
[----:B------:R-:W-:Y:S02]  /*1d70*/  IMAD.MOV.U32 R9, RZ, RZ, RZ ;  /* 0x000000ffff097224 */ /* 0x000fe400078e00ff */
[----:B------:R-:W-:Y:S01]  /*1d80*/  IMAD.MOV.U32 R8, RZ, RZ, R0 ;  /* 0x000000ffff087224 */ /* 0x000fe200078e0000 */
[----:B------:R-:W-:-:S13]  /*1d90*/  ISETP.GE.U32.AND P0, PT, R0, R7, PT ;  /* 0x000000070000720c */ /* 0x000fda0003f06070 */
[----:B------:R-:W-:Y:S05]  /*1da0*/  @!P0 BRA `(.L_x_342) ;  /* 0xfffffff800dc8947 */ /* 0x000fea000383ffff */
.L_x_328:
[----:B------:R-:W-:Y:S05]  /*1db0*/  BSYNC.RECONVERGENT B0 ;  /* 0x0000000000007941 */ /* 0x000fea0003800200 */
.L_x_327:
[----:B------:R-:W-:Y:S04]  /*1dc0*/  STG.E desc[UR4][R2.64], R4 ;  /* 0x0000000402007986 */ /* 0x000fe8000c101904 */
[----:B------:R-:W-:Y:S01]  /*1dd0*/  STG.E desc[UR4][R2.64+0x4], R5 ;  /* 0x0000040502007986 */ /* 0x000fe2000c101904 */
[----:B------:R-:W-:Y:S05]  /*1de0*/  EXIT ;  /* 0x000000000000794d */ /* 0x000fea0003800000 */
        .weak           $__internal_5_$__cuda_sm20_div_u64
        .type           $__internal_5_$__cuda_sm20_div_u64,@function
        .size           $__internal_5_$__cuda_sm20_div_u64,(.L_x_558 - $__internal_5_$__cuda_sm20_div_u64)
$__internal_5_$__cuda_sm20_div_u64:
        /* <DEDUP_REMOVED lines=60> */
[----:B------:R-:W-:Y:S06]  /*21b0*/  RET.REL.NODEC R2 `(_ZN8scan_gpu10local_scanI18DebugRangeConcatOpLj2ELb0EEEvmPKNT_4DataEPS3_S6_) ;  /* 0xffffffdc02907950 */ /* 0x000fec0003c3ffff */
.L_x_343:
        /* <DEDUP_REMOVED lines=12> */
.L_x_558:


//--------------------- .text._ZN8scan_gpu10local_scanI18DebugRangeConcatOpLj4ELb1EEEvmPKNT_4DataEPS3_S6_ --------------------------
	.section	.text._ZN8scan_gpu10local_scanI18DebugRangeConcatOpLj4ELb1EEEvmPKNT_4DataEPS3_S6_,"ax",@progbits
	.align	128
        .global         _ZN8scan_gpu10local_scanI18DebugRangeConcatOpLj4ELb1EEEvmPKNT_4DataEPS3_S6_
        .type           _ZN8scan_gpu10local_scanI18DebugRangeConcatOpLj4ELb1EEEvmPKNT_4DataEPS3_S6_,@function
        .size           _ZN8scan_gpu10local_scanI18DebugRangeConcatOpLj4ELb1EEEvmPKNT_4DataEPS3_S6_,(.L_x_559 - _ZN8scan_gpu10local_scanI18DebugRangeConcatOpLj4ELb1EEEvmPKNT_4DataEPS3_S6_)
        .other          _ZN8scan_gpu10local_scanI18DebugRangeConcatOpLj4ELb1EEEvmPKNT_4DataEPS3_S6_,@"STO_CUDA_ENTRY STV_DEFAULT"
_ZN8scan_gpu10local_scanI18DebugRangeConcatOpLj4ELb1EEEvmPKNT_4DataEPS3_S6_:
.text._ZN8scan_gpu10local_scanI18DebugRangeConcatOpLj4ELb1EEEvmPKNT_4DataEPS3_S6_:
        /* <DEDUP_REMOVED lines=28> */
.L_x_344:
[----:B------:R-:W-:-:S07]  /*01c0*/  MOV R2, 0x1e0 ;  /* 0x000001e000027802 */ /* 0x000fce0000000f00 */
[----:B------:R-:W-:Y:S05]  /*01d0*/  CALL.REL.NOINC `($__internal_6_$__cuda_sm20_div_u64) ;  /* 0x0000002800dc7944 */ /* 0x000fea0003c00000 */
[----:B------:R-:W-:-:S07]  /*01e0*/  IMAD.MOV.U32 R2, RZ, RZ, R0 ;  /* 0x000000ffff027224 */ /* 0x000fce00078e0000 */
.L_x_345:
[----:B------:R-:W0:Y:S01]  /*01f0*/  S2R R0, SR_CTAID.X ;  /* 0x0000000000007919 */ /* 0x000e220000002500 */
[----:B------:R-:W1:Y:S01]  /*0200*/  LDCU UR4, c[0x0][0x360] ;  /* 0x00006c00ff0477ac */ /* 0x000e620008000800 */
[----:B------:R-:W-:Y:S02]  /*0210*/  SHF.R.U32.HI R3, RZ, 0x5, R8 ;  /* 0x00000005ff037819 */ /* 0x000fe40000011608 */
[----:B------:R-:W-:Y:S02]  /*0220*/  CS2R R12, SRZ ;  /* 0x00000000000c7805 */ /* 0x000fe4000001ff00 */
[----:B------:R-:W-:Y:S01]  /*0230*/  ISETP.GE.U32.AND P0, PT, R8, 0x20, PT ;  /* 0x000000200800780c */ /* 0x000fe20003f06070 */
[----:B------:R-:W2:Y:S01]  /*0240*/  LDCU.128 UR12, c[0x0][0x390] ;  /* 0x00007200ff0c77ac */ /* 0x000ea20008000c00 */
        /* <DEDUP_REMOVED lines=22> */
[----:B0-----:R-:W-:-:S02]  /*03b0*/  IMAD.MOV.U32 R7, RZ, RZ, R14 ;  /* 0x000000ffff077224 */ /* 0x001fc400078e000e */
[C---:B------:R-:W-:Y:S01]  /*03c0*/  IMAD R6, R9.reuse, R0, RZ ;  /* 0x0000000009067224 */ /* 0x040fe200078e02ff */
[----:B------:R-:W-:Y:S01]  /*03d0*/  SEL R2, R2, RZ, !P0 ;  /* 0x000000ff02027207 */ /* 0x000fe20004000000 */
[----:B-1----:R-:W0:Y:S04]  /*03e0*/  MUFU.RCP R10, R10 ;  /* 0x0000000a000a7308 */ /* 0x002e280000001000 */
[----:B------:R-:W-:Y:S02]  /*03f0*/  IMAD.IADD R2, R9, 0x1, R2 ;  /* 0x0000000109027824 */ /* 0x000fe400078e0202 */
        /* <DEDUP_REMOVED lines=20> */
[----:B------:R-:W0:Y:S04]  /*0540*/  LDCU.64 UR4, c[0x0][0x388] ;  /* 0x00007100ff0477ac */ /* 0x000e280008000a00 */
[----:B------:R-:W-:-:S05]  /*0550*/  SEL R5, R2, RZ, !P0 ;  /* 0x000000ff02057207 */ /* 0x000fca0004000000 */
[----:B------:R-:W-:Y:S01]  /*0560*/  IMAD.IADD R2, R4, 0x1, R5 ;  /* 0x0000000104027824 */ /* 0x000fe200078e0205 */
[----:B------:R-:W-:-:S04]  /*0570*/  IADD3 R4, P0, PT, R6, R3, RZ ;  /* 0x0000000306047210 */ /* 0x000fc80007f1e0ff */
[----:B------:R-:W-:Y:S01]  /*0580*/  SHF.R.U32.HI R5, RZ, 0x5, R2 ;  /* 0x00000005ff057819 */ /* 0x000fe20000011602 */
[----:B------:R-:W-:-:S03]  /*0590*/  IMAD.SHL.U32 R26, R4, 0x8, RZ ;  /* 0x00000008041a7824 */ /* 0x000fc600078e00ff */
[----:B------:R-:W-:Y:S01]  /*05a0*/  LOP3.LUT R0, R5, 0x7fffffc, RZ, 0xc0, !PT ;  /* 0x07fffffc05007812 */ /* 0x000fe200078ec0ff */
[----:B------:R-:W-:Y:S01]  /*05b0*/  IMAD.X R5, RZ, RZ, RZ, P0 ;  /* 0x000000ffff057224 */ /* 0x000fe200000e06ff */
[C---:B0-----:R-:W-:Y:S02]  /*05c0*/  IADD3 R24, P2, PT, R26.reuse, UR4, RZ ;  /* 0x000000041a187c10 */ /* 0x041fe4000ff5e0ff */
[----:B------:R-:W-:Y:S01]  /*05d0*/  IADD3 R26, P1, PT, R26, UR12, RZ ;  /* 0x0000000c1a1a7c10 */ /* 0x000fe2000ff3e0ff */
[----:B------:R-:W-:Y:S01]  /*05e0*/  IMAD R21, R20, R0, RZ ;  /* 0x0000000014157224 */ /* 0x000fe200078e02ff */
[----:B------:R-:W-:Y:S02]  /*05f0*/  SHF.L.U64.HI R4, R4, 0x3, R5 ;  /* 0x0000000304047819 */ /* 0x000fe40000010205 */
[----:B------:R-:W-:Y:S01]  /*0600*/  LOP3.LUT P0, RZ, R8, 0x1f, RZ, 0xc0, !PT ;  /* 0x0000001f08ff7812 */ /* 0x000fe2000780c0ff */
[--C-:B------:R-:W-:Y:S01]  /*0610*/  IMAD.IADD R3, R0, 0x1, R21.reuse ;  /* 0x0000000100037824 */ /* 0x100fe200078e0215 */
[----:B------:R-:W-:-:S02]  /*0620*/  SHF.R.U32.HI R21, RZ, 0x2, R21 ;  /* 0x00000002ff157819 */ /* 0x000fc40000011615 */
[C---:B------:R-:W-:Y:S02]  /*0630*/  IADD3.X R25, PT, PT, R4.reuse, UR5, RZ, P2, !PT ;  /* 0x0000000504197c10 */ /* 0x040fe400097fe4ff */
[----:B------:R-:W-:Y:S02]  /*0640*/  SHF.R.U32.HI R6, RZ, 0x2, R3 ;  /* 0x00000002ff067819 */ /* 0x000fe40000011603 */
[----:B------:R-:W-:Y:S01]  /*0650*/  IADD3.X R27, PT, PT, R4, UR13, RZ, P1, !PT ;  /* 0x0000000d041b7c10 */ /* 0x000fe20008ffe4ff */
[----:B------:R-:W-:Y:S01]  /*0660*/  IMAD.WIDE.U32 R4, R21, 0x20, R24 ;  /* 0x0000002015047825 */ /* 0x000fe200078e0018 */
[----:B------:R-:W-:Y:S02]  /*0670*/  ISETP.GT.U32.AND P2, PT, R6, R21, PT ;  /* 0x000000150600720c */ /* 0x000fe40003f44070 */
[----:B--2---:R-:W-:Y:S02]  /*0680*/  SEL R16, R12, RZ, !P0 ;  /* 0x000000ff0c107207 */ /* 0x004fe40004000000 */
[----:B----4-:R-:W-:-:S09]  /*0690*/  SEL R15, R13, RZ, !P0 ;  /* 0x000000ff0d0f7207 */ /* 0x010fd20004000000 */
[----:B------:R-:W-:Y:S05]  /*06a0*/  @!P2 BRA `(.L_x_347) ;  /* 0x0000000800d0a947 */ /* 0x000fea0003800000 */
[--C-:B------:R-:W-:Y:S01]  /*06b0*/  IMAD.IADD R6, R6, 0x1, -R21.reuse ;  /* 0x0000000106067824 */ /* 0x100fe200078e0a15 */
[----:B------:R-:W-:Y:S01]  /*06c0*/  BSSY.RECONVERGENT B0, `(.L_x_348) ;  /* 0x000003d000007945 */ /* 0x000fe20003800200 */
[----:B------:R-:W-:Y:S02]  /*06d0*/  VIADD R18, R21, 0x1 ;  /* 0x0000000115127836 */ /* 0x000fe40000000000 */
[----:B------:R-:W-:Y:S01]  /*06e0*/  IMAD.MOV.U32 R14, RZ, RZ, R21 ;  /* 0x000000ffff0e7224 */ /* 0x000fe200078e0015 */
[----:B------:R-:W-:-:S04]  /*06f0*/  LOP3.LUT R6, R6, 0x1, RZ, 0xc0, !PT ;  /* 0x0000000106067812 */ /* 0x000fc800078ec0ff */
[----:B------:R-:W-:-:S13]  /*0700*/  ISETP.NE.U32.AND P0, PT, R6, 0x1, PT ;  /* 0x000000010600780c */ /* 0x000fda0003f05070 */
[----:B------:R-:W-:Y:S05]  /*0710*/  @P0 BRA `(.L_x_349) ;  /* 0x0000000000dc0947 */ /* 0x000fea0003800000 */
[----:B------:R-:W2:Y:S01]  /*0720*/  LDG.E.ENL2.256 R8, R4, desc[UR8][R4.64] ;  /* 0xfe0000080404797e */ /* 0x000ea20008121908 */
        /* <DEDUP_REMOVED lines=12> */
.L_x_351:
[----:B------:R-:W-:Y:S05]  /*07f0*/  BSYNC.RECONVERGENT B2 ;  /* 0x0000000000027941 */ /* 0x000fea0003800200 */
.L_x_350:
        /* <DEDUP_REMOVED lines=12> */
.L_x_353:
[----:B------:R-:W-:Y:S05]  /*08c0*/  BSYNC.RECONVERGENT B2 ;  /* 0x0000000000027941 */ /* 0x000fea0003800200 */
.L_x_352:
        /* <DEDUP_REMOVED lines=12> */
.L_x_355:
[----:B------:R-:W-:Y:S05]  /*0990*/  BSYNC.RECONVERGENT B2 ;  /* 0x0000000000027941 */ /* 0x000fea0003800200 */
.L_x_354:
[----:B------:R-:W-:Y:S01]  /*09a0*/  ISETP.NE.AND P0, PT, R8, R7, PT ;  /* 0x000000070800720c */ /* 0x000fe20003f05270 */
[----:B------:R-:W-:Y:S02]  /*09b0*/  IMAD.MOV.U32 R14, RZ, RZ, R18 ;  /* 0x000000ffff0e7224 */ /* 0x000fe400078e0012 */
[----:B------:R-:W-:Y:S02]  /*09c0*/  IMAD.MOV.U32 R16, RZ, RZ, R10 ;  /* 0x000000ffff107224 */ /* 0x000fe400078e000a */
[----:B------:R-:W-:-:S08]  /*09d0*/  IMAD.MOV.U32 R15, RZ, RZ, R11 ;  /* 0x000000ffff0f7224 */ /* 0x000fd000078e000b */
[----:B------:R-:W-:Y:S05]  /*09e0*/  @!P0 BRA `(.L_x_349) ;  /* 0x0000000000288947 */ /* 0x000fea0003800000 */
[----:B------:R-:W-:Y:S01]  /*09f0*/  ISETP.NE.AND P1, PT, R10, R11, PT ;  /* 0x0000000b0a00720c */ /* 0x000fe20003f25270 */
[----:B------:R-:W-:Y:S02]  /*0a00*/  IMAD.MOV.U32 R14, RZ, RZ, R18 ;  /* 0x000000ffff0e7224 */ /* 0x000fe400078e0012 */
[----:B------:R-:W-:Y:S02]  /*0a10*/  IMAD.MOV.U32 R15, RZ, RZ, R7 ;  /* 0x000000ffff0f7224 */ /* 0x000fe400078e0007 */
[----:B------:R-:W-:-:S08]  /*0a20*/  IMAD.MOV.U32 R16, RZ, RZ, R8 ;  /* 0x000000ffff107224 */ /* 0x000fd000078e0008 */
[----:B------:R-:W-:Y:S01]  /*0a30*/  @P1 ISETP.NE.AND P0, PT, R8, -0x1, PT ;  /* 0xffffffff0800180c */ /* 0x000fe20003f05270 */
[----:B------:R-:W-:-:S03]  /*0a40*/  @P1 IMAD.MOV.U32 R14, RZ, RZ, R18 ;  /* 0x000000ffff0e1224 */ /* 0x000fc600078e0012 */
[----:B------:R-:W-:-:S04]  /*0a50*/  @P1 ISETP.NE.AND P0, PT, R10, -0x1, P0 ;  /* 0xffffffff0a00180c */ /* 0x000fc80000705270 */
[----:B------:R-:W-:-:S04]  /*0a60*/  @P1 ISETP.EQ.AND P0, PT, R7, R10, P0 ;  /* 0x0000000a0700120c */ /* 0x000fc80000702270 */
[----:B------:R-:W-:Y:S02]  /*0a70*/  @P1 SEL R15, R11, 0xffffffff, P0 ;  /* 0xffffffff0b0f1807 */ /* 0x000fe40000000000 */
[----:B------:R-:W-:-:S07]  /*0a80*/  @P1 SEL R16, R8, 0xffffffff, P0 ;  /* 0xffffffff08101807 */ /* 0x000fce0000000000 */
.L_x_349:
[----:B------:R-:W-:Y:S05]  /*0a90*/  BSYNC.RECONVERGENT B0 ;  /* 0x0000000000007941 */ /* 0x000fea0003800200 */
.L_x_348:
[----:B------:R-:W-:-:S04]  /*0aa0*/  IMAD R5, R20, R0, RZ ;  /* 0x0000000014057224 */ /* 0x000fc800078e02ff */
[----:B------:R-:W-:-:S05]  /*0ab0*/  IMAD.IADD R5, R0, 0x1, R5 ;  /* 0x0000000100057824 */ /* 0x000fca00078e0205 */
[----:B------:R-:W-:-:S04]  /*0ac0*/  SHF.R.U32.HI R17, RZ, 0x2, R5 ;  /* 0x00000002ff117819 */ /* 0x000fc80000011605 */
[----:B------:R-:W-:-:S13]  /*0ad0*/  ISETP.NE.AND P0, PT, R17, R18, PT ;  /* 0x000000121100720c */ /* 0x000fda0003f05270 */
[----:B------:R-:W-:Y:S05]  /*0ae0*/  @!P0 BRA `(.L_x_347) ;  /* 0x0000000400c08947 */ /* 0x000fea0003800000 */
.L_x_372:
[----:B------:R-:W-:-:S05]  /*0af0*/  IMAD.WIDE.U32 R18, R14, 0x20, R24 ;  /* 0x000000200e127825 */ /* 0x000fca00078e0018 */
        /* <DEDUP_REMOVED lines=13> */
.L_x_357:
[----:B------:R-:W-:Y:S05]  /*0bd0*/  BSYNC.RECONVERGENT B0 ;  /* 0x0000000000007941 */ /* 0x000fea0003800200 */
.L_x_356:
        /* <DEDUP_REMOVED lines=12> */
.L_x_359:
[----:B------:R-:W-:Y:S05]  /*0ca0*/  BSYNC.RECONVERGENT B0 ;  /* 0x0000000000007941 */ /* 0x000fea0003800200 */
.L_x_358:
        /* <DEDUP_REMOVED lines=12> */
.L_x_361:
[----:B------:R-:W-:Y:S05]  /*0d70*/  BSYNC.RECONVERGENT B0 ;  /* 0x0000000000007941 */ /* 0x000fea0003800200 */
.L_x_360:
        /* <DEDUP_REMOVED lines=13> */
.L_x_363:
[----:B------:R-:W-:Y:S05]  /*0e50*/  BSYNC.RECONVERGENT B0 ;  /* 0x0000000000007941 */ /* 0x000fea0003800200 */
.L_x_362:
        /* <DEDUP_REMOVED lines=13> */
.L_x_365:
[----:B------:R-:W-:Y:S05]  /*0f30*/  BSYNC.RECONVERGENT B0 ;  /* 0x0000000000007941 */ /* 0x000fea0003800200 */
.L_x_364:
        /* <DEDUP_REMOVED lines=13> */
.L_x_367:
[----:B------:R-:W-:Y:S05]  /*1010*/  BSYNC.RECONVERGENT B0 ;  /* 0x0000000000007941 */ /* 0x000fea0003800200 */
.L_x_366:
[----:B------:R-:W-:Y:S01]  /*1020*/  ISETP.NE.AND P0, PT, R6, R5, PT ;  /* 0x000000050600720c */ /* 0x000fe20003f05270 */
[----:B------:R-:W-:Y:S01]  /*1030*/  BSSY.RECONVERGENT B0, `(.L_x_368) ;  /* 0x000000c000007945 */ /* 0x000fe20003800200 */
[----:B------:R-:W-:Y:S01]  /*1040*/  ISETP.GE.U32.AND P1, PT, R14, R17, PT ;  /* 0x000000110e00720c */ /* 0x000fe20003f26070 */
        /* <DEDUP_REMOVED lines=10> */
.L_x_369:
[----:B------:R-:W-:Y:S05]  /*10f0*/  BSYNC.RECONVERGENT B0 ;  /* 0x0000000000007941 */ /* 0x000fea0003800200 */
.L_x_368:
        /* <DEDUP_REMOVED lines=13> */
.L_x_371:
[----:B------:R-:W-:Y:S05]  /*11d0*/  BSYNC.RECONVERGENT B0 ;  /* 0x0000000000007941 */ /* 0x000fea0003800200 */
.L_x_370:
[----:B------:R-:W-:Y:S05]  /*11e0*/  @!P1 BRA `(.L_x_372) ;  /* 0xfffffff800409947 */ /* 0x000fea000383ffff */
.L_x_347:
[----:B------:R-:W-:Y:S05]  /*11f0*/  BSYNC.RECONVERGENT B1 ;  /* 0x0000000000017941 */ /* 0x000fea0003800200 */
.L_x_346:
        /* <DEDUP_REMOVED lines=19> */
.L_x_374:
[----:B------:R-:W-:Y:S05]  /*1330*/  BSYNC.RECONVERGENT B0 ;  /* 0x0000000000007941 */ /* 0x000fea0003800200 */
.L_x_373:
        /* <DEDUP_REMOVED lines=17> */
.L_x_376:
[----:B------:R-:W-:Y:S05]  /*1450*/  BSYNC.RECONVERGENT B0 ;  /* 0x0000000000007941 */ /* 0x000fea0003800200 */
.L_x_375:
        /* <DEDUP_REMOVED lines=17> */
.L_x_378:
[----:B------:R-:W-:Y:S05]  /*1570*/  BSYNC.RECONVERGENT B0 ;  /* 0x0000000000007941 */ /* 0x000fea0003800200 */
.L_x_377:
        /* <DEDUP_REMOVED lines=17> */
.L_x_380:
[----:B------:R-:W-:Y:S05]  /*1690*/  BSYNC.RECONVERGENT B0 ;  /* 0x0000000000007941 */ /* 0x000fea0003800200 */
.L_x_379:
        /* <DEDUP_REMOVED lines=17> */
.L_x_382:
[----:B------:R-:W-:Y:S05]  /*17b0*/  BSYNC.RECONVERGENT B0 ;  /* 0x0000000000007941 */ /* 0x000fea0003800200 */
.L_x_381:
[----:B------:R-:W-:Y:S01]  /*17c0*/  IMAD R11, R20, R0, RZ ;  /* 0x00000000140b7224 */ /* 0x000fe200078e02ff */
[----:B------:R-:W0:Y:S01]  /*17d0*/  SHFL.UP PT, R6, R5, 0x1, RZ ;  /* 0x0420000005067989 */ /* 0x000e2200000e00ff */
[----:B------:R-:W-:Y:S02]  /*17e0*/  BSSY.RECONVERGENT B1, `(.L_x_383) ;  /* 0x00000ca000017945 */ /* 0x000fe40003800200 */
[----:B------:R-:W-:Y:S01]  /*17f0*/  IMAD.IADD R22, R0, 0x1, R11 ;  /* 0x0000000100167824 */ /* 0x000fe200078e020b */
[----:B------:R-:W1:Y:S04]  /*1800*/  SHFL.UP PT, R9, R4, 0x1, RZ ;  /* 0x0420000004097989 */ /* 0x000e6800000e00ff */
[----:B------:R-:W-:-:S04]  /*1810*/  SHF.R.U32.HI R22, RZ, 0x2, R22 ;  /* 0x00000002ff167819 */ /* 0x000fc80000011616 */
[----:B------:R-:W-:Y:S02]  /*1820*/  ISETP.GT.U32.AND P0, PT, R22, R21, PT ;  /* 0x000000151600720c */ /* 0x000fe40003f04070 */
[----:B0-----:R-:W-:Y:S02]  /*1830*/  SEL R7, R13, R6, !P1 ;  /* 0x000000060d077207 */ /* 0x001fe40004800000 */
[----:B-1----:R-:W-:-:S09]  /*1840*/  SEL R6, R12, R9, !P1 ;  /* 0x000000090c067207 */ /* 0x002fd20004800000 */
[----:B------:R-:W-:Y:S05]  /*1850*/  @!P0 BRA `(.L_x_384) ;  /* 0x0000000c00088947 */ /* 0x000fea0003800000 */
[----:B------:R-:W-:Y:S01]  /*1860*/  IMAD.IADD R4, R22, 0x1, -R21 ;  /* 0x0000000116047824 */ /* 0x000fe200078e0a15 */
[----:B------:R-:W-:Y:S01]  /*1870*/  BSSY.RECONVERGENT B0, `(.L_x_385) ;  /* 0x0000043000007945 */ /* 0x000fe20003800200 */
[----:B------:R-:W-:-:S03]  /*1880*/  VIADD R23, R21, 0x1 ;  /* 0x0000000115177836 */ /* 0x000fc60000000000 */
[----:B------:R-:W-:-:S04]  /*1890*/  LOP3.LUT R4, R4, 0x1, RZ, 0xc0, !PT ;  /* 0x0000000104047812 */ /* 0x000fc800078ec0ff */
[----:B------:R-:W-:-:S13]  /*18a0*/  ISETP.NE.U32.AND P0, PT, R4, 0x1, PT ;  /* 0x000000010400780c */ /* 0x000fda0003f05070 */
[----:B------:R-:W-:Y:S05]  /*18b0*/  @P0 BRA `(.L_x_386) ;  /* 0x0000000000f80947 */ /* 0x000fea0003800000 */
[----:B------:R-:W-:-:S05]  /*18c0*/  SHF.R.U32.HI R21, RZ, 0x2, R11 ;  /* 0x00000002ff157819 */ /* 0x000fca000001160b */
[----:B------:R-:W-:-:S06]  /*18d0*/  IMAD.WIDE.U32 R8, R21, 0x20, R24 ;  /* 0x0000002015087825 */ /* 0x000fcc00078e0018 */
[----:B------:R-:W2:Y:S01]  /*18e0*/  LDG.E.ENL2.256 R12, R8, desc[UR8][R8.64] ;  /* 0xfe0000080808797e */ /* 0x000ea2000812190c */
[----:B------:R-:W-:Y:S01]  /*18f0*/  ISETP.NE.AND P0, PT, R6, R7, PT ;  /* 0x000000070600720c */ /* 0x000fe20003f05270 */
[----:B------:R-:W-:Y:S01]  /*1900*/  BSSY.RECONVERGENT B2, `(.L_x_387) ;  /* 0x000000c000027945 */ /* 0x000fe20003800200 */
[----:B--2---:R-:W-:Y:S02]  /*1910*/  IMAD.MOV.U32 R16, RZ, RZ, R8 ;  /* 0x000000ffff107224 */ /* 0x004fe400078e0008 */
        /* <DEDUP_REMOVED lines=10> */
.L_x_388:
[----:B------:R-:W-:Y:S05]  /*19c0*/  BSYNC.RECONVERGENT B2 ;  /* 0x0000000000027941 */ /* 0x000fea0003800200 */
.L_x_387:
        /* <DEDUP_REMOVED lines=13> */
.L_x_390:
[----:B------:R-:W-:Y:S05]  /*1aa0*/  BSYNC.RECONVERGENT B2 ;  /* 0x0000000000027941 */ /* 0x000fea0003800200 */
.L_x_389:
        /* <DEDUP_REMOVED lines=13> */
.L_x_392:
[----:B------:R-:W-:Y:S05]  /*1b80*/  BSYNC.RECONVERGENT B2 ;  /* 0x0000000000027941 */ /* 0x000fea0003800200 */
.L_x_391:
[----:B------:R-:W-:Y:S01]  /*1b90*/  ISETP.NE.AND P0, PT, R4, R5, PT ;  /* 0x000000050400720c */ /* 0x000fe20003f05270 */
[----:B------:R-:W-:Y:S01]  /*1ba0*/  BSSY.RECONVERGENT B2, `(.L_x_393) ;  /* 0x000000d000027945 */ /* 0x000fe20003800200 */
[----:B------:R-:W-:-:S04]  /*1bb0*/  IMAD.WIDE.U32 R8, R21, 0x20, R26 ;  /* 0x0000002015087825 */ /* 0x000fc800078e001a */
        /* <DEDUP_REMOVED lines=11> */
.L_x_394:
[----:B------:R-:W-:Y:S05]  /*1c70*/  BSYNC.RECONVERGENT B2 ;  /* 0x0000000000027941 */ /* 0x000fea0003800200 */
.L_x_393:
[----:B------:R0:W-:Y:S01]  /*1c80*/  STG.E.ENL2.256 desc[UR8][R8.64], R16, R4 ;  /* 0xf80000100804797f */ /* 0x0001e2000f121808 */
[----:B------:R-:W-:-:S07]  /*1c90*/  IMAD.MOV.U32 R21, RZ, RZ, R23 ;  /* 0x000000ffff157224 */ /* 0x000fce00078e0017 */
.L_x_386:
[----:B------:R-:W-:Y:S05]  /*1ca0*/  BSYNC.RECONVERGENT B0 ;  /* 0x0000000000007941 */ /* 0x000fea0003800200 */
.L_x_385:
[----:B------:R-:W-:-:S13]  /*1cb0*/  ISETP.NE.AND P0, PT, R22, R23, PT ;  /* 0x000000171600720c */ /* 0x000fda0003f05270 */
[----:B------:R-:W-:Y:S05]  /*1cc0*/  @!P0 BRA `(.L_x_384) ;  /* 0x0000000400ec8947 */ /* 0x000fea0003800000 */
.L_x_411:
[----:B01----:R-:W-:-:S05]  /*1cd0*/  IMAD.WIDE.U32 R16, R21, 0x20, R24 ;  /* 0x0000002015107825 */ /* 0x003fca00078e0018 */
        /* <DEDUP_REMOVED lines=14> */
.L_x_396:
[----:B------:R-:W-:Y:S05]  /*1dc0*/  BSYNC.RECONVERGENT B0 ;  /* 0x0000000000007941 */ /* 0x000fea0003800200 */
.L_x_395:
        /* <DEDUP_REMOVED lines=13> */
.L_x_398:
[----:B------:R-:W-:Y:S05]  /*1ea0*/  BSYNC.RECONVERGENT B0 ;  /* 0x0000000000007941 */ /* 0x000fea0003800200 */
.L_x_397:
        /* <DEDUP_REMOVED lines=13> */
.L_x_400:
[----:B------:R-:W-:Y:S05]  /*1f80*/  BSYNC.RECONVERGENT B0 ;  /* 0x0000000000007941 */ /* 0x000fea0003800200 */
.L_x_399:
        /* <DEDUP_REMOVED lines=16> */
.L_x_402:
[----:B------:R-:W-:Y:S05]  /*2090*/  BSYNC.RECONVERGENT B0 ;  /* 0x0000000000007941 */ /* 0x000fea0003800200 */
.L_x_401:
[----:B------:R0:W-:Y:S04]  /*20a0*/  STG.E.ENL2.256 desc[UR8][R28.64], R4, R12 ;  /* 0xf80000041c0c797f */ /* 0x0001e8000f121808 */
[----:B0-----:R-:W2:Y:S01]  /*20b0*/  LDG.E.ENL2.256 R8, R4, desc[UR8][R16.64+0x20] ;  /* 0xfe0001081004797e */ /* 0x001ea20008121908 */
        /* <DEDUP_REMOVED lines=13> */
.L_x_404:
[----:B------:R-:W-:Y:S05]  /*2190*/  BSYNC.RECONVERGENT B0 ;  /* 0x0000000000007941 */ /* 0x000fea0003800200 */
.L_x_403:
        /* <DEDUP_REMOVED lines=13> */
.L_x_406:
[----:B------:R-:W-:Y:S05]  /*2270*/  BSYNC.RECONVERGENT B0 ;  /* 0x0000000000007941 */ /* 0x000fea0003800200 */
.L_x_405:
        /* <DEDUP_REMOVED lines=13> */
.L_x_408:
[----:B------:R-:W-:Y:S05]  /*2350*/  BSYNC.RECONVERGENT B0 ;  /* 0x0000000000007941 */ /* 0x000fea0003800200 */
.L_x_407:
        /* <DEDUP_REMOVED lines=13> */
.L_x_410:
[----:B------:R-:W-:Y:S05]  /*2430*/  BSYNC.RECONVERGENT B0 ;  /* 0x0000000000007941 */ /* 0x000fea0003800200 */
.L_x_409:
[----:B------:R1:W-:Y:S01]  /*2440*/  STG.E.ENL2.256 desc[UR8][R28.64+0x20], R16, R4 ;  /* 0xf80001101c04797f */ /* 0x0003e2000f121808 */
[----:B------:R-:W-:-:S05]  /*2450*/  VIADD R21, R21, 0x2 ;  /* 0x0000000215157836 */ /* 0x000fca0000000000 */
[----:B------:R-:W-:-:S13]  /*2460*/  ISETP.GE.U32.AND P0, PT, R21, R22, PT ;  /* 0x000000161500720c */ /* 0x000fda0003f06070 */
[----:B------:R-:W-:Y:S05]  /*2470*/  @!P0 BRA `(.L_x_411) ;  /* 0xfffffff800148947 */ /* 0x000fea000383ffff */
.L_x_384:
[----:B------:R-:W-:Y:S05]  /*2480*/  BSYNC.RECONVERGENT B1 ;  /* 0x0000000000017941 */ /* 0x000fea0003800200 */
.L_x_383:
[----:B------:R-:W-:-:S13]  /*2490*/  ISETP.NE.AND P0, PT, R20, 0x1f, PT ;  /* 0x0000001f1400780c */ /* 0x000fda0003f05270 */
[----:B------:R-:W-:Y:S05]  /*24a0*/  @P0 EXIT ;  /* 0x000000000000094d */ /* 0x000fea0003800000 */
[----:B------:R-:W-:-:S05]  /*24b0*/  IMAD.SHL.U32 R13, R0, 0x20, RZ ;  /* 0x00000020000d7824 */ /* 0x000fca00078e00ff */
[----:B------:R-:W-:-:S04]  /*24c0*/  IADD3 R0, P1, P2, R3, R2, -R13 ;  /* 0x0000000203007210 */ /* 0x000fc80007a3e80d */
[----:B------:R-:W-:Y:S02]  /*24d0*/  ISETP.GT.U32.AND P0, PT, R0, R3, PT ;  /* 0x000000030000720c */ /* 0x000fe40003f04070 */
[----:B01----:R-:W-:-:S04]  /*24e0*/  IADD3.X R4, PT, PT, RZ, -0x1, RZ, P1, P2 ;  /* 0xffffffffff047810 */ /* 0x003fc80000fe44ff */
[----:B------:R-:W-:-:S13]  /*24f0*/  ISETP.GT.U32.AND.EX P0, PT, R4, RZ, PT, P0 ;  /* 0x000000ff0400720c */ /* 0x000fda0003f04100 */
[----:B------:R-:W-:Y:S05]  /*2500*/  @!P0 EXIT ;  /* 0x000000000000894d */ /* 0x000fea0003800000 */
        /* <DEDUP_REMOVED lines=8> */
.L_x_416:
        /* <DEDUP_REMOVED lines=23> */
.L_x_415:
[----:B------:R-:W-:Y:S05]  /*2700*/  BSYNC.RECONVERGENT B1 ;  /* 0x0000000000017941 */ /* 0x000fea0003800200 */
.L_x_414:
[----:B------:R-:W-:Y:S01]  /*2710*/  IADD3 R10, P0, PT, R10, -0x1, RZ ;  /* 0xffffffff0a0a7810 */ /* 0x000fe20007f1e0ff */
[----:B------:R-:W-:Y:S01]  /*2720*/  VIADD R3, R3, 0x1 ;  /* 0x0000000103037836 */ /* 0x000fe20000000000 */
[----:B------:R-:W-:Y:S02]  /*2730*/  STG.E desc[UR8][R4.64], R6 ;  /* 0x0000000604007986 */ /* 0x000fe4000c101908 */
[----:B------:R-:W-:Y:S02]  /*2740*/  IADD3.X R11, PT, PT, R11, -0x1, RZ, P0, !PT ;  /* 0xffffffff0b0b7810 */ /* 0x000fe400007fe4ff */
[----:B------:R-:W-:Y:S01]  /*2750*/  ISETP.NE.U32.AND P0, PT, R10, RZ, PT ;  /* 0x000000ff0a00720c */ /* 0x000fe20003f05070 */
[----:B------:R0:W-:Y:S03]  /*2760*/  STG.E desc[UR8][R4.64+0x4], R7 ;  /* 0x0000040704007986 */ /* 0x0001e6000c101908 */
[----:B------:R-:W-:Y:S01]  /*2770*/  ISETP.NE.AND.EX P0, PT, R11, RZ, PT, P0 ;  /* 0x000000ff0b00720c */ /* 0x000fe20003f05300 */
[----:B0-----:R-:W-:-:S02]  /*2780*/  IMAD.MOV.U32 R4, RZ, RZ, R3 ;  /* 0x000000ffff047224 */ /* 0x001fc400078e0003 */
[----:B------:R-:W-:-:S10]  /*2790*/  IMAD.MOV.U32 R5, RZ, RZ, RZ ;  /* 0x000000ffff057224 */ /* 0x000fd400078e00ff */
[----:B------:R-:W-:Y:S05]  /*27a0*/  @P0 BRA `(.L_x_416) ;  /* 0xfffffffc00780947 */ /* 0x000fea000383ffff */
.L_x_413:
[----:B------:R-:W-:Y:S05]  /*27b0*/  BSYNC.RECONVERGENT B0 ;  /* 0x0000000000007941 */ /* 0x000fea0003800200 */
.L_x_412:
[----:B------:R-:W-:-:S04]  /*27c0*/  IADD3 R2, P1, PT, -R2, R13, RZ ;  /* 0x0000000d02027210 */ /* 0x000fc80007f3e1ff */
[----:B------:R-:W-:Y:S01]  /*27d0*/  ISETP.GT.U32.AND P0, PT, R2, -0x4, PT ;  /* 0xfffffffc0200780c */ /* 0x000fe20003f04070 */
[----:B------:R-:W-:-:S05]  /*27e0*/  IMAD.X R2, RZ, RZ, -0x1, P1 ;  /* 0xffffffffff027424 */ /* 0x000fca00008e06ff */
[----:B------:R-:W-:-:S13]  /*27f0*/  ISETP.GT.U32.AND.EX P0, PT, R2, -0x1, PT, P0 ;  /* 0xffffffff0200780c */ /* 0x000fda0003f04100 */
[----:B------:R-:W-:Y:S05]  /*2800*/  @P0 EXIT ;  /* 0x000000000000094d */ /* 0x000fea0003800000 */
.L_x_425:
        /* <DEDUP_REMOVED lines=21> */
.L_x_418:
[----:B------:R-:W-:Y:S05]  /*2960*/  BSYNC.RECONVERGENT B0 ;  /* 0x0000000000007941 */ /* 0x000fea0003800200 */
.L_x_417:
        /* <DEDUP_REMOVED lines=19> */
.L_x_420:
[----:B------:R-:W-:Y:S05]  /*2aa0*/  BSYNC.RECONVERGENT B0 ;  /* 0x0000000000007941 */ /* 0x000fea0003800200 */
.L_x_419:
        /* <DEDUP_REMOVED lines=16> */
.L_x_422:
[----:B------:R-:W-:Y:S05]  /*2bb0*/  BSYNC.RECONVERGENT B0 ;  /* 0x0000000000007941 */ /* 0x000fea0003800200 */
.L_x_421:
        /* <DEDUP_REMOVED lines=16> */
.L_x_424:
[----:B------:R-:W-:Y:S05]  /*2cc0*/  BSYNC.RECONVERGENT B0 ;  /* 0x0000000000007941 */ /* 0x000fea0003800200 */
.L_x_423:
[----:B-----5:R0:W-:Y:S01]  /*2cd0*/  STG.E desc[UR8][R8.64+0x18], R6 ;  /* 0x0000180608007986 */ /* 0x0201e2000c101908 */
[----:B------:R-:W-:Y:S02]  /*2ce0*/  VIADD R3, R3, 0x4 ;  /* 0x0000000403037836 */ /* 0x000fe40000000000 */
[----:B------:R-:W-:Y:S01]  /*2cf0*/  IMAD.MOV.U32 R5, RZ, RZ, RZ ;  /* 0x000000ffff057224 */ /* 0x000fe200078e00ff */
[----:B------:R0:W-:Y:S01]  /*2d00*/  STG.E desc[UR8][R8.64+0x1c], R7 ;  /* 0x00001c0708007986 */ /* 0x0001e2000c101908 */
[----:B------:R-:W-:Y:S01]  /*2d10*/  IMAD.MOV.U32 R4, RZ, RZ, R3 ;  /* 0x000000ffff047224 */ /* 0x000fe200078e0003 */
[----:B------:R-:W-:-:S13]  /*2d20*/  ISETP.GE.U32.AND P0, PT, R3, R0, PT ;  /* 0x000000000300720c */ /* 0x000fda0003f06070 */
[----:B0-----:R-:W-:Y:S05]  /*2d30*/  @!P0 BRA `(.L_x_425) ;  /* 0xfffffff800b48947 */ /* 0x001fea000383ffff */
[----:B------:R-:W-:Y:S05]  /*2d40*/  EXIT ;  /* 0x000000000000794d */ /* 0x000fea0003800000 */
        .weak           $__internal_6_$__cuda_sm20_div_u64
        .type           $__internal_6_$__cuda_sm20_div_u64,@function
        .size           $__internal_6_$__cuda_sm20_div_u64,(.L_x_559 - $__internal_6_$__cuda_sm20_div_u64)
$__internal_6_$__cuda_sm20_div_u64:
        /* <DEDUP_REMOVED lines=60> */
[----:B------:R-:W-:Y:S06]  /*3110*/  RET.REL.NODEC R2 `(_ZN8scan_gpu10local_scanI18DebugRangeConcatOpLj4ELb1EEEvmPKNT_4DataEPS3_S6_) ;  /* 0xffffffcc02b87950 */ /* 0x000fec0003c3ffff */
.L_x_426:
        /* <DEDUP_REMOVED lines=14> */
.L_x_559:


//--------------------- .text._ZN8scan_gpu17hierarchical_scanI18DebugRangeConcatOpLj4EEEvmPKNT_4DataEPS3_ --------------------------
	.section	.text._ZN8scan_gpu17hierarchical_scanI18DebugRangeConcatOpLj4EEEvmPKNT_4DataEPS3_,"ax",@progbits
	.align	128
        .global         _ZN8scan_gpu17hierarchical_scanI18DebugRangeConcatOpLj4EEEvmPKNT_4DataEPS3_
        .type           _ZN8scan_gpu17hierarchical_scanI18DebugRangeConcatOpLj4EEEvmPKNT_4DataEPS3_,@function
        .size           _ZN8scan_gpu17hierarchical_scanI18DebugRangeConcatOpLj4EEEvmPKNT_4DataEPS3_,(.L_x_571 - _ZN8scan_gpu17hierarchical_scanI18DebugRangeConcatOpLj4EEEvmPKNT_4DataEPS3_)
        .other          _ZN8scan_gpu17hierarchical_scanI18DebugRangeConcatOpLj4EEEvmPKNT_4DataEPS3_,@"STO_CUDA_ENTRY STV_DEFAULT"
_ZN8scan_gpu17hierarchical_scanI18DebugRangeConcatOpLj4EEEvmPKNT_4DataEPS3_:
.text._ZN8scan_gpu17hierarchical_scanI18DebugRangeConcatOpLj4EEEvmPKNT_4DataEPS3_:
[----:B------:R-:W-:Y:S01]  /*0000*/  LDC R1, c[0x0][0x37c] ;  /* 0x0000df00ff017b82 */ /* 0x000fe20000000800 */
[----:B------:R-:W0:Y:S01]  /*0010*/  S2R R2, SR_TID.X ;  /* 0x0000000000027919 */ /* 0x000e220000002100 */
[----:B------:R-:W1:Y:S01]  /*0020*/  LDCU.64 UR4, c[0x0][0x380] ;  /* 0x00007000ff0477ac */ /* 0x000e620008000a00 */
[----:B------:R-:W-:Y:S01]  /*0030*/  BSSY.RECONVERGENT B1, `(.L_x_427) ;  /* 0x00000cc000017945 */ /* 0x000fe20003800200 */
[----:B------:R-:W-:Y:S01]  /*0040*/  IMAD.MOV.U32 R13, RZ, RZ, RZ ;  /* 0x000000ffff0d7224 */ /* 0x000fe200078e00ff */
[----:B------:R-:W2:Y:S01]  /*0050*/  LDCU.64 UR6, c[0x0][0x358] ;  /* 0x00006b00ff0677ac */ /* 0x000ea20008000a00 */
[----:B------:R-:W-:Y:S01]  /*0060*/  IMAD.MOV.U32 R14, RZ, RZ, RZ ;  /* 0x000000ffff0e7224 */ /* 0x000fe200078e00ff */
[----:B-1----:R-:W-:-:S04]  /*0070*/  USHF.R.U64 UR4, UR4, 0x5, UR5 ;  /* 0x0000000504047899 */ /* 0x002fc80008001205 */
[----:B------:R-:W-:Y:S01]  /*0080*/  ULOP3.LUT UR4, UR4, 0xfffffffc, URZ, 0xc0, !UPT ;  /* 0xfffffffc04047892 */ /* 0x000fe2000f8ec0ff */
[----:B0-----:R-:W-:-:S05]  /*0090*/  LOP3.LUT R2, R2, 0x1f, RZ, 0xc0, !PT ;  /* 0x0000001f02027812 */ /* 0x001fca00078ec0ff */
[----:B------:R-:W-:-:S04]  /*00a0*/  IMAD R4, R2, UR4, RZ ;  /* 0x0000000402047c24 */ /* 0x000fc8000f8e02ff */
[----:B------:R-:W-:Y:S01]  /*00b0*/  VIADD R3, R4, UR4 ;  /* 0x0000000404037c36 */ /* 0x000fe20008000000 */
[----:B------:R-:W-:-:S04]  /*00c0*/  SHF.R.U32.HI R21, RZ, 0x2, R4 ;  /* 0x00000002ff157819 */ /* 0x000fc80000011604 */
[----:B------:R-:W-:-:S04]  /*00d0*/  SHF.R.U32.HI R0, RZ, 0x2, R3 ;  /* 0x00000002ff007819 */ /* 0x000fc80000011603 */
[----:B------:R-:W-:-:S13]  /*00e0*/  ISETP.GT.U32.AND P0, PT, R0, R21, PT ;  /* 0x000000150000720c */ /* 0x000fda0003f04070 */
[----:B--2---:R-:W-:Y:S05]  /*00f0*/  @!P0 BRA `(.L_x_428) ;  /* 0x0000000800fc8947 */ /* 0x004fea0003800000 */
[----:B------:R-:W-:Y:S01]  /*0100*/  VIADD R5, R21, 0x1 ;  /* 0x0000000115057836 */ /* 0x000fe20000000000 */
[----:B------:R-:W-:Y:S01]  /*0110*/  BSSY.RECONVERGENT B0, `(.L_x_429) ;  /* 0x0000084000007945 */ /* 0x000fe20003800200 */
[C-C-:B------:R-:W-:Y:S02]  /*0120*/  IMAD.IADD R19, R0.reuse, 0x1, -R21.reuse ;  /* 0x0000000100137824 */ /* 0x140fe400078e0a15 */
[----:B------:R-:W-:Y:S01]  /*0130*/  IMAD.MOV.U32 R14, RZ, RZ, RZ ;  /* 0x000000ffff0e7224 */ /* 0x000fe200078e00ff */
[----:B------:R-:W-:Y:S01]  /*0140*/  ISETP.NE.AND P0, PT, R0, R5, PT ;  /* 0x000000050000720c */ /* 0x000fe20003f05270 */
[----:B------:R-:W-:Y:S02]  /*0150*/  IMAD.MOV.U32 R18, RZ, RZ, R21 ;  /* 0x000000ffff127224 */ /* 0x000fe400078e0015 */
[----:B------:R-:W-:-:S10]  /*0160*/  IMAD.MOV.U32 R13, RZ, RZ, RZ ;  /* 0x000000ffff0d7224 */ /* 0x000fd400078e00ff */
[----:B------:R-:W-:Y:S05]  /*0170*/  @!P0 BRA `(.L_x_430) ;  /* 0x0000000400f48947 */ /* 0x000fea0003800000 */
[----:B------:R-:W0:Y:S01]  /*0180*/  LDCU.64 UR8, c[0x0][0x388] ;  /* 0x00007100ff0877ac */ /* 0x000e220008000a00 */
[----:B------:R-:W-:Y:S01]  /*0190*/  IMAD.SHL.U32 R5, R4, 0x8, RZ ;  /* 0x0000000804057824 */ /* 0x000fe200078e00ff */
[----:B------:R-:W-:Y:S01]  /*01a0*/  SHF.R.U32.HI R4, RZ, 0x1d, R4 ;  /* 0x0000001dff047819 */ /* 0x000fe20000011604 */
[----:B------:R-:W-:Y:S01]  /*01b0*/  IMAD.MOV.U32 R14, RZ, RZ, RZ ;  /* 0x000000ffff0e7224 */ /* 0x000fe200078e00ff */
[----:B------:R-:W-:Y:S01]  /*01c0*/  LOP3.LUT R20, R19, 0x3ffffffe, RZ, 0xc0, !PT ;  /* 0x3ffffffe13147812 */ /* 0x000fe200078ec0ff */
[----:B------:R-:W-:Y:S01]  /*01d0*/  IMAD.MOV.U32 R18, RZ, RZ, R21 ;  /* 0x000000ffff127224 */ /* 0x000fe200078e0015 */
[----:B------:R-:W-:Y:S02]  /*01e0*/  LOP3.LUT R5, R5, 0xffffffe0, RZ, 0xc0, !PT ;  /* 0xffffffe005057812 */ /* 0x000fe400078ec0ff */
[----:B------:R-:W-:Y:S01]  /*01f0*/  LOP3.LUT R4, R4, 0x7, RZ, 0xc0, !PT ;  /* 0x0000000704047812 */ /* 0x000fe200078ec0ff */
[----:B------:R-:W-:Y:S01]  /*0200*/  IMAD.MOV R20, RZ, RZ, -R20 ;  /* 0x000000ffff147224 */ /* 0x000fe200078e0a14 */
[----:B0-----:R-:W-:-:S04]  /*0210*/  IADD3 R16, P0, PT, R5, UR8, RZ ;  /* 0x0000000805107c10 */ /* 0x001fc8000ff1e0ff */
[----:B------:R-:W-:-:S04]  /*0220*/  IADD3 R16, P1, PT, R16, 0x20, RZ ;  /* 0x0000002010107810 */ /* 0x000fc80007f3e0ff */
[----:B------:R-:W-:-:S09]  /*0230*/  IADD3.X R17, PT, PT, RZ, UR9, R4, P1, P0 ;  /* 0x00000009ff117c10 */ /* 0x000fd20008fe0404 */
.L_x_447:
        /* <DEDUP_REMOVED lines=13> */
.L_x_432:
[----:B------:R-:W-:Y:S05]  /*0310*/  BSYNC.RECONVERGENT B2 ;  /* 0x0000000000027941 */ /* 0x000fea0003800200 */
.L_x_431:
        /* <DEDUP_REMOVED lines=13> */
.L_x_434:
[----:B------:R-:W-:Y:S05]  /*03f0*/  BSYNC.RECONVERGENT B2 ;  /* 0x0000000000027941 */ /* 0x000fea0003800200 */
.L_x_433:
[----:B------:R0:W5:Y:S01]  /*0400*/  LDG.E.ENL2.256 R12, R8, desc[UR6][R16.64] ;  /* 0xfe0000061008797e */ /* 0x000162000812190c */
        /* <DEDUP_REMOVED lines=12> */
.L_x_436:
[----:B------:R-:W-:Y:S05]  /*04d0*/  BSYNC.RECONVERGENT B2 ;  /* 0x0000000000027941 */ /* 0x000fea0003800200 */
.L_x_435:
        /* <DEDUP_REMOVED lines=12> */
.L_x_438:
[----:B------:R-:W-:Y:S05]  /*05a0*/  BSYNC.RECONVERGENT B2 ;  /* 0x0000000000027941 */ /* 0x000fea0003800200 */
.L_x_437:
        /* <DEDUP_REMOVED lines=12> */
.L_x_440:
[----:B------:R-:W-:Y:S05]  /*0670*/  BSYNC.RECONVERGENT B2 ;  /* 0x0000000000027941 */ /* 0x000fea0003800200 */
.L_x_439:
        /* <DEDUP_REMOVED lines=13> */
.L_x_442:
[----:B------:R-:W-:Y:S05]  /*0750*/  BSYNC.RECONVERGENT B2 ;  /* 0x0000000000027941 */ /* 0x000fea0003800200 */
.L_x_441:
        /* <DEDUP_REMOVED lines=13> */
.L_x_444:
[----:B------:R-:W-:Y:S05]  /*0830*/  BSYNC.RECONVERGENT B2 ;  /* 0x0000000000027941 */ /* 0x000fea0003800200 */
.L_x_443:
        /* <DEDUP_REMOVED lines=12> */
.L_x_446:
[----:B------:R-:W-:Y:S05]  /*0900*/  BSYNC.RECONVERGENT B2 ;  /* 0x0000000000027941 */ /* 0x000fea0003800200 */
.L_x_445:
[----:B------:R-:W-:Y:S01]  /*0910*/  IADD3 R16, P0, PT, R16, 0x40, RZ ;  /* 0x0000004010107810 */ /* 0x000fe20007f1e0ff */
[----:B------:R-:W-:-:S04]  /*0920*/  VIADD R18, R18, 0x2 ;  /* 0x0000000212127836 */ /* 0x000fc80000000000 */
[----:B------:R-:W-:Y:S01]  /*0930*/  IMAD.X R17, RZ, RZ, R17, P0 ;  /* 0x000000ffff117224 */ /* 0x000fe200000e0611 */
[----:B------:R-:W-:Y:S07]  /*0940*/  @P1 BRA `(.L_x_447) ;  /* 0xfffffff8003c1947 */ /* 0x000fee000383ffff */
.L_x_430:
[----:B------:R-:W-:Y:S05]  /*0950*/  BSYNC.RECONVERGENT B0 ;  /* 0x0000000000007941 */ /* 0x000fea0003800200 */
.L_x_429:
[----:B------:R-:W-:-:S04]  /*0960*/  LOP3.LUT R19, R19, 0x1, RZ, 0xc0, !PT ;  /* 0x0000000113137812 */ /* 0x000fc800078ec0ff */
[----:B------:R-:W-:-:S13]  /*0970*/  ISETP.NE.U32.AND P0, PT, R19, 0x1, PT ;  /* 0x000000011300780c */ /* 0x000fda0003f05070 */
[----:B------:R-:W-:Y:S05]  /*0980*/  @P0 BRA `(.L_x_428) ;  /* 0x0000000000d80947 */ /* 0x000fea0003800000 */
[----:B------:R-:W0:Y:S02]  /*0990*/  LDC.64 R4, c[0x0][0x388] ;  /* 0x0000e200ff047b82 */ /* 0x000e240000000a00 */
[----:B0-----:R-:W-:-:S06]  /*09a0*/  IMAD.WIDE.U32 R4, R18, 0x20, R4 ;  /* 0x0000002012047825 */ /* 0x001fcc00078e0004 */
        /* <DEDUP_REMOVED lines=13> */
.L_x_449:
[----:B------:R-:W-:Y:S05]  /*0a80*/  BSYNC.RECONVERGENT B0 ;  /* 0x0000000000007941 */ /* 0x000fea0003800200 */
.L_x_448:
        /* <DEDUP_REMOVED lines=12> */
.L_x_451:
[----:B------:R-:W-:Y:S05]  /*0b50*/  BSYNC.RECONVERGENT B0 ;  /* 0x0000000000007941 */ /* 0x000fea0003800200 */
.L_x_450:
        /* <DEDUP_REMOVED lines=12> */
.L_x_453:
[----:B------:R-:W-:Y:S05]  /*0c20*/  BSYNC.RECONVERGENT B0 ;  /* 0x0000000000007941 */ /* 0x000fea0003800200 */
.L_x_452:
[----:B------:R-:W-:Y:S01]  /*0c30*/  ISETP.NE.AND P0, PT, R8, R7, PT ;  /* 0x000000070800720c */ /* 0x000fe20003f05270 */
[----:B------:R-:W-:Y:S02]  /*0c40*/  IMAD.MOV.U32 R13, RZ, RZ, R11 ;  /* 0x000000ffff0d7224 */ /* 0x000fe400078e000b */
[----:B------:R-:W-:-:S10]  /*0c50*/  IMAD.MOV.U32 R14, RZ, RZ, R10 ;  /* 0x000000ffff0e7224 */ /* 0x000fd400078e000a */
        /* <DEDUP_REMOVED lines=9> */
.L_x_428:
[----:B------:R-:W-:Y:S05]  /*0cf0*/  BSYNC.RECONVERGENT B1 ;  /* 0x0000000000017941 */ /* 0x000fea0003800200 */
.L_x_427:
        /* <DEDUP_REMOVED lines=19> */
.L_x_455:
[----:B------:R-:W-:Y:S05]  /*0e30*/  BSYNC.RECONVERGENT B0 ;  /* 0x0000000000007941 */ /* 0x000fea0003800200 */
.L_x_454:
        /* <DEDUP_REMOVED lines=17> */
.L_x_457:
[----:B------:R-:W-:Y:S05]  /*0f50*/  BSYNC.RECONVERGENT B0 ;  /* 0x0000000000007941 */ /* 0x000fea0003800200 */
.L_x_456:
        /* <DEDUP_REMOVED lines=17> */
.L_x_459:
[----:B------:R-:W-:Y:S05]  /*1070*/  BSYNC.RECONVERGENT B0 ;  /* 0x0000000000007941 */ /* 0x000fea0003800200 */
.L_x_458:
        /* <DEDUP_REMOVED lines=17> */
.L_x_461:
[----:B------:R-:W-:Y:S05]  /*1190*/  BSYNC.RECONVERGENT B0 ;  /* 0x0000000000007941 */ /* 0x000fea0003800200 */
.L_x_460:
        /* <DEDUP_REMOVED lines=17> */
.L_x_463:
[----:B------:R-:W-:Y:S05]  /*12b0*/  BSYNC.RECONVERGENT B0 ;  /* 0x0000000000007941 */ /* 0x000fea0003800200 */
.L_x_462:
[----:B------:R-:W0:Y:S01]  /*12c0*/  SHFL.UP PT, R5, R5, 0x1, RZ ;  /* 0x0420000005057989 */ /* 0x000e2200000e00ff */
[----:B------:R-:W-:Y:S01]  /*12d0*/  ISETP.GT.U32.AND P0, PT, R0, R21, PT ;  /* 0x000000150000720c */ /* 0x000fe20003f04070 */
[----:B------:R-:W-:Y:S02]  /*12e0*/  BSSY.RECONVERGENT B1, `(.L_x_464) ;  /* 0x00000d4000017945 */ /* 0x000fe40003800200 */
[----:B------:R-:W1:Y:S01]  /*12f0*/  SHFL.UP PT, R4, R4, 0x1, RZ ;  /* 0x0420000004047989 */ /* 0x000e6200000e00ff */
[----:B0-----:R-:W-:Y:S02]  /*1300*/  SEL R15, R5, RZ, P1 ;  /* 0x000000ff050f7207 */ /* 0x001fe40000800000 */
[----:B-1----:R-:W-:-:S07]  /*1310*/  SEL R14, R4, RZ, P1 ;  /* 0x000000ff040e7207 */ /* 0x002fce0000800000 */
[----:B------:R-:W-:Y:S05]  /*1320*/  @!P0 BRA `(.L_x_465) ;  /* 0x0000000c003c8947 */ /* 0x000fea0003800000 */
[----:B------:R-:W-:Y:S01]  /*1330*/  IMAD.IADD R4, R0, 0x1, -R21 ;  /* 0x0000000100047824 */ /* 0x000fe200078e0a15 */
[----:B------:R-:W-:Y:S01]  /*1340*/  BSSY.RECONVERGENT B0, `(.L_x_466) ;  /* 0x0000044000007945 */ /* 0x000fe20003800200 */
[----:B------:R-:W-:-:S03]  /*1350*/  VIADD R23, R21, 0x1 ;  /* 0x0000000115177836 */ /* 0x000fc60000000000 */
[----:B------:R-:W-:-:S04]  /*1360*/  LOP3.LUT R4, R4, 0x1, RZ, 0xc0, !PT ;  /* 0x0000000104047812 */ /* 0x000fc800078ec0ff */
[----:B------:R-:W-:-:S13]  /*1370*/  ISETP.NE.U32.AND P0, PT, R4, 0x1, PT ;  /* 0x000000010400780c */ /* 0x000fda0003f05070 */
[----:B------:R-:W-:Y:S05]  /*1380*/  @P0 BRA `(.L_x_467) ;  /* 0x0000000000fc0947 */ /* 0x000fea0003800000 */
[----:B------:R-:W0:Y:S08]  /*1390*/  LDC.64 R4, c[0x0][0x388] ;  /* 0x0000e200ff047b82 */ /* 0x000e300000000a00 */
[----:B------:R-:W1:Y:S01]  /*13a0*/  LDC.64 R24, c[0x0][0x390] ;  /* 0x0000e400ff187b82 */ /* 0x000e620000000a00 */
[----:B0-----:R-:W-:-:S06]  /*13b0*/  IMAD.WIDE.U32 R4, R21, 0x20, R4 ;  /* 0x0000002015047825 */ /* 0x001fcc00078e0004 */
[----:B------:R-:W2:Y:S01]  /*13c0*/  LDG.E.ENL2.256 R8, R4, desc[UR6][R4.64] ;  /* 0xfe0000060404797e */ /* 0x000ea20008121908 */
[----:B------:R-:W-:Y:S01]  /*13d0*/  ISETP.NE.AND P0, PT, R14, R15, PT ;  /* 0x0000000f0e00720c */ /* 0x000fe20003f05270 */
[----:B------:R-:W-:Y:S01]  /*13e0*/  BSSY.RECONVERGENT B2, `(.L_x_468) ;  /* 0x000000c000027945 */ /* 0x000fe20003800200 */
[----:B--2---:R-:W-:Y:S02]  /*13f0*/  IMAD.MOV.U32 R16, RZ, RZ, R4 ;  /* 0x000000ffff107224 */ /* 0x004fe400078e0004 */
[----:B------:R-:W-:-:S09]  /*1400*/  IMAD.MOV.U32 R17, RZ, RZ, R5 ;  /* 0x000000ffff117224 */ /* 0x000fd200078e0005 */
[----:B-1----:R-:W-:Y:S05]  /*1410*/  @!P0 BRA `(.L_x_469) ;  /* 0x0000000000208947 */ /* 0x002fea0003800000 */
        /* <DEDUP_REMOVED lines=8> */
.L_x_469:
[----:B------:R-:W-:Y:S05]  /*14a0*/  BSYNC.RECONVERGENT B2 ;  /* 0x0000000000027941 */ /* 0x000fea0003800200 */
.L_x_468:
        /* <DEDUP_REMOVED lines=13> */
.L_x_471:
[----:B------:R-:W-:Y:S05]  /*1580*/  BSYNC.RECONVERGENT B2 ;  /* 0x0000000000027941 */ /* 0x000fea0003800200 */
.L_x_470:
        /* <DEDUP_REMOVED lines=13> */
.L_x_473:
[----:B------:R-:W-:Y:S05]  /*1660*/  BSYNC.RECONVERGENT B2 ;  /* 0x0000000000027941 */ /* 0x000fea0003800200 */
.L_x_472:
        /* <DEDUP_REMOVED lines=14> */
.L_x_475:
[----:B------:R-:W-:Y:S05]  /*1750*/  BSYNC.RECONVERGENT B2 ;  /* 0x0000000000027941 */ /* 0x000fea0003800200 */
.L_x_474:
[----:B------:R0:W-:Y:S01]  /*1760*/  STG.E.ENL2.256 desc[UR6][R4.64], R16, R12 ;  /* 0xf8000010040c797f */ /* 0x0001e2000f121806 */
[----:B------:R-:W-:-:S07]  /*1770*/  IMAD.MOV.U32 R21, RZ, RZ, R23 ;  /* 0x000000ffff157224 */ /* 0x000fce00078e0017 */
.L_x_467:
[----:B------:R-:W-:Y:S05]  /*1780*/  BSYNC.RECONVERGENT B0 ;  /* 0x0000000000007941 */ /* 0x000fea0003800200 */
.L_x_466:
[----:B------:R-:W-:-:S13]  /*1790*/  ISETP.NE.AND P0, PT, R0, R23, PT ;  /* 0x000000170000720c */ /* 0x000fda0003f05270 */
[----:B------:R-:W-:Y:S05]  /*17a0*/  @!P0 BRA `(.L_x_465) ;  /* 0x00000008001c8947 */ /* 0x000fea0003800000 */
[----:B------:R-:W1:Y:S01]  /*17b0*/  LDCU.64 UR8, c[0x0][0x390] ;  /* 0x00007200ff0877ac */ /* 0x000e620008000a00 */
[----:B0-----:R-:W-:Y:S02]  /*17c0*/  IMAD.MOV.U32 R4, RZ, RZ, 0x20 ;  /* 0x00000020ff047424 */ /* 0x001fe400078e00ff */
[----:B------:R-:W-:Y:S01]  /*17d0*/  IMAD.MOV.U32 R5, RZ, RZ, 0x0 ;  /* 0x00000000ff057424 */ /* 0x000fe200078e00ff */
[----:B------:R-:W0:Y:S01]  /*17e0*/  LDCU.64 UR10, c[0x0][0x388] ;  /* 0x00007100ff0a77ac */ /* 0x000e220008000a00 */
[C---:B------:R-:W-:Y:S02]  /*17f0*/  IMAD.IADD R0, R21.reuse, 0x1, -R0 ;  /* 0x0000000115007824 */ /* 0x040fe400078e0a00 */
[----:B------:R-:W-:-:S03]  /*1800*/  IMAD.WIDE.U32 R4, R21, 0x20, R4 ;  /* 0x0000002015047825 */ /* 0x000fc600078e0004 */
[C---:B-1----:R-:W-:Y:S02]  /*1810*/  IADD3 R16, P0, PT, R4.reuse, UR8, RZ ;  /* 0x0000000804107c10 */ /* 0x042fe4000ff1e0ff */
[----:B0-----:R-:W-:Y:S02]  /*1820*/  IADD3 R24, P1, PT, R4, UR10, RZ ;  /* 0x0000000a04187c10 */ /* 0x001fe4000ff3e0ff */
[C---:B------:R-:W-:Y:S02]  /*1830*/  IADD3.X R17, PT, PT, R5.reuse, UR9, RZ, P0, !PT ;  /* 0x0000000905117c10 */ /* 0x040fe400087fe4ff */
[----:B------:R-:W-:-:S09]  /*1840*/  IADD3.X R25, PT, PT, R5, UR11, RZ, P1, !PT ;  /* 0x0000000b05197c10 */ /* 0x000fd20008ffe4ff */
.L_x_492:
[----:B------:R-:W2:Y:S01]  /*1850*/  LDG.E.ENL2.256 R4, R8, desc[UR6][R24.64+-0x20] ;  /* 0xffffff061808797e */ /* 0x000ea20008121904 */
[----:B------:R-:W-:Y:S01]  /*1860*/  ISETP.NE.AND P0, PT, R14, R15, PT ;  /* 0x0000000f0e00720c */ /* 0x000fe20003f05270 */
[----:B------:R-:W-:Y:S01]  /*1870*/  BSSY.RECONVERGENT B0, `(.L_x_476) ;  /* 0x000000c000007945 */ /* 0x000fe20003800200 */
[----:B-12---:R-:W-:Y:S02]  /*1880*/  IMAD.MOV.U32 R12, RZ, RZ, R8 ;  /* 0x000000ffff0c7224 */ /* 0x006fe400078e0008 */
        /* <DEDUP_REMOVED lines=10> */
.L_x_477:
[----:B------:R-:W-:Y:S05]  /*1930*/  BSYNC.RECONVERGENT B0 ;  /* 0x0000000000007941 */ /* 0x000fea0003800200 */
.L_x_476:
        /* <DEDUP_REMOVED lines=13> */
.L_x_479:
[----:B------:R-:W-:Y:S05]  /*1a10*/  BSYNC.RECONVERGENT B0 ;  /* 0x0000000000007941 */ /* 0x000fea0003800200 */
.L_x_478:
        /* <DEDUP_REMOVED lines=13> */
.L_x_481:
[----:B------:R-:W-:Y:S05]  /*1af0*/  BSYNC.RECONVERGENT B0 ;  /* 0x0000000000007941 */ /* 0x000fea0003800200 */
.L_x_480:
        /* <DEDUP_REMOVED lines=15> */
.L_x_483:
[----:B------:R-:W-:Y:S05]  /*1bf0*/  BSYNC.RECONVERGENT B0 ;  /* 0x0000000000007941 */ /* 0x000fea0003800200 */
.L_x_482:
[----:B------:R0:W-:Y:S04]  /*1c00*/  STG.E.ENL2.256 desc[UR6][R26.64+-0x20], R12, R8 ;  /* 0xffffff0c1a08797f */ /* 0x0001e8000f121806 */
[----:B------:R-:W2:Y:S01]  /*1c10*/  LDG.E.ENL2.256 R4, R16, desc[UR6][R24.64] ;  /* 0xfe0000061810797e */ /* 0x000ea20008121904 */
        /* <DEDUP_REMOVED lines=13> */
.L_x_485:
[----:B------:R-:W-:Y:S05]  /*1cf0*/  BSYNC.RECONVERGENT B0 ;  /* 0x0000000000007941 */ /* 0x000fea0003800200 */
.L_x_484:
[----:B------:R-:W-:Y:S01]  /*1d00*/  ISETP.NE.AND P0, PT, R20, R21, PT ;  /* 0x000000151400720c */ /* 0x000fe20003f05270 */
[----:B------:R-:W-:Y:S01]  /*1d10*/  BSSY.RECONVERGENT B0, `(.L_x_486) ;  /* 0x000000d000007945 */ /* 0x000fe20003800200 */
[----:B------:R-:W-:Y:S02]  /*1d20*/  VIADD R0, R0, 0x2 ;  /* 0x0000000200007836 */ /* 0x000fe40000000000 */
[----:B------:R-:W-:Y:S02]  /*1d30*/  IMAD.MOV.U32 R22, RZ, RZ, R18 ;  /* 0x000000ffff167224 */ /* 0x000fe400078e0012 */
[----:B------:R-:W-:-:S07]  /*1d40*/  IMAD.MOV.U32 R23, RZ, RZ, R19 ;  /* 0x000000ffff177224 */ /* 0x000fce00078e0013 */
        /* <DEDUP_REMOVED lines=9> */
.L_x_487:
[----:B------:R-:W-:Y:S05]  /*1de0*/  BSYNC.RECONVERGENT B0 ;  /* 0x0000000000007941 */ /* 0x000fea0003800200 */
.L_x_486:
[----:B------:R-:W-:Y:S01]  /*1df0*/  ISETP.NE.AND P0, PT, R22, R23, PT ;  /* 0x000000171600720c */ /* 0x000fe20003f05270 */
[----:B------:R-:W-:Y:S01]  /*1e00*/  BSSY.RECONVERGENT B0, `(.L_x_488) ;  /* 0x000000d000007945 */ /* 0x000fe20003800200 */
[----:B------:R-:W-:Y:S01]  /*1e10*/  ISETP.NE.AND P1, PT, R0, RZ, PT ;  /* 0x000000ff0000720c */ /* 0x000fe20003f25270 */
[----:B------:R-:W-:Y:S02]  /*1e20*/  IMAD.MOV.U32 R12, RZ, RZ, R4 ;  /* 0x000000ffff0c7224 */ /* 0x000fe400078e0004 */
[----:B------:R-:W-:-:S08]  /*1e30*/  IMAD.MOV.U32 R13, RZ, RZ, R5 ;  /* 0x000000ffff0d7224 */ /* 0x000fd000078e0005 */
        /* <DEDUP_REMOVED lines=9> */
.L_x_489:
[----:B------:R-:W-:Y:S05]  /*1ed0*/  BSYNC.RECONVERGENT B0 ;  /* 0x0000000000007941 */ /* 0x000fea0003800200 */
.L_x_488:
        /* <DEDUP_REMOVED lines=13> */
.L_x_491:
[----:B------:R-:W-:Y:S05]  /*1fb0*/  BSYNC.RECONVERGENT B0 ;  /* 0x0000000000007941 */ /* 0x000fea0003800200 */
.L_x_490:
[----:B------:R1:W-:Y:S01]  /*1fc0*/  STG.E.ENL2.256 desc[UR6][R26.64], R20, R12 ;  /* 0xf80000141a0c797f */ /* 0x0003e2000f121806 */
[----:B------:R-:W-:Y:S02]  /*1fd0*/  IADD3 R16, P0, PT, R26, 0x40, RZ ;  /* 0x000000401a107810 */ /* 0x000fe40007f1e0ff */
[----:B------:R-:W-:-:S03]  /*1fe0*/  IADD3 R24, P2, PT, R24, 0x40, RZ ;  /* 0x0000004018187810 */ /* 0x000fc60007f5e0ff */
[----:B------:R-:W-:Y:S02]  /*1ff0*/  IMAD.X R17, RZ, RZ, R27, P0 ;  /* 0x000000ffff117224 */ /* 0x000fe400000e061b */
[----:B------:R-:W-:Y:S01]  /*2000*/  IMAD.X R25, RZ, RZ, R25, P2 ;  /* 0x000000ffff197224 */ /* 0x000fe200010e0619 */
[----:B------:R-:W-:Y:S07]  /*2010*/  @P1 BRA `(.L_x_492) ;  /* 0xfffffff8000c1947 */ /* 0x000fee000383ffff */
.L_x_465:
[----:B------:R-:W-:Y:S05]  /*2020*/  BSYNC.RECONVERGENT B1 ;  /* 0x0000000000017941 */ /* 0x000fea0003800200 */
.L_x_464:
        /* <DEDUP_REMOVED lines=11> */
[----:B------:R-:W2:Y:S05]  /*20e0*/  LDCU.64 UR8, c[0x0][0x390] ;  /* 0x00007200ff0877ac */ /* 0x000eaa0008000a00 */
.L_x_495:
[C---:B------:R-:W-:Y:S01]  /*20f0*/  IMAD.SHL.U32 R6, R3.reuse, 0x8, RZ ;  /* 0x0000000803067824 */ /* 0x040fe200078e00ff */
[----:B------:R-:W-:-:S04]  /*2100*/  SHF.L.U64.HI R7, R3, 0x3, R0 ;  /* 0x0000000303077819 */ /* 0x000fc80000010200 */
[----:B0-----:R-:W-:-:S04]  /*2110*/  IADD3 R4, P0, PT, R6, UR4, RZ ;  /* 0x0000000406047c10 */ /* 0x001fc8000ff1e0ff */
[----:B------:R-:W-:-:S05]  /*2120*/  IADD3.X R5, PT, PT, R7, UR5, RZ, P0, !PT ;  /* 0x0000000507057c10 */ /* 0x000fca00087fe4ff */
[----:B------:R-:W3:Y:S04]  /*2130*/  LDG.E R9, desc[UR6][R4.64] ;  /* 0x0000000604097981 */ /* 0x000ee8000c1e1900 */
[----:B------:R-:W4:Y:S01]  /*2140*/  LDG.E R10, desc[UR6][R4.64+0x4] ;  /* 0x00000406040a7981 */ /* 0x000f22000c1e1900 */
[----:B------:R-:W-:Y:S01]  /*2150*/  ISETP.NE.AND P0, PT, R14, R15, PT ;  /* 0x0000000f0e00720c */ /* 0x000fe20003f05270 */
[----:B------:R-:W-:Y:S01]  /*2160*/  BSSY.RECONVERGENT B0, `(.L_x_493) ;  /* 0x0000010000007945 */ /* 0x000fe20003800200 */
[----:B--2---:R-:W-:Y:S01]  /*2170*/  IADD3 R6, P1, PT, R6, UR8, RZ ;  /* 0x0000000806067c10 */ /* 0x004fe2000ff3e0ff */
[----:B-1----:R-:W-:Y:S02]  /*2180*/  IMAD.MOV.U32 R12, RZ, RZ, R15 ;  /* 0x000000ffff0c7224 */ /* 0x002fe400078e000f */
[----:B------:R-:W-:Y:S01]  /*2190*/  IMAD.MOV.U32 R11, RZ, RZ, R14 ;  /* 0x000000ffff0b7224 */ /* 0x000fe200078e000e */
[----:B------:R-:W-:Y:S01]  /*21a0*/  IADD3.X R7, PT, PT, R7, UR9, RZ, P1, !PT ;  /* 0x0000000907077c10 */ /* 0x000fe20008ffe4ff */
[----:B---3--:R-:W-:-:S02]  /*21b0*/  IMAD.MOV.U32 R14, RZ, RZ, R9 ;  /* 0x000000ffff0e7224 */ /* 0x008fc400078e0009 */
[----:B----4-:R-:W-:-:S04]  /*21c0*/  IMAD.MOV.U32 R15, RZ, RZ, R10 ;  /* 0x000000ffff0f7224 */ /* 0x010fc800078e000a */
        /* <DEDUP_REMOVED lines=9> */
.L_x_494:
[----:B------:R-:W-:Y:S05]  /*2260*/  BSYNC.RECONVERGENT B0 ;  /* 0x0000000000007941 */ /* 0x000fea0003800200 */
.L_x_493:
[----:B------:R-:W-:Y:S01]  /*2270*/  VIADD R3, R3, 0x1 ;  /* 0x0000000103037836 */ /* 0x000fe20000000000 */
[----:B------:R3:W-:Y:S04]  /*2280*/  STG.E desc[UR6][R6.64], R14 ;  /* 0x0000000e06007986 */ /* 0x0007e8000c101906 */
[----:B------:R3:W-:Y:S01]  /*2290*/  STG.E desc[UR6][R6.64+0x4], R15 ;  /* 0x0000040f06007986 */ /* 0x0007e2000c101906 */
[----:B------:R-:W-:-:S04]  /*22a0*/  ISETP.GT.U32.AND P0, PT, R2, R3, PT ;  /* 0x000000030200720c */ /* 0x000fc80003f04070 */
[----:B------:R-:W-:-:S13]  /*22b0*/  ISETP.GT.U32.AND.EX P0, PT, R8, RZ, PT, P0 ;  /* 0x000000ff0800720c */ /* 0x000fda0003f04100 */
[----:B---3--:R-:W-:Y:S05]  /*22c0*/  @P0 BRA `(.L_x_495) ;  /* 0xfffffffc00880947 */ /* 0x008fea000383ffff */
[----:B------:R-:W-:Y:S05]  /*22d0*/  EXIT ;  /* 0x000000000000794d */ /* 0x000fea0003800000 */
.L_x_496:
        /* <DEDUP_REMOVED lines=10> */
.L_x_571:


//--------------------- .text._ZN8scan_gpu10local_scanI18DebugRangeConcatOpLj4ELb0EEEvmPKNT_4DataEPS3_S6_ --------------------------
	.section	.text._ZN8scan_gpu10local_scanI18DebugRangeConcatOpLj4ELb0EEEvmPKNT_4DataEPS3_S6_,"ax",@progbits
	.align	128
        .global         _ZN8scan_gpu10local_scanI18DebugRangeConcatOpLj4ELb0EEEvmPKNT_4DataEPS3_S6_
        .type           _ZN8scan_gpu10local_scanI18DebugRangeConcatOpLj4ELb0EEEvmPKNT_4DataEPS3_S6_,@function
        .size           _ZN8scan_gpu10local_scanI18DebugRangeConcatOpLj4ELb0EEEvmPKNT_4DataEPS3_S6_,(.L_x_560 - _ZN8scan_gpu10local_scanI18DebugRangeConcatOpLj4ELb0EEEvmPKNT_4DataEPS3_S6_)
        .other          _ZN8scan_gpu10local_scanI18DebugRangeConcatOpLj4ELb0EEEvmPKNT_4DataEPS3_S6_,@"STO_CUDA_ENTRY STV_DEFAULT"
_ZN8scan_gpu10local_scanI18DebugRangeConcatOpLj4ELb0EEEvmPKNT_4DataEPS3_S6_:
.text._ZN8scan_gpu10local_scanI18DebugRangeConcatOpLj4ELb0EEEvmPKNT_4DataEPS3_S6_:
        /* <DEDUP_REMOVED lines=26> */
.L_x_497:
[----:B------:R-:W-:-:S07]  /*01a0*/  MOV R2, 0x1c0 ;  /* 0x000001c000027802 */ /* 0x000fce0000000f00 */
[----:B------:R-:W-:Y:S05]  /*01b0*/  CALL.REL.NOINC `($__internal_7_$__cuda_sm20_div_u64) ;  /* 0x0000001c00547944 */ /* 0x000fea0003c00000 */
[----:B------:R-:W-:-:S07]  /*01c0*/  IMAD.MOV.U32 R3, RZ, RZ, R0 ;  /* 0x000000ffff037224 */ /* 0x000fce00078e0000 */
.L_x_498:
        /* <DEDUP_REMOVED lines=23> */
[----:B------:R-:W-:Y:S02]  /*0340*/  IMAD.MOV.U32 R2, RZ, RZ, RZ ;  /* 0x000000ffff027224 */ /* 0x000fe400078e00ff */
[----:B0-----:R-:W-:Y:S01]  /*0350*/  VIADD R7, R4, 0xffffffe ;  /* 0x0ffffffe04077836 */ /* 0x001fe20000000000 */
[----:B---3--:R-:W-:-:S03]  /*0360*/  SHF.R.U32.HI R4, RZ, 0x5, R8 ;  /* 0x00000005ff047819 */ /* 0x008fc60000011608 */
[----:B------:R-:W0:Y:S02]  /*0370*/  F2I.FTZ.U32.TRUNC.NTZ R3, R7 ;  /* 0x0000000700037305 */ /* 0x000e24000021f000 */
[----:B0-----:R-:W-:-:S04]  /*0380*/  IMAD R9, R9, R3, RZ ;  /* 0x0000000309097224 */ /* 0x001fc800078e02ff */
[----:B------:R-:W-:Y:S01]  /*0390*/  IMAD.HI.U32 R3, R3, R9, R2 ;  /* 0x0000000903037227 */ /* 0x000fe200078e0002 */
[----:B------:R-:W-:-:S03]  /*03a0*/  SHF.R.U32.HI R2, RZ, 0x2, R6 ;  /* 0x00000002ff027819 */ /* 0x000fc60000011606 */
[----:B------:R-:W-:Y:S02]  /*03b0*/  IMAD R9, R0, UR4, RZ ;  /* 0x0000000400097c24 */ /* 0x000fe4000f8e02ff */
        /* <DEDUP_REMOVED lines=11> */
[----:B------:R-:W-:-:S04]  /*0470*/  IMAD.MOV R3, RZ, RZ, -R7 ;  /* 0x000000ffff037224 */ /* 0x000fc800078e0a07 */
[----:B------:R-:W-:Y:S01]  /*0480*/  IMAD R6, R3, UR4, R6 ;  /* 0x0000000403067c24 */ /* 0x000fe2000f8e0206 */
[----:B------:R-:W-:Y:S01]  /*0490*/  LOP3.LUT R3, R8, 0x1f, RZ, 0xc0, !PT ;  /* 0x0000001f08037812 */ /* 0x000fe200078ec0ff */
[----:B------:R-:W0:Y:S03]  /*04a0*/  LDCU.64 UR4, c[0x0][0x358] ;  /* 0x00006b00ff0477ac */ /* 0x000e260008000a00 */
[----:B------:R-:W-:-:S05]  /*04b0*/  SEL R6, R6, RZ, !P0 ;  /* 0x000000ff06067207 */ /* 0x000fca0004000000 */
[----:B------:R-:W-:Y:S02]  /*04c0*/  IMAD.IADD R17, R7, 0x1, R6 ;  /* 0x0000000107117824 */ /* 0x000fe400078e0206 */
[----:B------:R-:W-:Y:S02]  /*04d0*/  IMAD R6, R5, R0, RZ ;  /* 0x0000000005067224 */ /* 0x000fe400078e02ff */
[----:B------:R-:W-:Y:S01]  /*04e0*/  IMAD R7, R4, R7, RZ ;  /* 0x0000000704077224 */ /* 0x000fe200078e02ff */
[----:B------:R-:W-:Y:S02]  /*04f0*/  SHF.R.U32.HI R2, RZ, 0x5, R17 ;  /* 0x00000005ff027819 */ /* 0x000fe40000011611 */
[----:B------:R-:W-:Y:S02]  /*0500*/  IADD3 R4, P0, PT, R9, R4, RZ ;  /* 0x0000000409047210 */ /* 0x000fe40007f1e0ff */
[----:B------:R-:W-:Y:S02]  /*0510*/  LOP3.LUT R2, R2, 0x7fffffc, RZ, 0xc0, !PT ;  /* 0x07fffffc02027812 */ /* 0x000fe400078ec0ff */
[----:B------:R-:W-:Y:S01]  /*0520*/  IADD3 R6, P1, PT, R6, R7, RZ ;  /* 0x0000000706067210 */ /* 0x000fe20007f3e0ff */
[----:B------:R-:W-:Y:S01]  /*0530*/  IMAD.X R7, RZ, RZ, RZ, P0 ;  /* 0x000000ffff077224 */ /* 0x000fe200000e06ff */
[----:B----4-:R-:W-:Y:S01]  /*0540*/  LEA R20, P0, R4, UR8, 0x3 ;  /* 0x0000000804147c11 */ /* 0x010fe2000f8018ff */
[----:B------:R-:W-:Y:S01]  /*0550*/  IMAD R5, R3, R2, RZ ;  /* 0x0000000203057224 */ /* 0x000fe200078e02ff */
[----:B--2---:R-:W-:-:S02]  /*0560*/  LEA R18, P2, R6, UR6, 0x3 ;  /* 0x0000000606127c11 */ /* 0x004fc4000f8418ff */
[----:B------:R-:W-:Y:S01]  /*0570*/  LEA.HI.X R21, R4, UR9, R7, 0x3, P0 ;  /* 0x0000000904157c11 */ /* 0x000fe200080f1c07 */
[--C-:B------:R-:W-:Y:S01]  /*0580*/  IMAD.IADD R0, R2, 0x1, R5.reuse ;  /* 0x0000000102007824 */ /* 0x100fe200078e0205 */
[----:B------:R-:W-:Y:S01]  /*0590*/  SHF.R.U32.HI R23, RZ, 0x2, R5 ;  /* 0x00000002ff177819 */ /* 0x000fe20000011605 */
[----:B------:R-:W-:-:S03]  /*05a0*/  IMAD.X R5, RZ, RZ, RZ, P1 ;  /* 0x000000ffff057224 */ /* 0x000fc600008e06ff */
[----:B------:R-:W-:Y:S02]  /*05b0*/  SHF.R.U32.HI R22, RZ, 0x2, R0 ;  /* 0x00000002ff167819 */ /* 0x000fe40000011600 */
[----:B------:R-:W-:Y:S02]  /*05c0*/  LEA.HI.X R19, R6, UR7, R5, 0x3, P2 ;  /* 0x0000000706137c11 */ /* 0x000fe400090f1c05 */
[----:B------:R-:W-:-:S13]  /*05d0*/  ISETP.GT.U32.AND P1, PT, R22, R23, PT ;  /* 0x000000171600720c */ /* 0x000fda0003f24070 */
[----:B0-----:R-:W-:Y:S05]  /*05e0*/  @!P1 BRA `(.L_x_500) ;  /* 0x0000000800d49947 */ /* 0x001fea0003800000 */
[----:B------:R-:W-:Y:S01]  /*05f0*/  VIADD R4, R23, 0x1 ;  /* 0x0000000117047836 */ /* 0x000fe20000000000 */
[----:B------:R-:W-:Y:S01]  /*0600*/  BSSY.RECONVERGENT B0, `(.L_x_501) ;  /* 0x0000079000007945 */ /* 0x000fe20003800200 */
[----:B------:R-:W-:Y:S02]  /*0610*/  IMAD.MOV.U32 R14, RZ, RZ, RZ ;  /* 0x000000ffff0e7224 */ /* 0x000fe400078e00ff */
[----:B------:R-:W-:Y:S01]  /*0620*/  IMAD.MOV.U32 R25, RZ, RZ, RZ ;  /* 0x000000ffff197224 */ /* 0x000fe200078e00ff */
[C---:B------:R-:W-:Y:S01]  /*0630*/  ISETP.NE.AND P0, PT, R22.reuse, R4, PT ;  /* 0x000000041600720c */ /* 0x040fe20003f05270 */
[----:B------:R-:W-:-:S12]  /*0640*/  IMAD.IADD R22, R22, 0x1, -R23 ;  /* 0x0000000116167824 */ /* 0x000fd800078e0a17 */
[----:B------:R-:W-:Y:S05]  /*0650*/  @!P0 BRA `(.L_x_502) ;  /* 0x0000000400cc8947 */ /* 0x000fea0003800000 */
[----:B------:R-:W-:Y:S01]  /*0660*/  LOP3.LUT R16, R22, 0x3ffffffe, RZ, 0xc0, !PT ;  /* 0x3ffffffe16107812 */ /* 0x000fe200078ec0ff */
[----:B------:R-:W-:-:S04]  /*0670*/  IMAD.MOV.U32 R14, RZ, RZ, RZ ;  /* 0x000000ffff0e7224 */ /* 0x000fc800078e00ff */
[----:B------:R-:W-:-:S07]  /*0680*/  IMAD.MOV R16, RZ, RZ, -R16 ;  /* 0x000000ffff107224 */ /* 0x000fce00078e0a10 */
.L_x_519:
        /* <DEDUP_REMOVED lines=14> */
.L_x_504:
[----:B------:R-:W-:Y:S05]  /*0770*/  BSYNC.RECONVERGENT B2 ;  /* 0x0000000000027941 */ /* 0x000fea0003800200 */
.L_x_503:
        /* <DEDUP_REMOVED lines=13> */
.L_x_506:
[----:B------:R-:W-:Y:S05]  /*0850*/  BSYNC.RECONVERGENT B2 ;  /* 0x0000000000027941 */ /* 0x000fea0003800200 */
.L_x_505:
[----:B------:R-:W5:Y:S01]  /*0860*/  LDG.E.ENL2.256 R12, R8, desc[UR4][R12.64+0x20] ;  /* 0xfe0001040c08797e */ /* 0x000f62000812190c */
        /* <DEDUP_REMOVED lines=12> */
.L_x_508:
[----:B------:R-:W-:Y:S05]  /*0930*/  BSYNC.RECONVERGENT B2 ;  /* 0x0000000000027941 */ /* 0x000fea0003800200 */
.L_x_507:
        /* <DEDUP_REMOVED lines=12> */
.L_x_510:
[----:B------:R-:W-:Y:S05]  /*0a00*/  BSYNC.RECONVERGENT B2 ;  /* 0x0000000000027941 */ /* 0x000fea0003800200 */
.L_x_509:
        /* <DEDUP_REMOVED lines=12> */
.L_x_512:
[----:B------:R-:W-:Y:S05]  /*0ad0*/  BSYNC.RECONVERGENT B2 ;  /* 0x0000000000027941 */ /* 0x000fea0003800200 */
.L_x_511:
        /* <DEDUP_REMOVED lines=13> */
.L_x_514:
[----:B------:R-:W-:Y:S05]  /*0bb0*/  BSYNC.RECONVERGENT B2 ;  /* 0x0000000000027941 */ /* 0x000fea0003800200 */
.L_x_513:
        /* <DEDUP_REMOVED lines=13> */
.L_x_516:
[----:B------:R-:W-:Y:S05]  /*0c90*/  BSYNC.RECONVERGENT B2 ;  /* 0x0000000000027941 */ /* 0x000fea0003800200 */
.L_x_515:
        /* <DEDUP_REMOVED lines=12> */
.L_x_518:
[----:B------:R-:W-:Y:S05]  /*0d60*/  BSYNC.RECONVERGENT B2 ;  /* 0x0000000000027941 */ /* 0x000fea0003800200 */
.L_x_517:
[----:B------:R-:W-:Y:S01]  /*0d70*/  VIADD R23, R23, 0x2 ;  /* 0x0000000217177836 */ /* 0x000fe20000000000 */
[----:B------:R-:W-:Y:S06]  /*0d80*/  @P1 BRA `(.L_x_519) ;  /* 0xfffffff800401947 */ /* 0x000fec000383ffff */
.L_x_502:
[----:B------:R-:W-:Y:S05]  /*0d90*/  BSYNC.RECONVERGENT B0 ;  /* 0x0000000000007941 */ /* 0x000fea0003800200 */
.L_x_501:
[----:B------:R-:W-:-:S04]  /*0da0*/  LOP3.LUT R22, R22, 0x1, RZ, 0xc0, !PT ;  /* 0x0000000116167812 */ /* 0x000fc800078ec0ff */
[----:B------:R-:W-:-:S13]  /*0db0*/  ISETP.NE.U32.AND P0, PT, R22, 0x1, PT ;  /* 0x000000011600780c */ /* 0x000fda0003f05070 */
[----:B------:R-:W-:Y:S05]  /*0dc0*/  @P0 BRA `(.L_x_500) ;  /* 0x0000000000dc0947 */ /* 0x000fea0003800000 */
[----:B------:R-:W-:Y:S02]  /*0dd0*/  IMAD.MOV.U32 R4, RZ, RZ, R18 ;  /* 0x000000ffff047224 */ /* 0x000fe400078e0012 */
[----:B------:R-:W-:Y:S02]  /*0de0*/  IMAD.MOV.U32 R5, RZ, RZ, R19 ;  /* 0x000000ffff057224 */ /* 0x000fe400078e0013 */
[----:B------:R-:W-:-:S06]  /*0df0*/  IMAD.WIDE.U32 R4, R23, 0x20, R4 ;  /* 0x0000002017047825 */ /* 0x000fcc00078e0004 */
        /* <DEDUP_REMOVED lines=13> */
.L_x_521:
[----:B------:R-:W-:Y:S05]  /*0ed0*/  BSYNC.RECONVERGENT B0 ;  /* 0x0000000000007941 */ /* 0x000fea0003800200 */
.L_x_520:
        /* <DEDUP_REMOVED lines=12> */
.L_x_523:
[----:B------:R-:W-:Y:S05]  /*0fa0*/  BSYNC.RECONVERGENT B0 ;  /* 0x0000000000007941 */ /* 0x000fea0003800200 */
.L_x_522:
        /* <DEDUP_REMOVED lines=12> */
.L_x_525:
[----:B------:R-:W-:Y:S05]  /*1070*/  BSYNC.RECONVERGENT B0 ;  /* 0x0000000000007941 */ /* 0x000fea0003800200 */
.L_x_524:
        /* <DEDUP_REMOVED lines=12> */
.L_x_500:
[----:B------:R-:W-:Y:S05]  /*1140*/  BSYNC.RECONVERGENT B1 ;  /* 0x0000000000017941 */ /* 0x000fea0003800200 */
.L_x_499:
        /* <DEDUP_REMOVED lines=19> */
.L_x_527:
[----:B------:R-:W-:Y:S05]  /*1280*/  BSYNC.RECONVERGENT B0 ;  /* 0x0000000000007941 */ /* 0x000fea0003800200 */
.L_x_526:
        /* <DEDUP_REMOVED lines=17> */
.L_x_529:
[----:B------:R-:W-:Y:S05]  /*13a0*/  BSYNC.RECONVERGENT B0 ;  /* 0x0000000000007941 */ /* 0x000fea0003800200 */
.L_x_528:
        /* <DEDUP_REMOVED lines=17> */
.L_x_531:
[----:B------:R-:W-:Y:S05]  /*14c0*/  BSYNC.RECONVERGENT B0 ;  /* 0x0000000000007941 */ /* 0x000fea0003800200 */
.L_x_530:
        /* <DEDUP_REMOVED lines=17> */
.L_x_533:
[----:B------:R-:W-:Y:S05]  /*15e0*/  BSYNC.RECONVERGENT B0 ;  /* 0x0000000000007941 */ /* 0x000fea0003800200 */
.L_x_532:
[----:B------:R-:W0:Y:S01]  /*15f0*/  SHFL.UP PT, R5, R4, 0x10, RZ ;  /* 0x0600000004057989 */ /* 0x000e2200000e00ff */
[C---:B------:R-:W-:Y:S01]  /*1600*/  ISETP.GE.U32.AND P0, PT, R3.reuse, 0x10, PT ;  /* 0x000000100300780c */ /* 0x040fe20003f06070 */
[----:B------:R-:W-:Y:S01]  /*1610*/  BSSY.RECONVERGENT B0, `(.L_x_534) ;  /* 0x0000010000007945 */ /* 0x000fe20003800200 */
[----:B------:R-:W-:Y:S01]  /*1620*/  ISETP.NE.AND P1, PT, R3, 0x1f, PT ;  /* 0x0000001f0300780c */ /* 0x000fe20003f25270 */
[----:B------:R-:W1:Y:S01]  /*1630*/  SHFL.UP PT, R6, R7, 0x10, RZ ;  /* 0x0600000007067989 */ /* 0x000e6200000e00ff */
[----:B------:R-:W-:Y:S01]  /*1640*/  IMAD.MOV.U32 R3, RZ, RZ, R7 ;  /* 0x000000ffff037224 */ /* 0x000fe200078e0007 */
[----:B0-----:R-:W-:Y:S02]  /*1650*/  SEL R5, R5, RZ, P0 ;  /* 0x000000ff05057207 */ /* 0x001fe40000000000 */
        /* <DEDUP_REMOVED lines=11> */
.L_x_535:
[----:B------:R-:W-:Y:S05]  /*1710*/  BSYNC.RECONVERGENT B0 ;  /* 0x0000000000007941 */ /* 0x000fea0003800200 */
.L_x_534:
        /* <DEDUP_REMOVED lines=16> */
.L_x_542:
        /* <DEDUP_REMOVED lines=24> */
.L_x_541:
[----:B------:R-:W-:Y:S05]  /*19a0*/  BSYNC.RECONVERGENT B2 ;  /* 0x0000000000027941 */ /* 0x000fea0003800200 */
.L_x_540:
[----:B------:R-:W-:Y:S02]  /*19b0*/  IMAD.MOV.U32 R6, RZ, RZ, R0 ;  /* 0x000000ffff067224 */ /* 0x000fe400078e0000 */
[----:B------:R-:W-:Y:S01]  /*19c0*/  IMAD.MOV.U32 R7, RZ, RZ, RZ ;  /* 0x000000ffff077224 */ /* 0x000fe200078e00ff */
[----:B------:R-:W-:Y:S06]  /*19d0*/  @P0 BRA `(.L_x_542) ;  /* 0xfffffffc00900947 */ /* 0x000fec000383ffff */
.L_x_539:
[----:B------:R-:W-:Y:S05]  /*19e0*/  BSYNC.RECONVERGENT B1 ;  /* 0x0000000000017941 */ /* 0x000fea0003800200 */
.L_x_538:
[----:B------:R-:W-:-:S04]  /*19f0*/  IADD3 R17, P1, PT, -R17, R12, RZ ;  /* 0x0000000c11117210 */ /* 0x000fc80007f3e1ff */
[----:B------:R-:W-:Y:S01]  /*1a00*/  ISETP.GT.U32.AND P0, PT, R17, -0x4, PT ;  /* 0xfffffffc1100780c */ /* 0x000fe20003f04070 */
[----:B------:R-:W-:-:S05]  /*1a10*/  IMAD.X R2, RZ, RZ, -0x1, P1 ;  /* 0xffffffffff027424 */ /* 0x000fca00008e06ff */
[----:B------:R-:W-:-:S13]  /*1a20*/  ISETP.GT.U32.AND.EX P0, PT, R2, -0x1, PT, P0 ;  /* 0xffffffff0200780c */ /* 0x000fda0003f04100 */
[----:B------:R-:W-:Y:S05]  /*1a30*/  @P0 BRA `(.L_x_537) ;  /* 0x0000000400240947 */ /* 0x000fea0003800000 */
.L_x_551:
        /* <DEDUP_REMOVED lines=25> */
.L_x_544:
[----:B------:R-:W-:Y:S05]  /*1bd0*/  BSYNC.RECONVERGENT B1 ;  /* 0x0000000000017941 */ /* 0x000fea0003800200 */
.L_x_543:
        /* <DEDUP_REMOVED lines=13> */
.L_x_546:
[----:B------:R-:W-:Y:S05]  /*1cb0*/  BSYNC.RECONVERGENT B1 ;  /* 0x0000000000017941 */ /* 0x000fea0003800200 */
.L_x_545:
        /* <DEDUP_REMOVED lines=13> */
.L_x_548:
[----:B------:R-:W-:Y:S05]  /*1d90*/  BSYNC.RECONVERGENT B1 ;  /* 0x0000000000017941 */ /* 0x000fea0003800200 */
.L_x_547:
        /* <DEDUP_REMOVED lines=13> */
.L_x_550:
[----:B------:R-:W-:Y:S05]  /*1e70*/  BSYNC.RECONVERGENT B1 ;  /* 0x0000000000017941 */ /* 0x000fea0003800200 */
.L_x_549:
[----:B------:R-:W-:Y:S02]  /*1e80*/  VIADD R0, R0, 0x4 ;  /* 0x0000000400007836 */ /* 0x000fe40000000000 */
[----:B------:R-:W-:Y:S02]  /*1e90*/  IMAD.MOV.U32 R7, RZ, RZ, RZ ;  /* 0x000000ffff077224 */ /* 0x000fe400078e00ff */
[----:B------:R-:W-:Y:S01]  /*1ea0*/  IMAD.MOV.U32 R6, RZ, RZ, R0 ;  /* 0x000000ffff067224 */ /* 0x000fe200078e0000 */
[----:B------:R-:W-:-:S13]  /*1eb0*/  ISETP.GE.U32.AND P0, PT, R0, R5, PT ;  /* 0x000000050000720c */ /* 0x000fda0003f06070 */
[----:B------:R-:W-:Y:S05]  /*1ec0*/  @!P0 BRA `(.L_x_551) ;  /* 0xfffffff800dc8947 */ /* 0x000fea000383ffff */
.L_x_537:
[----:B------:R-:W-:Y:S05]  /*1ed0*/  BSYNC.RECONVERGENT B0 ;  /* 0x0000000000007941 */ /* 0x000fea0003800200 */
.L_x_536:
[----:B------:R-:W-:Y:S04]  /*1ee0*/  STG.E desc[UR4][R20.64], R4 ;  /* 0x0000000414007986 */ /* 0x000fe8000c101904 */
[----:B------:R-:W-:Y:S01]  /*1ef0*/  STG.E desc[UR4][R20.64+0x4], R3 ;  /* 0x0000040314007986 */ /* 0x000fe2000c101904 */
[----:B------:R-:W-:Y:S05]  /*1f00*/  EXIT ;  /* 0x000000000000794d */ /* 0x000fea0003800000 */
        .weak           $__internal_7_$__cuda_sm20_div_u64
        .type           $__internal_7_$__cuda_sm20_div_u64,@function
        .size           $__internal_7_$__cuda_sm20_div_u64,(.L_x_560 - $__internal_7_$__cuda_sm20_div_u64)
$__internal_7_$__cuda_sm20_div_u64:
        /* <DEDUP_REMOVED lines=60> */
[----:B------:R-:W-:Y:S06]  /*22d0*/  RET.REL.NODEC R2 `(_ZN8scan_gpu10local_scanI18DebugRangeConcatOpLj4ELb0EEEvmPKNT_4DataEPS3_S6_) ;  /* 0xffffffdc02487950 */ /* 0x000fec0003c3ffff */
.L_x_552:
        /* <DEDUP_REMOVED lines=10> */
.L_x_560:


//--------------------- .nv.shared.reserved.0     --------------------------
	.section	.nv.shared.reserved.0,"aw",@nobits
	.weak		__nv_reservedSMEM_offset_0_alias
	.size		__nv_reservedSMEM_offset_0_alias, 0, 64
	.other		__nv_reservedSMEM_offset_0_alias,@"STO_CUDA_RESERVED_SHARED STV_DEFAULT"
__nv_reservedSMEM_offset_0_alias:
	.zero		0
	.zero		64


//--------------------- .nv.constant0._ZN8scan_gpu10local_scanI5SumOpLj2ELb1EEEvmPKNT_4DataEPS3_S6_ --------------------------
	.section	.nv.constant0._ZN8scan_gpu10local_scanI5SumOpLj2ELb1EEEvmPKNT_4DataEPS3_S6_,"a",@progbits
	.sectionflags	@""
	.align	4
.nv.constant0._ZN8scan_gpu10local_scanI5SumOpLj2ELb1EEEvmPKNT_4DataEPS3_S6_:
	.zero		928


//--------------------- .nv.constant0._ZN8scan_gpu17hierarchical_scanI5SumOpLj2EEEvmPKNT_4DataEPS3_ --------------------------
	.section	.nv.constant0._ZN8scan_gpu17hierarchical_scanI5SumOpLj2EEEvmPKNT_4DataEPS3_,"a",@progbits
	.sectionflags	@""
	.align	4
.nv.constant0._ZN8scan_gpu17hierarchical_scanI5SumOpLj2EEEvmPKNT_4DataEPS3_:
	.zero		920


//--------------------- .nv.constant0._ZN8scan_gpu10local_scanI5SumOpLj2ELb0EEEvmPKNT_4DataEPS3_S6_ --------------------------
	.section	.nv.constant0._ZN8scan_gpu10local_scanI5SumOpLj2ELb0EEEvmPKNT_4DataEPS3_S6_,"a",@progbits
	.sectionflags	@""
	.align	4
.nv.constant0._ZN8scan_gpu10local_scanI5SumOpLj2ELb0EEEvmPKNT_4DataEPS3_S6_:
	.zero		928


//--------------------- .nv.constant0._ZN8scan_gpu10local_scanI5SumOpLj4ELb1EEEvmPKNT_4DataEPS3_S6_ --------------------------
	.section	.nv.constant0._ZN8scan_gpu10local_scanI5SumOpLj4ELb1EEEvmPKNT_4DataEPS3_S6_,"a",@progbits
	.sectionflags	@""
	.align	4
.nv.constant0._ZN8scan_gpu10local_scanI5SumOpLj4ELb1EEEvmPKNT_4DataEPS3_S6_:
	.zero		928


//--------------------- .nv.constant0._ZN8scan_gpu17hierarchical_scanI5SumOpLj4EEEvmPKNT_4DataEPS3_ --------------------------
	.section	.nv.constant0._ZN8scan_gpu17hierarchical_scanI5SumOpLj4EEEvmPKNT_4DataEPS3_,"a",@progbits
	.sectionflags	@""
	.align	4
.nv.constant0._ZN8scan_gpu17hierarchical_scanI5SumOpLj4EEEvmPKNT_4DataEPS3_:
	.zero		920


//--------------------- .nv.constant0._ZN8scan_gpu10local_scanI5SumOpLj4ELb0EEEvmPKNT_4DataEPS3_S6_ --------------------------
	.section	.nv.constant0._ZN8scan_gpu10local_scanI5SumOpLj4ELb0EEEvmPKNT_4DataEPS3_S6_,"a",@progbits
	.sectionflags	@""
	.align	4
.nv.constant0._ZN8scan_gpu10local_scanI5SumOpLj4ELb0EEEvmPKNT_4DataEPS3_S6_:
	.zero		928


//--------------------- .nv.constant0._ZN8scan_gpu10local_scanI18DebugRangeConcatOpLj2ELb1EEEvmPKNT_4DataEPS3_S6_ --------------------------
	.section	.nv.constant0._ZN8scan_gpu10local_scanI18DebugRangeConcatOpLj2ELb1EEEvmPKNT_4DataEPS3_S6_,"a",@progbits
	.sectionflags	@""
	.align	4
.nv.constant0._ZN8scan_gpu10local_scanI18DebugRangeConcatOpLj2ELb1EEEvmPKNT_4DataEPS3_S6_:
	.zero		928


//--------------------- .nv.constant0._ZN8scan_gpu17hierarchical_scanI18DebugRangeConcatOpLj2EEEvmPKNT_4DataEPS3_ --------------------------
	.section	.nv.constant0._ZN8scan_gpu17hierarchical_scanI18DebugRangeConcatOpLj2EEEvmPKNT_4DataEPS3_,"a",@progbits
	.sectionflags	@""
	.align	4
.nv.constant0._ZN8scan_gpu17hierarchical_scanI18DebugRangeConcatOpLj2EEEvmPKNT_4DataEPS3_:
	.zero		920


//--------------------- .nv.constant0._ZN8scan_gpu10local_scanI18DebugRangeConcatOpLj2ELb0EEEvmPKNT_4DataEPS3_S6_ --------------------------
	.section	.nv.constant0._ZN8scan_gpu10local_scanI18DebugRangeConcatOpLj2ELb0EEEvmPKNT_4DataEPS3_S6_,"a",@progbits
	.sectionflags	@""
	.align	4
.nv.constant0._ZN8scan_gpu10local_scanI18DebugRangeConcatOpLj2ELb0EEEvmPKNT_4DataEPS3_S6_:
	.zero		928


//--------------------- .nv.constant0._ZN8scan_gpu10local_scanI18DebugRangeConcatOpLj4ELb1EEEvmPKNT_4DataEPS3_S6_ --------------------------
	.section	.nv.constant0._ZN8scan_gpu10local_scanI18DebugRangeConcatOpLj4ELb1EEEvmPKNT_4DataEPS3_S6_,"a",@progbits
	.sectionflags	@""
	.align	4
.nv.constant0._ZN8scan_gpu10local_scanI18DebugRangeConcatOpLj4ELb1EEEvmPKNT_4DataEPS3_S6_:
	.zero		928


//--------------------- .nv.constant0._ZN8scan_gpu17hierarchical_scanI18DebugRangeConcatOpLj4EEEvmPKNT_4DataEPS3_ --------------------------
	.section	.nv.constant0._ZN8scan_gpu17hierarchical_scanI18DebugRangeConcatOpLj4EEEvmPKNT_4DataEPS3_,"a",@progbits
	.sectionflags	@""
	.align	4
.nv.constant0._ZN8scan_gpu17hierarchical_scanI18DebugRangeConcatOpLj4EEEvmPKNT_4DataEPS3_:
	.zero		920


//--------------------- .nv.constant0._ZN8scan_gpu10local_scanI18DebugRangeConcatOpLj4ELb0EEEvmPKNT_4DataEPS3_S6_ --------------------------
	.section	.nv.constant0._ZN8scan_gpu10local_scanI18DebugRangeConcatOpLj4ELb0EEEvmPKNT_4DataEPS3_S6_,"a",@progbits
	.sectionflags	@""
	.align	4
.nv.constant0._ZN8scan_gpu10local_scanI18DebugRangeConcatOpLj4ELb0EEEvmPKNT_4DataEPS3_S6_:
	.zero		928


//--------------------- SYMBOLS --------------------------

	.type		.nv.reservedSmem.offset0,@object
	.size		.nv.reservedSmem.offset0,0x4
